	.target	sm_100a

	.elftype	@"ET_EXEC"


//--------------------- .note.nv.tkinfo           --------------------------
	.section	.note.nv.tkinfo,"",@"SHT_NOTE"
	.sectionflags	@"SHF_NOTE_NV_TKINFO"
	.tkinfo
        /*0018*/ 	.word	0x00000002
        /*0030*/ 	.string	""
        /*0030*/ 	.string	"ptxas"
        /*0030*/ 	.string	"Cuda compilation tools, release 13.0, V13.0.88"
        /*0030*/ 	.string	"Build cuda_13.0.r13.0/compiler.36424714_0"
        /*0030*/ 	.string	"-arch sm_100a -m 64 "



//--------------------- .note.nv.cuinfo           --------------------------
	.section	.note.nv.cuinfo,"",@"SHT_NOTE"
	.sectionflags	@"SHF_NOTE_NV_CUINFO"
        /*0018*/ 	.short	0x0002
        /*001a*/ 	.short	0x0064
        /*001c*/ 	.short	0x0082
	.zero		2


//--------------------- .nv.info                  --------------------------
	.section	.nv.info,"",@"SHT_CUDA_INFO"
	.align	4


	//----- nvinfo : EIATTR_REGCOUNT
	.align		4
        /*0000*/ 	.byte	0x04, 0x2f
        /*0002*/ 	.short	(.L_19 - .L_18)
	.align		4
.L_18:
        /*0004*/ 	.word	index@(_ZN7cutlass13device_kernelINS_4conv6kernel13ConvUniversalINS1_16ConvProblemShapeILNS1_8OperatorE1ELi3EEENS1_10collective14CollectiveConvINS1_47MainloopSm100TmaUmmaWarpSpecializedImplicitGemmILS5_1ELi32ELi3ELi1ELi2EN4cute5tupleIJNSA_1CILi2EEENSC_ILi1EEESE_EEEEENSB_IJNSC_ILi256EEENSC_ILi128EEENSB_IJNSC_ILi32EEEEEEEEENS_12float_e4m3_tESM_NSA_8TiledMMAINSA_8MMA_AtomIJNSA_10MMA_TraitsINSA_25SM100_MMA_F8F6F4_2x1SM_SSEJSM_SM_fSH_SI_NSA_17integral_constantINSA_4UMMA5MajorELST_0EEENSR_IST_LST_1EEENSR_INSS_7ScaleInELSW_0EEESX_EEEEEENSA_6LayoutINSB_IJSE_SE_SE_EEENSB_IJNSC_ILi0EEES12_S12_EEEEENSB_IJNSA_10UnderscoreES15_S15_EEEEENS7_6detail27Sm100ImplicitGemmTileTraitsINSA_25SM100_TMA_2SM_LOAD_IM2COLENSA_14ComposedLayoutINSA_7SwizzleILi1ELi4ELi3EEENSA_18smem_ptr_flag_bitsILi8EEENS10_INSB_IJNSC_ILi8EEESJ_EEENSB_IJSJ_SE_EEEEEEEvEENS19_INSA_18SM100_TMA_2SM_LOADENS1B_INS1C_ILi2ELi4ELi3EEES1F_NS10_INSB_IJNSC_ILi64EEES1G_EEENSB_IJSE_S1O_EEEEEEEvEEEENS_8epilogue10collective18CollectiveEpilogueINS1V_23Sm100TmaWarpSpecializedILi2ELi2ELi64ELb0ELb0EEEJNSB_IJSI_SI_SK_EEENSB_IJNS10_ISI_SE_EENS10_IS1O_SE_EEEEESM_NSB_IJNSB_IJllllEEESE_S12_EEESM_S25_NS1V_6fusion15FusionCallbacksIS1Z_NS26_17LinearCombinationISM_fSM_fLNS_15FloatRoundStyleE2EEES20_S23_JEEENSA_5SM1004TMEM4LOAD26SM100_TMEM_LOAD_32dp32b64xENSA_20SM90_TMA_LOAD_IM2COLENS1B_IS1N_S1F_NS10_INSB_IJS1G_S1O_EEENSB_IJS1O_SE_EEEEEEENSA_39AutoVectorizingCopyWithAssumedAlignmentILi128EEENSA_21SM90_TMA_STORE_IM2COLES2K_S2M_S2M_EEEvvEEEEvNT_6ParamsE)
        /*0008*/ 	.word	0x000000d1


	//----- nvinfo : EIATTR_FRAME_SIZE
	.align		4
.L_19:
        /*000c*/ 	.byte	0x04, 0x11
        /*000e*/ 	.short	(.L_21 - .L_20)
	.align		4
.L_20:
        /*0010*/ 	.word	index@($__internal_2_$__cuda_sm10x_tcgen05_guardrail_trap_unallocated_columns_being_dealloced)
        /*0014*/ 	.word	0x00000008


	//----- nvinfo : EIATTR_FRAME_SIZE
	.align		4
.L_21:
        /*0018*/ 	.byte	0x04, 0x11
        /*001a*/ 	.short	(.L_23 - .L_22)
	.align		4
.L_22:
        /*001c*/ 	.word	index@($__internal_1_$__cuda_sm10x_tcgen05_guardrail_trap_phase_invalid_during_alloc)
        /*0020*/ 	.word	0x00000008


	//----- nvinfo : EIATTR_FRAME_SIZE
	.align		4
.L_23:
        /*0024*/ 	.byte	0x04, 0x11
        /*0026*/ 	.short	(.L_25 - .L_24)
	.align		4
.L_24:
        /*0028*/ 	.word	index@($__internal_0_$__cuda_sm10x_tcgen05_guardrail_trap_col_being_dealloced_not_returned_by_alloc)
        /*002c*/ 	.word	0x00000008


	//----- nvinfo : EIATTR_FRAME_SIZE
	.align		4
.L_25:
        /*0030*/ 	.byte	0x04, 0x11
        /*0032*/ 	.short	(.L_27 - .L_26)
	.align		4
.L_26:
        /*0034*/ 	.word	index@(_ZN7cutlass13device_kernelINS_4conv6kernel13ConvUniversalINS1_16ConvProblemShapeILNS1_8OperatorE1ELi3EEENS1_10collective14CollectiveConvINS1_47MainloopSm100TmaUmmaWarpSpecializedImplicitGemmILS5_1ELi32ELi3ELi1ELi2EN4cute5tupleIJNSA_1CILi2EEENSC_ILi1EEESE_EEEEENSB_IJNSC_ILi256EEENSC_ILi128EEENSB_IJNSC_ILi32EEEEEEEEENS_12float_e4m3_tESM_NSA_8TiledMMAINSA_8MMA_AtomIJNSA_10MMA_TraitsINSA_25SM100_MMA_F8F6F4_2x1SM_SSEJSM_SM_fSH_SI_NSA_17integral_constantINSA_4UMMA5MajorELST_0EEENSR_IST_LST_1EEENSR_INSS_7ScaleInELSW_0EEESX_EEEEEENSA_6LayoutINSB_IJSE_SE_SE_EEENSB_IJNSC_ILi0EEES12_S12_EEEEENSB_IJNSA_10UnderscoreES15_S15_EEEEENS7_6detail27Sm100ImplicitGemmTileTraitsINSA_25SM100_TMA_2SM_LOAD_IM2COLENSA_14ComposedLayoutINSA_7SwizzleILi1ELi4ELi3EEENSA_18smem_ptr_flag_bitsILi8EEENS10_INSB_IJNSC_ILi8EEESJ_EEENSB_IJSJ_SE_EEEEEEEvEENS19_INSA_18SM100_TMA_2SM_LOADENS1B_INS1C_ILi2ELi4ELi3EEES1F_NS10_INSB_IJNSC_ILi64EEES1G_EEENSB_IJSE_S1O_EEEEEEEvEEEENS_8epilogue10collective18CollectiveEpilogueINS1V_23Sm100TmaWarpSpecializedILi2ELi2ELi64ELb0ELb0EEEJNSB_IJSI_SI_SK_EEENSB_IJNS10_ISI_SE_EENS10_IS1O_SE_EEEEESM_NSB_IJNSB_IJllllEEESE_S12_EEESM_S25_NS1V_6fusion15FusionCallbacksIS1Z_NS26_17LinearCombinationISM_fSM_fLNS_15FloatRoundStyleE2EEES20_S23_JEEENSA_5SM1004TMEM4LOAD26SM100_TMEM_LOAD_32dp32b64xENSA_20SM90_TMA_LOAD_IM2COLENS1B_IS1N_S1F_NS10_INSB_IJS1G_S1O_EEENSB_IJS1O_SE_EEEEEEENSA_39AutoVectorizingCopyWithAssumedAlignmentILi128EEENSA_21SM90_TMA_STORE_IM2COLES2K_S2M_S2M_EEEvvEEEEvNT_6ParamsE)
        /*0038*/ 	.word	0x00000008


	//----- nvinfo : EIATTR_MIN_STACK_SIZE
	.align		4
.L_27:
        /*003c*/ 	.byte	0x04, 0x12
        /*003e*/ 	.short	(.L_29 - .L_28)
	.align		4
.L_28:
        /*0040*/ 	.word	index@(_ZN7cutlass13device_kernelINS_4conv6kernel13ConvUniversalINS1_16ConvProblemShapeILNS1_8OperatorE1ELi3EEENS1_10collective14CollectiveConvINS1_47MainloopSm100TmaUmmaWarpSpecializedImplicitGemmILS5_1ELi32ELi3ELi1ELi2EN4cute5tupleIJNSA_1CILi2EEENSC_ILi1EEESE_EEEEENSB_IJNSC_ILi256EEENSC_ILi128EEENSB_IJNSC_ILi32EEEEEEEEENS_12float_e4m3_tESM_NSA_8TiledMMAINSA_8MMA_AtomIJNSA_10MMA_TraitsINSA_25SM100_MMA_F8F6F4_2x1SM_SSEJSM_SM_fSH_SI_NSA_17integral_constantINSA_4UMMA5MajorELST_0EEENSR_IST_LST_1EEENSR_INSS_7ScaleInELSW_0EEESX_EEEEEENSA_6LayoutINSB_IJSE_SE_SE_EEENSB_IJNSC_ILi0EEES12_S12_EEEEENSB_IJNSA_10UnderscoreES15_S15_EEEEENS7_6detail27Sm100ImplicitGemmTileTraitsINSA_25SM100_TMA_2SM_LOAD_IM2COLENSA_14ComposedLayoutINSA_7SwizzleILi1ELi4ELi3EEENSA_18smem_ptr_flag_bitsILi8EEENS10_INSB_IJNSC_ILi8EEESJ_EEENSB_IJSJ_SE_EEEEEEEvEENS19_INSA_18SM100_TMA_2SM_LOADENS1B_INS1C_ILi2ELi4ELi3EEES1F_NS10_INSB_IJNSC_ILi64EEES1G_EEENSB_IJSE_S1O_EEEEEEEvEEEENS_8epilogue10collective18CollectiveEpilogueINS1V_23Sm100TmaWarpSpecializedILi2ELi2ELi64ELb0ELb0EEEJNSB_IJSI_SI_SK_EEENSB_IJNS10_ISI_SE_EENS10_IS1O_SE_EEEEESM_NSB_IJNSB_IJllllEEESE_S12_EEESM_S25_NS1V_6fusion15FusionCallbacksIS1Z_NS26_17LinearCombinationISM_fSM_fLNS_15FloatRoundStyleE2EEES20_S23_JEEENSA_5SM1004TMEM4LOAD26SM100_TMEM_LOAD_32dp32b64xENSA_20SM90_TMA_LOAD_IM2COLENS1B_IS1N_S1F_NS10_INSB_IJS1G_S1O_EEENSB_IJS1O_SE_EEEEEEENSA_39AutoVectorizingCopyWithAssumedAlignmentILi128EEENSA_21SM90_TMA_STORE_IM2COLES2K_S2M_S2M_EEEvvEEEEvNT_6ParamsE)
        /*0044*/ 	.word	0x00000008
.L_29:


//--------------------- .nv.compat                --------------------------
	.section	.nv.compat,"",@"SHT_CUDA_COMPAT_INFO"
	.align	4
        /*0000*/ 	.byte	0x02, 0x09, 0x01, 0x00, 0x02, 0x02, 0x02, 0x00, 0x02, 0x05, 0x05, 0x00, 0x03, 0x07, 0x01, 0x01
        /*0010*/ 	.byte	0x02, 0x03, 0x01, 0x00, 0x02, 0x06, 0x01, 0x00, 0x04, 0x0b, 0x08, 0x00, 0x09, 0x00, 0x00, 0x00
        /*0020*/ 	.byte	0x00, 0x00, 0x00, 0x00


//--------------------- .nv.info._ZN7cutlass13device_kernelINS_4conv6kernel13ConvUniversalINS1_16ConvProblemShapeILNS1_8OperatorE1ELi3EEENS1_10collective14CollectiveConvINS1_47MainloopSm100TmaUmmaWarpSpecializedImplicitGemmILS5_1ELi32ELi3ELi1ELi2EN4cute5tupleIJNSA_1CILi2EEENSC_ILi1EEESE_EEEEENSB_IJNSC_ILi256EEENSC_ILi128EEENSB_IJNSC_ILi32EEEEEEEEENS_12float_e4m3_tESM_NSA_8TiledMMAINSA_8MMA_AtomIJNSA_10MMA_TraitsINSA_25SM100_MMA_F8F6F4_2x1SM_SSEJSM_SM_fSH_SI_NSA_17integral_constantINSA_4UMMA5MajorELST_0EEENSR_IST_LST_1EEENSR_INSS_7ScaleInELSW_0EEESX_EEEEEENSA_6LayoutINSB_IJSE_SE_SE_EEENSB_IJNSC_ILi0EEES12_S12_EEEEENSB_IJNSA_10UnderscoreES15_S15_EEEEENS7_6detail27Sm100ImplicitGemmTileTraitsINSA_25SM100_TMA_2SM_LOAD_IM2COLENSA_14ComposedLayoutINSA_7SwizzleILi1ELi4ELi3EEENSA_18smem_ptr_flag_bitsILi8EEENS10_INSB_IJNSC_ILi8EEESJ_EEENSB_IJSJ_SE_EEEEEEEvEENS19_INSA_18SM100_TMA_2SM_LOADENS1B_INS1C_ILi2ELi4ELi3EEES1F_NS10_INSB_IJNSC_ILi64EEES1G_EEENSB_IJSE_S1O_EEEEEEEvEEEENS_8epilogue10collective18CollectiveEpilogueINS1V_23Sm100TmaWarpSpecializedILi2ELi2ELi64ELb0ELb0EEEJNSB_IJSI_SI_SK_EEENSB_IJNS10_ISI_SE_EENS10_IS1O_SE_EEEEESM_NSB_IJNSB_IJllllEEESE_S12_EEESM_S25_NS1V_6fusion15FusionCallbacksIS1Z_NS26_17LinearCombinationISM_fSM_fLNS_15FloatRoundStyleE2EEES20_S23_JEEENSA_5SM1004TMEM4LOAD26SM100_TMEM_LOAD_32dp32b64xENSA_20SM90_TMA_LOAD_IM2COLENS1B_IS1N_S1F_NS10_INSB_IJS1G_S1O_EEENSB_IJS1O_SE_EEEEEEENSA_39AutoVectorizingCopyWithAssumedAlignmentILi128EEENSA_21SM90_TMA_STORE_IM2COLES2K_S2M_S2M_EEEvvEEEEvNT_6ParamsE --------------------------
	.section	.nv.info._ZN7cutlass13device_kernelINS_4conv6kernel13ConvUniversalINS1_16ConvProblemShapeILNS1_8OperatorE1ELi3EEENS1_10collective14CollectiveConvINS1_47MainloopSm100TmaUmmaWarpSpecializedImplicitGemmILS5_1ELi32ELi3ELi1ELi2EN4cute5tupleIJNSA_1CILi2EEENSC_ILi1EEESE_EEEEENSB_IJNSC_ILi256EEENSC_ILi128EEENSB_IJNSC_ILi32EEEEEEEEENS_12float_e4m3_tESM_NSA_8TiledMMAINSA_8MMA_AtomIJNSA_10MMA_TraitsINSA_25SM100_MMA_F8F6F4_2x1SM_SSEJSM_SM_fSH_SI_NSA_17integral_constantINSA_4UMMA5MajorELST_0EEENSR_IST_LST_1EEENSR_INSS_7ScaleInELSW_0EEESX_EEEEEENSA_6LayoutINSB_IJSE_SE_SE_EEENSB_IJNSC_ILi0EEES12_S12_EEEEENSB_IJNSA_10UnderscoreES15_S15_EEEEENS7_6detail27Sm100ImplicitGemmTileTraitsINSA_25SM100_TMA_2SM_LOAD_IM2COLENSA_14ComposedLayoutINSA_7SwizzleILi1ELi4ELi3EEENSA_18smem_ptr_flag_bitsILi8EEENS10_INSB_IJNSC_ILi8EEESJ_EEENSB_IJSJ_SE_EEEEEEEvEENS19_INSA_18SM100_TMA_2SM_LOADENS1B_INS1C_ILi2ELi4ELi3EEES1F_NS10_INSB_IJNSC_ILi64EEES1G_EEENSB_IJSE_S1O_EEEEEEEvEEEENS_8epilogue10collective18CollectiveEpilogueINS1V_23Sm100TmaWarpSpecializedILi2ELi2ELi64ELb0ELb0EEEJNSB_IJSI_SI_SK_EEENSB_IJNS10_ISI_SE_EENS10_IS1O_SE_EEEEESM_NSB_IJNSB_IJllllEEESE_S12_EEESM_S25_NS1V_6fusion15FusionCallbacksIS1Z_NS26_17LinearCombinationISM_fSM_fLNS_15FloatRoundStyleE2EEES20_S23_JEEENSA_5SM1004TMEM4LOAD26SM100_TMEM_LOAD_32dp32b64xENSA_20SM90_TMA_LOAD_IM2COLENS1B_IS1N_S1F_NS10_INSB_IJS1G_S1O_EEENSB_IJS1O_SE_EEEEEEENSA_39AutoVectorizingCopyWithAssumedAlignmentILi128EEENSA_21SM90_TMA_STORE_IM2COLES2K_S2M_S2M_EEEvvEEEEvNT_6ParamsE,"",@"SHT_CUDA_INFO"
	.sectionflags	@""
	.align	4


	//----- nvinfo : EIATTR_CUDA_API_VERSION
	.align		4
        /*0000*/ 	.byte	0x04, 0x37
        /*0002*/ 	.short	(.L_31 - .L_30)
.L_30:
        /*0004*/ 	.word	0x00000082


	//----- nvinfo : EIATTR_KPARAM_INFO
	.align		4
.L_31:
        /*0008*/ 	.byte	0x04, 0x17
        /*000a*/ 	.short	(.L_33 - .L_32)
.L_32:
        /*000c*/ 	.word	0x00000000
        /*0010*/ 	.short	0x0000
        /*0012*/ 	.short	0x0000
        /*0014*/ 	.byte	0x00, 0xf0, 0x01, 0x24


	//----- nvinfo : EIATTR_AT_ENTRY_FRAGMENTS
	.align		4
.L_33:
        /*0018*/ 	.byte	0x04, 0x4f
        /*001a*/ 	.short	(.L_35 - .L_34)


	//   ....[0]....
.L_34:
        /*001c*/ 	.word	0x00000007


	//----- nvinfo : EIATTR_RESERVED_SMEM_USED
	.align		4
.L_35:
        /*0020*/ 	.byte	0x01, 0x41
	.zero		2


	//----- nvinfo : EIATTR_SPARSE_MMA_MASK
	.align		4
        /*0024*/ 	.byte	0x03, 0x50
        /*0026*/ 	.short	0x0000


	//----- nvinfo : EIATTR_TCGEN05_2CTA_USED
	.align		4
        /*0028*/ 	.byte	0x01, 0x52
	.zero		2


	//----- nvinfo : EIATTR_MAXREG_COUNT
	.align		4
        /*002c*/ 	.byte	0x03, 0x1b
        /*002e*/ 	.short	0x00ff


	//----- nvinfo : EIATTR_NUM_BARRIERS
	.align		4
        /*0030*/ 	.byte	0x02, 0x4c
        /*0032*/ 	.byte	0x07
	.zero		1


	//----- nvinfo : EIATTR_EXTERNS
	.align		4
        /*0034*/ 	.byte	0x04, 0x0f
        /*0036*/ 	.short	(.L_37 - .L_36)


	//   ....[0]....
	.align		4
.L_36:
        /*0038*/ 	.word	index@(__assertfail)


	//----- nvinfo : EIATTR_MERCURY_ISA_VERSION
	.align		4
.L_37:
        /*003c*/ 	.byte	0x03, 0x5f
        /*003e*/ 	.short	0x0101


	//----- nvinfo : EIATTR_INT_WARP_WIDE_INSTR_OFFSETS
	.align		4
        /*0040*/ 	.byte	0x04, 0x31
        /*0042*/ 	.short	(.L_39 - .L_38)


	//   ....[0]....
.L_38:
        /*0044*/ 	.word	0x00000f60


	//   ....[1]....
        /*0048*/ 	.word	0x00001000


	//   ....[2]....
        /*004c*/ 	.word	0x000056d0


	//   ....[3]....
        /*0050*/ 	.word	0x000056f0


	//   ....[4]....
        /*0054*/ 	.word	0x00005720


	//   ....[5]....
        /*0058*/ 	.word	0x00006440


	//   ....[6]....
        /*005c*/ 	.word	0x000064d0


	//   ....[7]....
        /*0060*/ 	.word	0x000065d0


	//   ....[8]....
        /*0064*/ 	.word	0x000066f0


	//----- nvinfo : EIATTR_COOP_GROUP_MASK_REGIDS
	.align		4
.L_39:
        /*0068*/ 	.byte	0x04, 0x29
        /*006a*/ 	.short	(.L_41 - .L_40)


	//   ....[0]....
.L_40:
        /*006c*/ 	.word	0xffffffff


	//   ....[1]....
        /*0070*/ 	.word	0xffffffff


	//   ....[2]....
        /*0074*/ 	.word	0xffffffff


	//   ....[3]....
        /*0078*/ 	.word	0xffffffff


	//   ....[4]....
        /*007c*/ 	.word	0xffffffff


	//   ....[5]....
        /*0080*/ 	.word	0xffffffff


	//   ....[6]....
        /*0084*/ 	.word	0xffffffff


	//   ....[7]....
        /*0088*/ 	.word	0xffffffff


	//   ....[8]....
        /*008c*/ 	.word	0xffffffff


	//   ....[9]....
        /*0090*/ 	.word	0xffffffff


	//   ....[10]....
        /*0094*/ 	.word	0xffffffff


	//   ....[11]....
        /*0098*/ 	.word	0xffffffff


	//   ....[12]....
        /*009c*/ 	.word	0xffffffff


	//----- nvinfo : EIATTR_COOP_GROUP_INSTR_OFFSETS
	.align		4
.L_41:
        /*00a0*/ 	.byte	0x04, 0x28
        /*00a2*/ 	.short	(.L_43 - .L_42)


	//   ....[0]....
.L_42:
        /*00a4*/ 	.word	0x000000d0


	//   ....[1]....
        /*00a8*/ 	.word	0x00000540


	//   ....[2]....
        /*00ac*/ 	.word	0x00000a80


	//   ....[3]....
        /*00b0*/ 	.word	0x00000bd0


	//   ....[4]....
        /*00b4*/ 	.word	0x00000cc0


	//   ....[5]....
        /*00b8*/ 	.word	0x00000e00


	//   ....[6]....
        /*00bc*/ 	.word	0x00001080


	//   ....[7]....
        /*00c0*/ 	.word	0x000029b0


	//   ....[8]....
        /*00c4*/ 	.word	0x00004750


	//   ....[9]....
        /*00c8*/ 	.word	0x00004c20


	//   ....[10]....
        /*00cc*/ 	.word	0x00004c50


	//   ....[11]....
        /*00d0*/ 	.word	0x000055f0


	//   ....[12]....
        /*00d4*/ 	.word	0x000057f0


	//----- nvinfo : EIATTR_VRC_CTA_INIT_COUNT
	.align		4
.L_43:
        /*00d8*/ 	.byte	0x02, 0x4a
        /*00da*/ 	.byte	0x80
	.zero		1


	//----- nvinfo : EIATTR_SYSCALL_OFFSETS
	.align		4
        /*00dc*/ 	.byte	0x04, 0x46
        /*00de*/ 	.short	(.L_45 - .L_44)


	//   ....[0]....
.L_44:
        /*00e0*/ 	.word	0x000072b0


	//   ....[1]....
        /*00e4*/ 	.word	0x000073f0


	//   ....[2]....
        /*00e8*/ 	.word	0x00007eb0


	//   ....[3]....
        /*00ec*/ 	.word	0x000094f0


	//----- nvinfo : EIATTR_MBARRIER_INSTR_OFFSETS
	.align		4
.L_45:
        /*00f0*/ 	.byte	0x04, 0x39
        /*00f2*/ 	.short	(.L_47 - .L_46)


	//   ....[0]....
.L_46:
        /*00f4*/ 	.word	0x00000660
        /*00f8*/ 	.word	0x000000ff
        /*00fc*/ 	.word	0x00000000
        /*0100*/ 	.short	0x0100
        /*0102*/ 	.byte	0x04
	.zero		1


	//   ....[1]....
        /*0104*/ 	.word	0x00000670
        /*0108*/ 	.word	0x000000ff
        /*010c*/ 	.word	0x00000100
        /*0110*/ 	.short	0x0100
        /*0112*/ 	.byte	0x04
	.zero		1


	//   ....[2]....
        /*0114*/ 	.word	0x00000680
        /*0118*/ 	.word	0x000000ff
        /*011c*/ 	.word	0x00000008
        /*0120*/ 	.short	0x0100
        /*0122*/ 	.byte	0x04
	.zero		1


	//   ....[3]....
        /*0124*/ 	.word	0x00000690
        /*0128*/ 	.word	0x000000ff
        /*012c*/ 	.word	0x00000108
        /*0130*/ 	.short	0x0100
        /*0132*/ 	.byte	0x04
	.zero		1


	//   ....[4]....
        /*0134*/ 	.word	0x000006a0
        /*0138*/ 	.word	0x000000ff
        /*013c*/ 	.word	0x00000010
        /*0140*/ 	.short	0x0100
        /*0142*/ 	.byte	0x04
	.zero		1


	//   ....[5]....
        /*0144*/ 	.word	0x000006b0
        /*0148*/ 	.word	0x000000ff
        /*014c*/ 	.word	0x00000110
        /*0150*/ 	.short	0x0100
        /*0152*/ 	.byte	0x04
	.zero		1


	//   ....[6]....
        /*0154*/ 	.word	0x000006c0
        /*0158*/ 	.word	0x000000ff
        /*015c*/ 	.word	0x00000018
        /*0160*/ 	.short	0x0100
        /*0162*/ 	.byte	0x04
	.zero		1


	//   ....[7]....
        /*0164*/ 	.word	0x000006d0
        /*0168*/ 	.word	0x000000ff
        /*016c*/ 	.word	0x00000118
        /*0170*/ 	.short	0x0100
        /*0172*/ 	.byte	0x04
	.zero		1


	//   ....[8]....
        /*0174*/ 	.word	0x000006e0
        /*0178*/ 	.word	0x000000ff
        /*017c*/ 	.word	0x00000020
        /*0180*/ 	.short	0x0100
        /*0182*/ 	.byte	0x04
	.zero		1


	//   ....[9]....
        /*0184*/ 	.word	0x000006f0
        /*0188*/ 	.word	0x000000ff
        /*018c*/ 	.word	0x00000120
        /*0190*/ 	.short	0x0100
        /*0192*/ 	.byte	0x04
	.zero		1


	//   ....[10]....
        /*0194*/ 	.word	0x00000700
        /*0198*/ 	.word	0x000000ff
        /*019c*/ 	.word	0x00000028
        /*01a0*/ 	.short	0x0100
        /*01a2*/ 	.byte	0x04
	.zero		1


	//   ....[11]....
        /*01a4*/ 	.word	0x00000710
        /*01a8*/ 	.word	0x000000ff
        /*01ac*/ 	.word	0x00000128
        /*01b0*/ 	.short	0x0100
        /*01b2*/ 	.byte	0x04
	.zero		1


	//   ....[12]....
        /*01b4*/ 	.word	0x00000720
        /*01b8*/ 	.word	0x000000ff
        /*01bc*/ 	.word	0x00000030
        /*01c0*/ 	.short	0x0100
        /*01c2*/ 	.byte	0x04
	.zero		1


	//   ....[13]....
        /*01c4*/ 	.word	0x00000730
        /*01c8*/ 	.word	0x000000ff
        /*01cc*/ 	.word	0x00000130
        /*01d0*/ 	.short	0x0100
        /*01d2*/ 	.byte	0x04
	.zero		1


	//   ....[14]....
        /*01d4*/ 	.word	0x00000740
        /*01d8*/ 	.word	0x000000ff
        /*01dc*/ 	.word	0x00000038
        /*01e0*/ 	.short	0x0100
        /*01e2*/ 	.byte	0x04
	.zero		1


	//   ....[15]....
        /*01e4*/ 	.word	0x00000750
        /*01e8*/ 	.word	0x000000ff
        /*01ec*/ 	.word	0x00000138
        /*01f0*/ 	.short	0x0100
        /*01f2*/ 	.byte	0x04
	.zero		1


	//   ....[16]....
        /*01f4*/ 	.word	0x00000760
        /*01f8*/ 	.word	0x000000ff
        /*01fc*/ 	.word	0x00000040
        /*0200*/ 	.short	0x0100
        /*0202*/ 	.byte	0x04
	.zero		1


	//   ....[17]....
        /*0204*/ 	.word	0x00000770
        /*0208*/ 	.word	0x000000ff
        /*020c*/ 	.word	0x00000140
        /*0210*/ 	.short	0x0100
        /*0212*/ 	.byte	0x04
	.zero		1


	//   ....[18]....
        /*0214*/ 	.word	0x00000780
        /*0218*/ 	.word	0x000000ff
        /*021c*/ 	.word	0x00000048
        /*0220*/ 	.short	0x0100
        /*0222*/ 	.byte	0x04
	.zero		1


	//   ....[19]....
        /*0224*/ 	.word	0x00000790
        /*0228*/ 	.word	0x000000ff
        /*022c*/ 	.word	0x00000148
        /*0230*/ 	.short	0x0100
        /*0232*/ 	.byte	0x04
	.zero		1


	//   ....[20]....
        /*0234*/ 	.word	0x000007a0
        /*0238*/ 	.word	0x000000ff
        /*023c*/ 	.word	0x00000050
        /*0240*/ 	.short	0x0100
        /*0242*/ 	.byte	0x04
	.zero		1


	//   ....[21]....
        /*0244*/ 	.word	0x000007b0
        /*0248*/ 	.word	0x000000ff
        /*024c*/ 	.word	0x00000150
        /*0250*/ 	.short	0x0100
        /*0252*/ 	.byte	0x04
	.zero		1


	//   ....[22]....
        /*0254*/ 	.word	0x000007c0
        /*0258*/ 	.word	0x000000ff
        /*025c*/ 	.word	0x00000058
        /*0260*/ 	.short	0x0100
        /*0262*/ 	.byte	0x04
	.zero		1


	//   ....[23]....
        /*0264*/ 	.word	0x000007d0
        /*0268*/ 	.word	0x000000ff
        /*026c*/ 	.word	0x00000158
        /*0270*/ 	.short	0x0100
        /*0272*/ 	.byte	0x04
	.zero		1


	//   ....[24]....
        /*0274*/ 	.word	0x000007e0
        /*0278*/ 	.word	0x000000ff
        /*027c*/ 	.word	0x00000060
        /*0280*/ 	.short	0x0100
        /*0282*/ 	.byte	0x04
	.zero		1


	//   ....[25]....
        /*0284*/ 	.word	0x000007f0
        /*0288*/ 	.word	0x000000ff
        /*028c*/ 	.word	0x00000160
        /*0290*/ 	.short	0x0100
        /*0292*/ 	.byte	0x04
	.zero		1


	//   ....[26]....
        /*0294*/ 	.word	0x00000800
        /*0298*/ 	.word	0x000000ff
        /*029c*/ 	.word	0x00000068
        /*02a0*/ 	.short	0x0100
        /*02a2*/ 	.byte	0x04
	.zero		1


	//   ....[27]....
        /*02a4*/ 	.word	0x00000810
        /*02a8*/ 	.word	0x000000ff
        /*02ac*/ 	.word	0x00000168
        /*02b0*/ 	.short	0x0100
        /*02b2*/ 	.byte	0x04
	.zero		1


	//   ....[28]....
        /*02b4*/ 	.word	0x00000820
        /*02b8*/ 	.word	0x000000ff
        /*02bc*/ 	.word	0x00000070
        /*02c0*/ 	.short	0x0100
        /*02c2*/ 	.byte	0x04
	.zero		1


	//   ....[29]....
        /*02c4*/ 	.word	0x00000830
        /*02c8*/ 	.word	0x000000ff
        /*02cc*/ 	.word	0x00000170
        /*02d0*/ 	.short	0x0100
        /*02d2*/ 	.byte	0x04
	.zero		1


	//   ....[30]....
        /*02d4*/ 	.word	0x00000840
        /*02d8*/ 	.word	0x000000ff
        /*02dc*/ 	.word	0x00000078
        /*02e0*/ 	.short	0x0100
        /*02e2*/ 	.byte	0x04
	.zero		1


	//   ....[31]....
        /*02e4*/ 	.word	0x00000850
        /*02e8*/ 	.word	0x000000ff
        /*02ec*/ 	.word	0x00000178
        /*02f0*/ 	.short	0x0100
        /*02f2*/ 	.byte	0x04
	.zero		1


	//   ....[32]....
        /*02f4*/ 	.word	0x00000860
        /*02f8*/ 	.word	0x000000ff
        /*02fc*/ 	.word	0x00000080
        /*0300*/ 	.short	0x0100
        /*0302*/ 	.byte	0x04
	.zero		1


	//   ....[33]....
        /*0304*/ 	.word	0x00000870
        /*0308*/ 	.word	0x000000ff
        /*030c*/ 	.word	0x00000180
        /*0310*/ 	.short	0x0100
        /*0312*/ 	.byte	0x04
	.zero		1


	//   ....[34]....
        /*0314*/ 	.word	0x00000880
        /*0318*/ 	.word	0x000000ff
        /*031c*/ 	.word	0x00000088
        /*0320*/ 	.short	0x0100
        /*0322*/ 	.byte	0x04
	.zero		1


	//   ....[35]....
        /*0324*/ 	.word	0x00000890
        /*0328*/ 	.word	0x000000ff
        /*032c*/ 	.word	0x00000188
        /*0330*/ 	.short	0x0100
        /*0332*/ 	.byte	0x04
	.zero		1


	//   ....[36]....
        /*0334*/ 	.word	0x000008a0
        /*0338*/ 	.word	0x000000ff
        /*033c*/ 	.word	0x00000090
        /*0340*/ 	.short	0x0100
        /*0342*/ 	.byte	0x04
	.zero		1


	//   ....[37]....
        /*0344*/ 	.word	0x000008b0
        /*0348*/ 	.word	0x000000ff
        /*034c*/ 	.word	0x00000190
        /*0350*/ 	.short	0x0100
        /*0352*/ 	.byte	0x04
	.zero		1


	//   ....[38]....
        /*0354*/ 	.word	0x000008c0
        /*0358*/ 	.word	0x000000ff
        /*035c*/ 	.word	0x00000098
        /*0360*/ 	.short	0x0100
        /*0362*/ 	.byte	0x04
	.zero		1


	//   ....[39]....
        /*0364*/ 	.word	0x000008d0
        /*0368*/ 	.word	0x000000ff
        /*036c*/ 	.word	0x00000198
        /*0370*/ 	.short	0x0100
        /*0372*/ 	.byte	0x04
	.zero		1


	//   ....[40]....
        /*0374*/ 	.word	0x000008e0
        /*0378*/ 	.word	0x000000ff
        /*037c*/ 	.word	0x000000a0
        /*0380*/ 	.short	0x0100
        /*0382*/ 	.byte	0x04
	.zero		1


	//   ....[41]....
        /*0384*/ 	.word	0x000008f0
        /*0388*/ 	.word	0x000000ff
        /*038c*/ 	.word	0x000001a0
        /*0390*/ 	.short	0x0100
        /*0392*/ 	.byte	0x04
	.zero		1


	//   ....[42]....
        /*0394*/ 	.word	0x00000900
        /*0398*/ 	.word	0x000000ff
        /*039c*/ 	.word	0x000000a8
        /*03a0*/ 	.short	0x0100
        /*03a2*/ 	.byte	0x04
	.zero		1


	//   ....[43]....
        /*03a4*/ 	.word	0x00000910
        /*03a8*/ 	.word	0x000000ff
        /*03ac*/ 	.word	0x000001a8
        /*03b0*/ 	.short	0x0100
        /*03b2*/ 	.byte	0x04
	.zero		1


	//   ....[44]....
        /*03b4*/ 	.word	0x00000920
        /*03b8*/ 	.word	0x000000ff
        /*03bc*/ 	.word	0x000000b0
        /*03c0*/ 	.short	0x0100
        /*03c2*/ 	.byte	0x04
	.zero		1


	//   ....[45]....
        /*03c4*/ 	.word	0x00000930
        /*03c8*/ 	.word	0x000000ff
        /*03cc*/ 	.word	0x000001b0
        /*03d0*/ 	.short	0x0100
        /*03d2*/ 	.byte	0x04
	.zero		1


	//   ....[46]....
        /*03d4*/ 	.word	0x00000940
        /*03d8*/ 	.word	0x000000ff
        /*03dc*/ 	.word	0x000000b8
        /*03e0*/ 	.short	0x0100
        /*03e2*/ 	.byte	0x04
	.zero		1


	//   ....[47]....
        /*03e4*/ 	.word	0x00000950
        /*03e8*/ 	.word	0x000000ff
        /*03ec*/ 	.word	0x000001b8
        /*03f0*/ 	.short	0x0100
        /*03f2*/ 	.byte	0x04
	.zero		1


	//   ....[48]....
        /*03f4*/ 	.word	0x00000960
        /*03f8*/ 	.word	0x000000ff
        /*03fc*/ 	.word	0x000000c0
        /*0400*/ 	.short	0x0100
        /*0402*/ 	.byte	0x04
	.zero		1


	//   ....[49]....
        /*0404*/ 	.word	0x00000970
        /*0408*/ 	.word	0x000000ff
        /*040c*/ 	.word	0x000001c0
        /*0410*/ 	.short	0x0100
        /*0412*/ 	.byte	0x04
	.zero		1


	//   ....[50]....
        /*0414*/ 	.word	0x00000980
        /*0418*/ 	.word	0x000000ff
        /*041c*/ 	.word	0x000000c8
        /*0420*/ 	.short	0x0100
        /*0422*/ 	.byte	0x04
	.zero		1


	//   ....[51]....
        /*0424*/ 	.word	0x00000990
        /*0428*/ 	.word	0x000000ff
        /*042c*/ 	.word	0x000001c8
        /*0430*/ 	.short	0x0100
        /*0432*/ 	.byte	0x04
	.zero		1


	//   ....[52]....
        /*0434*/ 	.word	0x000009a0
        /*0438*/ 	.word	0x000000ff
        /*043c*/ 	.word	0x000000d0
        /*0440*/ 	.short	0x0100
        /*0442*/ 	.byte	0x04
	.zero		1


	//   ....[53]....
        /*0444*/ 	.word	0x000009b0
        /*0448*/ 	.word	0x000000ff
        /*044c*/ 	.word	0x000001d0
        /*0450*/ 	.short	0x0100
        /*0452*/ 	.byte	0x04
	.zero		1


	//   ....[54]....
        /*0454*/ 	.word	0x000009c0
        /*0458*/ 	.word	0x000000ff
        /*045c*/ 	.word	0x000000d8
        /*0460*/ 	.short	0x0100
        /*0462*/ 	.byte	0x04
	.zero		1


	//   ....[55]....
        /*0464*/ 	.word	0x000009d0
        /*0468*/ 	.word	0x000000ff
        /*046c*/ 	.word	0x000001d8
        /*0470*/ 	.short	0x0100
        /*0472*/ 	.byte	0x04
	.zero		1


	//   ....[56]....
        /*0474*/ 	.word	0x000009e0
        /*0478*/ 	.word	0x000000ff
        /*047c*/ 	.word	0x000000e0
        /*0480*/ 	.short	0x0100
        /*0482*/ 	.byte	0x04
	.zero		1


	//   ....[57]....
        /*0484*/ 	.word	0x000009f0
        /*0488*/ 	.word	0x000000ff
        /*048c*/ 	.word	0x000001e0
        /*0490*/ 	.short	0x0100
        /*0492*/ 	.byte	0x04
	.zero		1


	//   ....[58]....
        /*0494*/ 	.word	0x00000a00
        /*0498*/ 	.word	0x000000ff
        /*049c*/ 	.word	0x000000e8
        /*04a0*/ 	.short	0x0100
        /*04a2*/ 	.byte	0x04
	.zero		1


	//   ....[59]....
        /*04a4*/ 	.word	0x00000a10
        /*04a8*/ 	.word	0x000000ff
        /*04ac*/ 	.word	0x000001e8
        /*04b0*/ 	.short	0x0100
        /*04b2*/ 	.byte	0x04
	.zero		1


	//   ....[60]....
        /*04b4*/ 	.word	0x00000a20
        /*04b8*/ 	.word	0x000000ff
        /*04bc*/ 	.word	0x000000f0
        /*04c0*/ 	.short	0x0100
        /*04c2*/ 	.byte	0x04
	.zero		1


	//   ....[61]....
        /*04c4*/ 	.word	0x00000a30
        /*04c8*/ 	.word	0x000000ff
        /*04cc*/ 	.word	0x000001f0
        /*04d0*/ 	.short	0x0100
        /*04d2*/ 	.byte	0x04
	.zero		1


	//   ....[62]....
        /*04d4*/ 	.word	0x00000a40
        /*04d8*/ 	.word	0x000000ff
        /*04dc*/ 	.word	0x000000f8
        /*04e0*/ 	.short	0x0100
        /*04e2*/ 	.byte	0x04
	.zero		1


	//   ....[63]....
        /*04e4*/ 	.word	0x00000a50
        /*04e8*/ 	.word	0x000000ff
        /*04ec*/ 	.word	0x000001f8
        /*04f0*/ 	.short	0x0100
        /*04f2*/ 	.byte	0x04
	.zero		1


	//   ....[64]....
        /*04f4*/ 	.word	0x00000b80
        /*04f8*/ 	.word	0x000000ff
        /*04fc*/ 	.word	0x00000200
        /*0500*/ 	.short	0x0100
        /*0502*/ 	.byte	0x04
	.zero		1


	//   ....[65]....
        /*0504*/ 	.word	0x00000b90
        /*0508*/ 	.word	0x000000ff
        /*050c*/ 	.word	0x00000210
        /*0510*/ 	.short	0x0100
        /*0512*/ 	.byte	0x04
	.zero		1


	//   ....[66]....
        /*0514*/ 	.word	0x00000ba0
        /*0518*/ 	.word	0x000000ff
        /*051c*/ 	.word	0x00000208
        /*0520*/ 	.short	0x0100
        /*0522*/ 	.byte	0x04
	.zero		1


	//   ....[67]....
        /*0524*/ 	.word	0x00000bb0
        /*0528*/ 	.word	0x000000ff
        /*052c*/ 	.word	0x00000218
        /*0530*/ 	.short	0x0100
        /*0532*/ 	.byte	0x04
	.zero		1


	//   ....[68]....
        /*0534*/ 	.word	0x00000c90
        /*0538*/ 	.word	0x000000ff
        /*053c*/ 	.word	0x00000220
        /*0540*/ 	.short	0x0100
        /*0542*/ 	.byte	0x04
	.zero		1


	//   ....[69]....
        /*0544*/ 	.word	0x00000ca0
        /*0548*/ 	.word	0x000000ff
        /*054c*/ 	.word	0x00000228
        /*0550*/ 	.short	0x0100
        /*0552*/ 	.byte	0x04
	.zero		1


	//   ....[70]....
        /*0554*/ 	.word	0x00000dd0
        /*0558*/ 	.word	0x000000ff
        /*055c*/ 	.word	0x00000230
        /*0560*/ 	.short	0x0100
        /*0562*/ 	.byte	0x06
	.zero		1


	//   ....[71]....
        /*0564*/ 	.word	0x00000de0
        /*0568*/ 	.word	0x000000ff
        /*056c*/ 	.word	0x00000238
        /*0570*/ 	.short	0x0100
        /*0572*/ 	.byte	0x06
	.zero		1


	//   ....[72]....
        /*0574*/ 	.word	0x00000f10
        /*0578*/ 	.word	0x000000ff
        /*057c*/ 	.word	0x00000240
        /*0580*/ 	.short	0x0100
        /*0582*/ 	.byte	0x04
	.zero		1


	//   ....[73]....
        /*0584*/ 	.word	0x00000f20
        /*0588*/ 	.word	0x000000ff
        /*058c*/ 	.word	0x00000250
        /*0590*/ 	.short	0x0100
        /*0592*/ 	.byte	0x04
	.zero		1


	//   ....[74]....
        /*0594*/ 	.word	0x00000f30
        /*0598*/ 	.word	0x000000ff
        /*059c*/ 	.word	0x00000248
        /*05a0*/ 	.short	0x0100
        /*05a2*/ 	.byte	0x04
	.zero		1


	//   ....[75]....
        /*05a4*/ 	.word	0x00000f40
        /*05a8*/ 	.word	0x000000ff
        /*05ac*/ 	.word	0x00000258
        /*05b0*/ 	.short	0x0100
        /*05b2*/ 	.byte	0x04
	.zero		1


	//   ....[76]....
        /*05b4*/ 	.word	0x00001040
        /*05b8*/ 	.word	0x000000ff
        /*05bc*/ 	.word	0x00000260
        /*05c0*/ 	.short	0x0100
        /*05c2*/ 	.byte	0x06
	.zero		1


	//   ....[77]....
        /*05c4*/ 	.word	0x00001b90
        /*05c8*/ 	.word	0x000000ff
        /*05cc*/ 	.word	0x00000100
        /*05d0*/ 	.short	0x010a
        /*05d2*/ 	.byte	0x04
	.zero		1


	//   ....[78]....
        /*05d4*/ 	.word	0x00001ee0
        /*05d8*/ 	.word	0x000000ff
        /*05dc*/ 	.word	0x00000100
        /*05e0*/ 	.short	0x010a
        /*05e2*/ 	.byte	0x09
	.zero		1


	//   ....[79]....
        /*05e4*/ 	.word	0x00002090
        /*05e8*/ 	.word	0x000000ff
        /*05ec*/ 	.word	0x00000100
        /*05f0*/ 	.short	0x010a
        /*05f2*/ 	.byte	0x08
	.zero		1


	//   ....[80]....
        /*05f4*/ 	.word	0x000022c0
        /*05f8*/ 	.word	0x000000ff
        /*05fc*/ 	.word	0x00000228
        /*0600*/ 	.short	0x0101
        /*0602*/ 	.byte	0x1e
	.zero		1


	//   ....[81]....
        /*0604*/ 	.word	0x000022f0
        /*0608*/ 	.word	0x000000ff
        /*060c*/ 	.word	0x00000100
        /*0610*/ 	.short	0x010a
        /*0612*/ 	.byte	0x04
	.zero		1


	//   ....[82]....
        /*0614*/ 	.word	0x000025d0
        /*0618*/ 	.word	0x000000ff
        /*061c*/ 	.word	0x00000100
        /*0620*/ 	.short	0x010a
        /*0622*/ 	.byte	0x09
	.zero		1


	//   ....[83]....
        /*0624*/ 	.word	0x00002780
        /*0628*/ 	.word	0x000000ff
        /*062c*/ 	.word	0x00000100
        /*0630*/ 	.short	0x010a
        /*0632*/ 	.byte	0x08
	.zero		1


	//   ....[84]....
        /*0634*/ 	.word	0x000029c0
        /*0638*/ 	.word	0x000000ff
        /*063c*/ 	.word	0x00000230
        /*0640*/ 	.short	0x010a
        /*0642*/ 	.byte	0x1e
	.zero		1


	//   ....[85]....
        /*0644*/ 	.word	0x00002a80
        /*0648*/ 	.word	0x000000ff
        /*064c*/ 	.word	0x00000000
        /*0650*/ 	.short	0x0101
        /*0652*/ 	.byte	0x04
	.zero		1


	//   ....[86]....
        /*0654*/ 	.word	0x00003080
        /*0658*/ 	.word	0x000000ff
        /*065c*/ 	.word	0x00000000
        /*0660*/ 	.short	0x010a
        /*0662*/ 	.byte	0x04
	.zero		1


	//   ....[87]....
        /*0664*/ 	.word	0x00003120
        /*0668*/ 	.word	0x000000ff
        /*066c*/ 	.word	0x00000000
        /*0670*/ 	.short	0x010a
        /*0672*/ 	.byte	0x05
	.zero		1


	//   ....[88]....
        /*0674*/ 	.word	0x000031c0
        /*0678*/ 	.word	0x000000ff
        /*067c*/ 	.word	0x00000000
        /*0680*/ 	.short	0x010a
        /*0682*/ 	.byte	0x05
	.zero		1


	//   ....[89]....
        /*0684*/ 	.word	0x00003260
        /*0688*/ 	.word	0x000000ff
        /*068c*/ 	.word	0x00000000
        /*0690*/ 	.short	0x010a
        /*0692*/ 	.byte	0x05
	.zero		1


	//   ....[90]....
        /*0694*/ 	.word	0x00003300
        /*0698*/ 	.word	0x000000ff
        /*069c*/ 	.word	0x00000000
        /*06a0*/ 	.short	0x010a
        /*06a2*/ 	.byte	0x05
	.zero		1


	//   ....[91]....
        /*06a4*/ 	.word	0x000033a0
        /*06a8*/ 	.word	0x000000ff
        /*06ac*/ 	.word	0x00000000
        /*06b0*/ 	.short	0x010a
        /*06b2*/ 	.byte	0x05
	.zero		1


	//   ....[92]....
        /*06b4*/ 	.word	0x00003440
        /*06b8*/ 	.word	0x000000ff
        /*06bc*/ 	.word	0x00000000
        /*06c0*/ 	.short	0x010a
        /*06c2*/ 	.byte	0x05
	.zero		1


	//   ....[93]....
        /*06c4*/ 	.word	0x000034e0
        /*06c8*/ 	.word	0x000000ff
        /*06cc*/ 	.word	0x00000000
        /*06d0*/ 	.short	0x010a
        /*06d2*/ 	.byte	0x05
	.zero		1


	//   ....[94]....
        /*06d4*/ 	.word	0x00003580
        /*06d8*/ 	.word	0x000000ff
        /*06dc*/ 	.word	0x00000000
        /*06e0*/ 	.short	0x010a
        /*06e2*/ 	.byte	0x05
	.zero		1


	//   ....[95]....
        /*06e4*/ 	.word	0x00003620
        /*06e8*/ 	.word	0x000000ff
        /*06ec*/ 	.word	0x00000000
        /*06f0*/ 	.short	0x010a
        /*06f2*/ 	.byte	0x05
	.zero		1


	//   ....[96]....
        /*06f4*/ 	.word	0x000036c0
        /*06f8*/ 	.word	0x000000ff
        /*06fc*/ 	.word	0x00000000
        /*0700*/ 	.short	0x010a
        /*0702*/ 	.byte	0x05
	.zero		1


	//   ....[97]....
        /*0704*/ 	.word	0x00003760
        /*0708*/ 	.word	0x000000ff
        /*070c*/ 	.word	0x00000000
        /*0710*/ 	.short	0x010a
        /*0712*/ 	.byte	0x05
	.zero		1


	//   ....[98]....
        /*0714*/ 	.word	0x00003800
        /*0718*/ 	.word	0x000000ff
        /*071c*/ 	.word	0x00000000
        /*0720*/ 	.short	0x010a
        /*0722*/ 	.byte	0x05
	.zero		1


	//   ....[99]....
        /*0724*/ 	.word	0x000038a0
        /*0728*/ 	.word	0x000000ff
        /*072c*/ 	.word	0x00000000
        /*0730*/ 	.short	0x010a
        /*0732*/ 	.byte	0x05
	.zero		1


	//   ....[100]....
        /*0734*/ 	.word	0x00003940
        /*0738*/ 	.word	0x000000ff
        /*073c*/ 	.word	0x00000000
        /*0740*/ 	.short	0x010a
        /*0742*/ 	.byte	0x05
	.zero		1


	//   ....[101]....
        /*0744*/ 	.word	0x000039e0
        /*0748*/ 	.word	0x000000ff
        /*074c*/ 	.word	0x00000000
        /*0750*/ 	.short	0x010a
        /*0752*/ 	.byte	0x05
	.zero		1


	//   ....[102]....
        /*0754*/ 	.word	0x00003a80
        /*0758*/ 	.word	0x000000ff
        /*075c*/ 	.word	0x00000000
        /*0760*/ 	.short	0x010a
        /*0762*/ 	.byte	0x05
	.zero		1


	//   ....[103]....
        /*0764*/ 	.word	0x00003b20
        /*0768*/ 	.word	0x000000ff
        /*076c*/ 	.word	0x00000000
        /*0770*/ 	.short	0x010a
        /*0772*/ 	.byte	0x05
	.zero		1


	//   ....[104]....
        /*0774*/ 	.word	0x00003bc0
        /*0778*/ 	.word	0x000000ff
        /*077c*/ 	.word	0x00000000
        /*0780*/ 	.short	0x010a
        /*0782*/ 	.byte	0x05
	.zero		1


	//   ....[105]....
        /*0784*/ 	.word	0x00003c60
        /*0788*/ 	.word	0x000000ff
        /*078c*/ 	.word	0x00000000
        /*0790*/ 	.short	0x010a
        /*0792*/ 	.byte	0x05
	.zero		1


	//   ....[106]....
        /*0794*/ 	.word	0x00003d00
        /*0798*/ 	.word	0x000000ff
        /*079c*/ 	.word	0x00000000
        /*07a0*/ 	.short	0x010a
        /*07a2*/ 	.byte	0x05
	.zero		1


	//   ....[107]....
        /*07a4*/ 	.word	0x00003da0
        /*07a8*/ 	.word	0x000000ff
        /*07ac*/ 	.word	0x00000000
        /*07b0*/ 	.short	0x010a
        /*07b2*/ 	.byte	0x05
	.zero		1


	//   ....[108]....
        /*07b4*/ 	.word	0x00003e40
        /*07b8*/ 	.word	0x000000ff
        /*07bc*/ 	.word	0x00000000
        /*07c0*/ 	.short	0x010a
        /*07c2*/ 	.byte	0x05
	.zero		1


	//   ....[109]....
        /*07c4*/ 	.word	0x00003ee0
        /*07c8*/ 	.word	0x000000ff
        /*07cc*/ 	.word	0x00000000
        /*07d0*/ 	.short	0x010a
        /*07d2*/ 	.byte	0x05
	.zero		1


	//   ....[110]....
        /*07d4*/ 	.word	0x00003f80
        /*07d8*/ 	.word	0x000000ff
        /*07dc*/ 	.word	0x00000000
        /*07e0*/ 	.short	0x010a
        /*07e2*/ 	.byte	0x05
	.zero		1


	//   ....[111]....
        /*07e4*/ 	.word	0x00004020
        /*07e8*/ 	.word	0x000000ff
        /*07ec*/ 	.word	0x00000000
        /*07f0*/ 	.short	0x010a
        /*07f2*/ 	.byte	0x05
	.zero		1


	//   ....[112]....
        /*07f4*/ 	.word	0x000040c0
        /*07f8*/ 	.word	0x000000ff
        /*07fc*/ 	.word	0x00000000
        /*0800*/ 	.short	0x010a
        /*0802*/ 	.byte	0x05
	.zero		1


	//   ....[113]....
        /*0804*/ 	.word	0x00004160
        /*0808*/ 	.word	0x000000ff
        /*080c*/ 	.word	0x00000000
        /*0810*/ 	.short	0x010a
        /*0812*/ 	.byte	0x05
	.zero		1


	//   ....[114]....
        /*0814*/ 	.word	0x00004200
        /*0818*/ 	.word	0x000000ff
        /*081c*/ 	.word	0x00000000
        /*0820*/ 	.short	0x010a
        /*0822*/ 	.byte	0x05
	.zero		1


	//   ....[115]....
        /*0824*/ 	.word	0x000042a0
        /*0828*/ 	.word	0x000000ff
        /*082c*/ 	.word	0x00000000
        /*0830*/ 	.short	0x010a
        /*0832*/ 	.byte	0x05
	.zero		1


	//   ....[116]....
        /*0834*/ 	.word	0x00004340
        /*0838*/ 	.word	0x000000ff
        /*083c*/ 	.word	0x00000000
        /*0840*/ 	.short	0x010a
        /*0842*/ 	.byte	0x05
	.zero		1


	//   ....[117]....
        /*0844*/ 	.word	0x000043f0
        /*0848*/ 	.word	0x00000000
        /*084c*/ 	.word	0x00000000
        /*0850*/ 	.short	0x010a
        /*0852*/ 	.byte	0xff
	.zero		1


	//   ....[118]....
        /*0854*/ 	.word	0x00004520
        /*0858*/ 	.word	0x000000ff
        /*085c*/ 	.word	0x00000238
        /*0860*/ 	.short	0x010a
        /*0862*/ 	.byte	0x04
	.zero		1


	//   ....[119]....
        /*0864*/ 	.word	0x000045c0
        /*0868*/ 	.word	0x000000ff
        /*086c*/ 	.word	0x00000230
        /*0870*/ 	.short	0x010a
        /*0872*/ 	.byte	0x04
	.zero		1


	//   ....[120]....
        /*0874*/ 	.word	0x00004660
        /*0878*/ 	.word	0x000000ff
        /*087c*/ 	.word	0x00000000
        /*0880*/ 	.short	0x0101
        /*0882*/ 	.byte	0x05
	.zero		1


	//   ....[121]....
        /*0884*/ 	.word	0x000046a0
        /*0888*/ 	.word	0x000000ff
        /*088c*/ 	.word	0x00000238
        /*0890*/ 	.short	0x0106
        /*0892*/ 	.byte	0x04
	.zero		1


	//   ....[122]....
        /*0894*/ 	.word	0x000046e0
        /*0898*/ 	.word	0x00000000
        /*089c*/ 	.word	0x00000238
        /*08a0*/ 	.short	0x010a
        /*08a2*/ 	.byte	0xff
	.zero		1


	//   ....[123]....
        /*08a4*/ 	.word	0x00004920
        /*08a8*/ 	.word	0x000000ff
        /*08ac*/ 	.word	0x00000008
        /*08b0*/ 	.short	0x010a
        /*08b2*/ 	.byte	0x05
	.zero		1


	//   ....[124]....
        /*08b4*/ 	.word	0x00004940
        /*08b8*/ 	.word	0x000000ff
        /*08bc*/ 	.word	0x00000008
        /*08c0*/ 	.short	0x010a
        /*08c2*/ 	.byte	0x05
	.zero		1


	//   ....[125]....
        /*08c4*/ 	.word	0x00004ad0
        /*08c8*/ 	.word	0x000000ff
        /*08cc*/ 	.word	0x00000008
        /*08d0*/ 	.short	0x010a
        /*08d2*/ 	.byte	0x05
	.zero		1


	//   ....[126]....
        /*08d4*/ 	.word	0x00004af0
        /*08d8*/ 	.word	0x000000ff
        /*08dc*/ 	.word	0x00000008
        /*08e0*/ 	.short	0x010a
        /*08e2*/ 	.byte	0x05
	.zero		1


	//   ....[127]....
        /*08e4*/ 	.word	0x00004bb0
        /*08e8*/ 	.word	0x000000ff
        /*08ec*/ 	.word	0x00000000
        /*08f0*/ 	.short	0x0101
        /*08f2*/ 	.byte	0x04
	.zero		1


	//   ....[128]....
        /*08f4*/ 	.word	0x00004ee0
        /*08f8*/ 	.word	0x000000ff
        /*08fc*/ 	.word	0x00000230
        /*0900*/ 	.short	0x010a
        /*0902*/ 	.byte	0x0e
	.zero		1


	//   ....[129]....
        /*0904*/ 	.word	0x00004f80
        /*0908*/ 	.word	0x000000ff
        /*090c*/ 	.word	0x00000000
        /*0910*/ 	.short	0x0101
        /*0912*/ 	.byte	0x16
	.zero		1


	//   ....[130]....
        /*0914*/ 	.word	0x00004fc0
        /*0918*/ 	.word	0x000000ff
        /*091c*/ 	.word	0x00000250
        /*0920*/ 	.short	0x010a
        /*0922*/ 	.byte	0x13
	.zero		1


	//   ....[131]....
        /*0924*/ 	.word	0x00005060
        /*0928*/ 	.word	0x000000ff
        /*092c*/ 	.word	0x00000000
        /*0930*/ 	.short	0x010a
        /*0932*/ 	.byte	0x04
	.zero		1


	//   ....[132]....
        /*0934*/ 	.word	0x000050b0
        /*0938*/ 	.word	0x000000ff
        /*093c*/ 	.word	0x00000000
        /*0940*/ 	.short	0x010a
        /*0942*/ 	.byte	0x0b
	.zero		1


	//   ....[133]....
        /*0944*/ 	.word	0x000051e0
        /*0948*/ 	.word	0x000000ff
        /*094c*/ 	.word	0x00000000
        /*0950*/ 	.short	0x010a
        /*0952*/ 	.byte	0x05
	.zero		1


	//   ....[134]....
        /*0954*/ 	.word	0x000053e0
        /*0958*/ 	.word	0x000000ff
        /*095c*/ 	.word	0x00000000
        /*0960*/ 	.short	0x010a
        /*0962*/ 	.byte	0x04
	.zero		1


	//   ....[135]....
        /*0964*/ 	.word	0x00005480
        /*0968*/ 	.word	0x00000000
        /*096c*/ 	.word	0x00000000
        /*0970*/ 	.short	0x010a
        /*0972*/ 	.byte	0xff
	.zero		1


	//   ....[136]....
        /*0974*/ 	.word	0x000054c0
        /*0978*/ 	.word	0x00000000
        /*097c*/ 	.word	0x00000000
        /*0980*/ 	.short	0x010a
        /*0982*/ 	.byte	0xff
	.zero		1


	//   ....[137]....
        /*0984*/ 	.word	0x00005530
        /*0988*/ 	.word	0x000000ff
        /*098c*/ 	.word	0x00000000
        /*0990*/ 	.short	0x0101
        /*0992*/ 	.byte	0x04
	.zero		1


	//   ....[138]....
        /*0994*/ 	.word	0x00005570
        /*0998*/ 	.word	0x000000ff
        /*099c*/ 	.word	0x00000260
        /*09a0*/ 	.short	0x010a
        /*09a2*/ 	.byte	0x0e
	.zero		1


	//   ....[139]....
        /*09a4*/ 	.word	0x000055e0
        /*09a8*/ 	.word	0x000000ff
        /*09ac*/ 	.word	0x00000000
        /*09b0*/ 	.short	0x0101
        /*09b2*/ 	.byte	0x04
	.zero		1


	//   ....[140]....
        /*09b4*/ 	.word	0x00005af0
        /*09b8*/ 	.word	0x000000ff
        /*09bc*/ 	.word	0x00000230
        /*09c0*/ 	.short	0x010a
        /*09c2*/ 	.byte	0x16
	.zero		1


	//   ....[141]....
        /*09c4*/ 	.word	0x00005b90
        /*09c8*/ 	.word	0x000000ff
        /*09cc*/ 	.word	0x00000000
        /*09d0*/ 	.short	0x0101
        /*09d2*/ 	.byte	0x26
	.zero		1


	//   ....[142]....
        /*09d4*/ 	.word	0x000060e0
        /*09d8*/ 	.word	0x000000ff
        /*09dc*/ 	.word	0x00000228
        /*09e0*/ 	.short	0x010a
        /*09e2*/ 	.byte	0x16
	.zero		1


	//   ....[143]....
        /*09e4*/ 	.word	0x00006280
        /*09e8*/ 	.word	0x000000ff
        /*09ec*/ 	.word	0x00000210
        /*09f0*/ 	.short	0x010a
        /*09f2*/ 	.byte	0x16
	.zero		1


	//   ....[144]....
        /*09f4*/ 	.word	0x00006570
        /*09f8*/ 	.word	0x000000ff
        /*09fc*/ 	.word	0x00000200
        /*0a00*/ 	.short	0x010b
        /*0a02*/ 	.byte	0x16
	.zero		1


	//   ....[145]....
        /*0a04*/ 	.word	0x00006580
        /*0a08*/ 	.word	0x000000ff
        /*0a0c*/ 	.word	0x00000000
        /*0a10*/ 	.short	0x0101
        /*0a12*/ 	.byte	0x2d
	.zero		1


	//   ....[146]....
        /*0a14*/ 	.word	0x00006590
        /*0a18*/ 	.word	0x000000ff
        /*0a1c*/ 	.word	0x00000218
        /*0a20*/ 	.short	0x010a
        /*0a22*/ 	.byte	0x16
	.zero		1


	//   ....[147]....
        /*0a24*/ 	.word	0x00006760
        /*0a28*/ 	.word	0x000000ff
        /*0a2c*/ 	.word	0x00000208
        /*0a30*/ 	.short	0x010b
        /*0a32*/ 	.byte	0x16
	.zero		1


	//   ....[148]....
        /*0a34*/ 	.word	0x00006770
        /*0a38*/ 	.word	0x000000ff
        /*0a3c*/ 	.word	0x00000000
        /*0a40*/ 	.short	0x0101
        /*0a42*/ 	.byte	0x2c
	.zero		1


	//   ....[149]....
        /*0a44*/ 	.word	0x000067a0
        /*0a48*/ 	.word	0x000000ff
        /*0a4c*/ 	.word	0x00000210
        /*0a50*/ 	.short	0x010a
        /*0a52*/ 	.byte	0x16
	.zero		1


	//   ....[150]....
        /*0a54*/ 	.word	0x000067e0
        /*0a58*/ 	.word	0x00000000
        /*0a5c*/ 	.word	0x00000218
        /*0a60*/ 	.short	0x010a
        /*0a62*/ 	.byte	0xff
	.zero		1


	//   ....[151]....
        /*0a64*/ 	.word	0x00006b60
        /*0a68*/ 	.word	0x000000ff
        /*0a6c*/ 	.word	0x00000230
        /*0a70*/ 	.short	0x010a
        /*0a72*/ 	.byte	0x32
	.zero		1


	//   ....[152]....
        /*0a74*/ 	.word	0x00006c30
        /*0a78*/ 	.word	0x000000ff
        /*0a7c*/ 	.word	0x00000000
        /*0a80*/ 	.short	0x0101
        /*0a82*/ 	.byte	0x04
	.zero		1


	//   ....[153]....
        /*0a84*/ 	.word	0x000078d0
        /*0a88*/ 	.word	0x00000000
        /*0a8c*/ 	.word	0x00000200
        /*0a90*/ 	.short	0x010a
        /*0a92*/ 	.byte	0xff
	.zero		1


	//   ....[154]....
        /*0a94*/ 	.word	0x00007970
        /*0a98*/ 	.word	0x000000bb
        /*0a9c*/ 	.word	0x00000240
        /*0aa0*/ 	.short	0x010a
        /*0aa2*/ 	.byte	0xff
	.zero		1


	//   ....[155]....
        /*0aa4*/ 	.word	0x00007bd0
        /*0aa8*/ 	.word	0x00000000
        /*0aac*/ 	.word	0x00000200
        /*0ab0*/ 	.short	0x010a
        /*0ab2*/ 	.byte	0xff
	.zero		1


	//   ....[156]....
        /*0ab4*/ 	.word	0x00007d20
        /*0ab8*/ 	.word	0x00000002
        /*0abc*/ 	.word	0x00000000
        /*0ac0*/ 	.short	0x0101
        /*0ac2*/ 	.byte	0xff
	.zero		1


	//   ....[157]....
        /*0ac4*/ 	.word	0x00007d80
        /*0ac8*/ 	.word	0x000000bb
        /*0acc*/ 	.word	0x00000240
        /*0ad0*/ 	.short	0x010a
        /*0ad2*/ 	.byte	0xff
	.zero		1


	//   ....[158]....
        /*0ad4*/ 	.word	0x00009160
        /*0ad8*/ 	.word	0x000000c7
        /*0adc*/ 	.word	0x00000200
        /*0ae0*/ 	.short	0x010a
        /*0ae2*/ 	.byte	0xff
	.zero		1


	//   ....[159]....
        /*0ae4*/ 	.word	0x00009240
        /*0ae8*/ 	.word	0x000000c7
        /*0aec*/ 	.word	0x00000200
        /*0af0*/ 	.short	0x010a
        /*0af2*/ 	.byte	0xff
	.zero		1


	//   ....[160]....
        /*0af4*/ 	.word	0x00009370
        /*0af8*/ 	.word	0x00000000
        /*0afc*/ 	.word	0x00000000
        /*0b00*/ 	.short	0x0101
        /*0b02*/ 	.byte	0xff
	.zero		1


	//   ....[161]....
        /*0b04*/ 	.word	0x000097a0
        /*0b08*/ 	.word	0x000000bb
        /*0b0c*/ 	.word	0x00000000
        /*0b10*/ 	.short	0x0101
        /*0b12*/ 	.byte	0xff
	.zero		1


	//   ....[162]....
        /*0b14*/ 	.word	0x0000a820
        /*0b18*/ 	.word	0x00000000
        /*0b1c*/ 	.word	0x00000100
        /*0b20*/ 	.short	0x010a
        /*0b22*/ 	.byte	0xff
	.zero		1


	//   ....[163]....
        /*0b24*/ 	.word	0x0000a880
        /*0b28*/ 	.word	0x00000000
        /*0b2c*/ 	.word	0x00000100
        /*0b30*/ 	.short	0x010a
        /*0b32*/ 	.byte	0xff
	.zero		1


	//   ....[164]....
        /*0b34*/ 	.word	0x0000a8e0
        /*0b38*/ 	.word	0x00000000
        /*0b3c*/ 	.word	0x00000230
        /*0b40*/ 	.short	0x010a
        /*0b42*/ 	.byte	0xff
	.zero		1


	//   ....[165]....
        /*0b44*/ 	.word	0x0000a940
        /*0b48*/ 	.word	0x00000000
        /*0b4c*/ 	.word	0x00000000
        /*0b50*/ 	.short	0x010a
        /*0b52*/ 	.byte	0xff
	.zero		1


	//   ....[166]....
        /*0b54*/ 	.word	0x0000a9a0
        /*0b58*/ 	.word	0x00000000
        /*0b5c*/ 	.word	0x00000000
        /*0b60*/ 	.short	0x010a
        /*0b62*/ 	.byte	0xff
	.zero		1


	//   ....[167]....
        /*0b64*/ 	.word	0x0000aa00
        /*0b68*/ 	.word	0x00000000
        /*0b6c*/ 	.word	0x00000000
        /*0b70*/ 	.short	0x010a
        /*0b72*/ 	.byte	0xff
	.zero		1


	//   ....[168]....
        /*0b74*/ 	.word	0x0000aa60
        /*0b78*/ 	.word	0x00000000
        /*0b7c*/ 	.word	0x00000000
        /*0b80*/ 	.short	0x010a
        /*0b82*/ 	.byte	0xff
	.zero		1


	//   ....[169]....
        /*0b84*/ 	.word	0x0000aac0
        /*0b88*/ 	.word	0x00000000
        /*0b8c*/ 	.word	0x00000000
        /*0b90*/ 	.short	0x010a
        /*0b92*/ 	.byte	0xff
	.zero		1


	//   ....[170]....
        /*0b94*/ 	.word	0x0000ab20
        /*0b98*/ 	.word	0x00000000
        /*0b9c*/ 	.word	0x00000000
        /*0ba0*/ 	.short	0x010a
        /*0ba2*/ 	.byte	0xff
	.zero		1


	//   ....[171]....
        /*0ba4*/ 	.word	0x0000ab80
        /*0ba8*/ 	.word	0x00000000
        /*0bac*/ 	.word	0x00000000
        /*0bb0*/ 	.short	0x010a
        /*0bb2*/ 	.byte	0xff
	.zero		1


	//   ....[172]....
        /*0bb4*/ 	.word	0x0000abe0
        /*0bb8*/ 	.word	0x00000000
        /*0bbc*/ 	.word	0x00000000
        /*0bc0*/ 	.short	0x010a
        /*0bc2*/ 	.byte	0xff
	.zero		1


	//   ....[173]....
        /*0bc4*/ 	.word	0x0000ac40
        /*0bc8*/ 	.word	0x00000000
        /*0bcc*/ 	.word	0x00000000
        /*0bd0*/ 	.short	0x010a
        /*0bd2*/ 	.byte	0xff
	.zero		1


	//   ....[174]....
        /*0bd4*/ 	.word	0x0000aca0
        /*0bd8*/ 	.word	0x00000000
        /*0bdc*/ 	.word	0x00000000
        /*0be0*/ 	.short	0x010a
        /*0be2*/ 	.byte	0xff
	.zero		1


	//   ....[175]....
        /*0be4*/ 	.word	0x0000ad00
        /*0be8*/ 	.word	0x00000000
        /*0bec*/ 	.word	0x00000000
        /*0bf0*/ 	.short	0x010a
        /*0bf2*/ 	.byte	0xff
	.zero		1


	//   ....[176]....
        /*0bf4*/ 	.word	0x0000ad60
        /*0bf8*/ 	.word	0x00000000
        /*0bfc*/ 	.word	0x00000000
        /*0c00*/ 	.short	0x010a
        /*0c02*/ 	.byte	0xff
	.zero		1


	//   ....[177]....
        /*0c04*/ 	.word	0x0000adc0
        /*0c08*/ 	.word	0x00000000
        /*0c0c*/ 	.word	0x00000000
        /*0c10*/ 	.short	0x010a
        /*0c12*/ 	.byte	0xff
	.zero		1


	//   ....[178]....
        /*0c14*/ 	.word	0x0000ae20
        /*0c18*/ 	.word	0x00000000
        /*0c1c*/ 	.word	0x00000000
        /*0c20*/ 	.short	0x010a
        /*0c22*/ 	.byte	0xff
	.zero		1


	//   ....[179]....
        /*0c24*/ 	.word	0x0000ae80
        /*0c28*/ 	.word	0x00000000
        /*0c2c*/ 	.word	0x00000000
        /*0c30*/ 	.short	0x010a
        /*0c32*/ 	.byte	0xff
	.zero		1


	//   ....[180]....
        /*0c34*/ 	.word	0x0000aee0
        /*0c38*/ 	.word	0x00000000
        /*0c3c*/ 	.word	0x00000000
        /*0c40*/ 	.short	0x010a
        /*0c42*/ 	.byte	0xff
	.zero		1


	//   ....[181]....
        /*0c44*/ 	.word	0x0000af40
        /*0c48*/ 	.word	0x00000000
        /*0c4c*/ 	.word	0x00000000
        /*0c50*/ 	.short	0x010a
        /*0c52*/ 	.byte	0xff
	.zero		1


	//   ....[182]....
        /*0c54*/ 	.word	0x0000afa0
        /*0c58*/ 	.word	0x00000000
        /*0c5c*/ 	.word	0x00000000
        /*0c60*/ 	.short	0x010a
        /*0c62*/ 	.byte	0xff
	.zero		1


	//   ....[183]....
        /*0c64*/ 	.word	0x0000b000
        /*0c68*/ 	.word	0x00000000
        /*0c6c*/ 	.word	0x00000000
        /*0c70*/ 	.short	0x010a
        /*0c72*/ 	.byte	0xff
	.zero		1


	//   ....[184]....
        /*0c74*/ 	.word	0x0000b060
        /*0c78*/ 	.word	0x00000000
        /*0c7c*/ 	.word	0x00000000
        /*0c80*/ 	.short	0x010a
        /*0c82*/ 	.byte	0xff
	.zero		1


	//   ....[185]....
        /*0c84*/ 	.word	0x0000b0c0
        /*0c88*/ 	.word	0x00000000
        /*0c8c*/ 	.word	0x00000000
        /*0c90*/ 	.short	0x010a
        /*0c92*/ 	.byte	0xff
	.zero		1


	//   ....[186]....
        /*0c94*/ 	.word	0x0000b120
        /*0c98*/ 	.word	0x00000000
        /*0c9c*/ 	.word	0x00000000
        /*0ca0*/ 	.short	0x010a
        /*0ca2*/ 	.byte	0xff
	.zero		1


	//   ....[187]....
        /*0ca4*/ 	.word	0x0000b180
        /*0ca8*/ 	.word	0x00000000
        /*0cac*/ 	.word	0x00000000
        /*0cb0*/ 	.short	0x010a
        /*0cb2*/ 	.byte	0xff
	.zero		1


	//   ....[188]....
        /*0cb4*/ 	.word	0x0000b1e0
        /*0cb8*/ 	.word	0x00000000
        /*0cbc*/ 	.word	0x00000000
        /*0cc0*/ 	.short	0x010a
        /*0cc2*/ 	.byte	0xff
	.zero		1


	//   ....[189]....
        /*0cc4*/ 	.word	0x0000b240
        /*0cc8*/ 	.word	0x00000000
        /*0ccc*/ 	.word	0x00000000
        /*0cd0*/ 	.short	0x010a
        /*0cd2*/ 	.byte	0xff
	.zero		1


	//   ....[190]....
        /*0cd4*/ 	.word	0x0000b2a0
        /*0cd8*/ 	.word	0x00000000
        /*0cdc*/ 	.word	0x00000000
        /*0ce0*/ 	.short	0x010a
        /*0ce2*/ 	.byte	0xff
	.zero		1


	//   ....[191]....
        /*0ce4*/ 	.word	0x0000b300
        /*0ce8*/ 	.word	0x00000000
        /*0cec*/ 	.word	0x00000000
        /*0cf0*/ 	.short	0x010a
        /*0cf2*/ 	.byte	0xff
	.zero		1


	//   ....[192]....
        /*0cf4*/ 	.word	0x0000b360
        /*0cf8*/ 	.word	0x00000000
        /*0cfc*/ 	.word	0x00000000
        /*0d00*/ 	.short	0x010a
        /*0d02*/ 	.byte	0xff
	.zero		1


	//   ....[193]....
        /*0d04*/ 	.word	0x0000b3c0
        /*0d08*/ 	.word	0x00000000
        /*0d0c*/ 	.word	0x00000000
        /*0d10*/ 	.short	0x010a
        /*0d12*/ 	.byte	0xff
	.zero		1


	//   ....[194]....
        /*0d14*/ 	.word	0x0000b420
        /*0d18*/ 	.word	0x00000000
        /*0d1c*/ 	.word	0x00000000
        /*0d20*/ 	.short	0x010a
        /*0d22*/ 	.byte	0xff
	.zero		1


	//   ....[195]....
        /*0d24*/ 	.word	0x0000b480
        /*0d28*/ 	.word	0x00000000
        /*0d2c*/ 	.word	0x00000000
        /*0d30*/ 	.short	0x010a
        /*0d32*/ 	.byte	0xff
	.zero		1


	//   ....[196]....
        /*0d34*/ 	.word	0x0000b4e0
        /*0d38*/ 	.word	0x00000004
        /*0d3c*/ 	.word	0x00000238
        /*0d40*/ 	.short	0x010a
        /*0d42*/ 	.byte	0xff
	.zero		1


	//   ....[197]....
        /*0d44*/ 	.word	0x0000b540
        /*0d48*/ 	.word	0x00000004
        /*0d4c*/ 	.word	0x00000230
        /*0d50*/ 	.short	0x010a
        /*0d52*/ 	.byte	0xff
	.zero		1


	//   ....[198]....
        /*0d54*/ 	.word	0x0000b5a0
        /*0d58*/ 	.word	0x00000005
        /*0d5c*/ 	.word	0x00000008
        /*0d60*/ 	.short	0x010a
        /*0d62*/ 	.byte	0xff
	.zero		1


	//   ....[199]....
        /*0d64*/ 	.word	0x0000b690
        /*0d68*/ 	.word	0x00000003
        /*0d6c*/ 	.word	0x00000008
        /*0d70*/ 	.short	0x010a
        /*0d72*/ 	.byte	0xff
	.zero		1


	//   ....[200]....
        /*0d74*/ 	.word	0x0000b6f0
        /*0d78*/ 	.word	0x00000004
        /*0d7c*/ 	.word	0x00000230
        /*0d80*/ 	.short	0x010a
        /*0d82*/ 	.byte	0xff
	.zero		1


	//   ....[201]....
        /*0d84*/ 	.word	0x0000b750
        /*0d88*/ 	.word	0x00000004
        /*0d8c*/ 	.word	0x00000250
        /*0d90*/ 	.short	0x010a
        /*0d92*/ 	.byte	0xff
	.zero		1


	//   ....[202]....
        /*0d94*/ 	.word	0x0000b7b0
        /*0d98*/ 	.word	0x00000004
        /*0d9c*/ 	.word	0x00000000
        /*0da0*/ 	.short	0x010a
        /*0da2*/ 	.byte	0xff
	.zero		1


	//   ....[203]....
        /*0da4*/ 	.word	0x0000b810
        /*0da8*/ 	.word	0x00000000
        /*0dac*/ 	.word	0x00000000
        /*0db0*/ 	.short	0x010a
        /*0db2*/ 	.byte	0xff
	.zero		1


	//   ....[204]....
        /*0db4*/ 	.word	0x0000b870
        /*0db8*/ 	.word	0x00000000
        /*0dbc*/ 	.word	0x00000260
        /*0dc0*/ 	.short	0x010a
        /*0dc2*/ 	.byte	0xff
	.zero		1


	//   ....[205]....
        /*0dc4*/ 	.word	0x0000b8d0
        /*0dc8*/ 	.word	0x00000000
        /*0dcc*/ 	.word	0x00000230
        /*0dd0*/ 	.short	0x010a
        /*0dd2*/ 	.byte	0xff
	.zero		1


	//   ....[206]....
        /*0dd4*/ 	.word	0x0000b930
        /*0dd8*/ 	.word	0x00000000
        /*0ddc*/ 	.word	0x00000228
        /*0de0*/ 	.short	0x010a
        /*0de2*/ 	.byte	0xff
	.zero		1


	//   ....[207]....
        /*0de4*/ 	.word	0x0000b990
        /*0de8*/ 	.word	0x00000002
        /*0dec*/ 	.word	0x00000210
        /*0df0*/ 	.short	0x010a
        /*0df2*/ 	.byte	0xff
	.zero		1


	//   ....[208]....
        /*0df4*/ 	.word	0x0000b9f0
        /*0df8*/ 	.word	0x00000000
        /*0dfc*/ 	.word	0x00000218
        /*0e00*/ 	.short	0x010a
        /*0e02*/ 	.byte	0xff
	.zero		1


	//   ....[209]....
        /*0e04*/ 	.word	0x0000ba50
        /*0e08*/ 	.word	0x00000000
        /*0e0c*/ 	.word	0x00000210
        /*0e10*/ 	.short	0x010a
        /*0e12*/ 	.byte	0xff
	.zero		1


	//   ....[210]....
        /*0e14*/ 	.word	0x0000bab0
        /*0e18*/ 	.word	0x00000000
        /*0e1c*/ 	.word	0x00000230
        /*0e20*/ 	.short	0x010a
        /*0e22*/ 	.byte	0xff
	.zero		1


	//   ....[211]....
        /*0e24*/ 	.word	0x0000bb00
        /*0e28*/ 	.word	0x00000000
        /*0e2c*/ 	.word	0x00000200
        /*0e30*/ 	.short	0x010a
        /*0e32*/ 	.byte	0xff
	.zero		1


	//   ....[212]....
        /*0e34*/ 	.word	0x0000bb50
        /*0e38*/ 	.word	0x000000bb
        /*0e3c*/ 	.word	0x00000240
        /*0e40*/ 	.short	0x010a
        /*0e42*/ 	.byte	0xff
	.zero		1


	//   ....[213]....
        /*0e44*/ 	.word	0x0000bba0
        /*0e48*/ 	.word	0x000000c7
        /*0e4c*/ 	.word	0x00000200
        /*0e50*/ 	.short	0x010a
        /*0e52*/ 	.byte	0xff
	.zero		1


	//----- nvinfo : EIATTR_NUM_MBARRIERS
	.align		4
.L_47:
        /*0e54*/ 	.byte	0x03, 0x38
        /*0e56*/ 	.short	0x004d


	//----- nvinfo : EIATTR_EXIT_INSTR_OFFSETS
	.align		4
        /*0e58*/ 	.byte	0x04, 0x1c
        /*0e5a*/ 	.short	(.L_49 - .L_48)


	//   ....[0]....
.L_48:
        /*0e5c*/ 	.word	0x00004420


	//   ....[1]....
        /*0e60*/ 	.word	0x000046b0


	//   ....[2]....
        /*0e64*/ 	.word	0x00004710


	//   ....[3]....
        /*0e68*/ 	.word	0x00005800


	//   ....[4]....
        /*0e6c*/ 	.word	0x00006810


	//   ....[5]....
        /*0e70*/ 	.word	0x00006850


	//   ....[6]....
        /*0e74*/ 	.word	0x0000a800


	//----- nvinfo : EIATTR_MAX_THREADS
	.align		4
.L_49:
        /*0e78*/ 	.byte	0x04, 0x05
        /*0e7a*/ 	.short	(.L_51 - .L_50)
.L_50:
        /*0e7c*/ 	.word	0x00000100
        /*0e80*/ 	.word	0x00000001
        /*0e84*/ 	.word	0x00000001


	//----- nvinfo : EIATTR_CRS_STACK_SIZE
	.align		4
.L_51:
        /*0e88*/ 	.byte	0x04, 0x1e
        /*0e8a*/ 	.short	(.L_53 - .L_52)
.L_52:
        /*0e8c*/ 	.word	0x00000000


	//----- nvinfo : EIATTR_CBANK_PARAM_SIZE
	.align		4
.L_53:
        /*0e90*/ 	.byte	0x03, 0x19
        /*0e92*/ 	.short	0x0900


	//----- nvinfo : EIATTR_PARAM_CBANK
	.align		4
        /*0e94*/ 	.byte	0x04, 0x0a
        /*0e96*/ 	.short	(.L_55 - .L_54)
	.align		4
.L_54:
        /*0e98*/ 	.word	index@(.nv.constant0._ZN7cutlass13device_kernelINS_4conv6kernel13ConvUniversalINS1_16ConvProblemShapeILNS1_8OperatorE1ELi3EEENS1_10collective14CollectiveConvINS1_47MainloopSm100TmaUmmaWarpSpecializedImplicitGemmILS5_1ELi32ELi3ELi1ELi2EN4cute5tupleIJNSA_1CILi2EEENSC_ILi1EEESE_EEEEENSB_IJNSC_ILi256EEENSC_ILi128EEENSB_IJNSC_ILi32EEEEEEEEENS_12float_e4m3_tESM_NSA_8TiledMMAINSA_8MMA_AtomIJNSA_10MMA_TraitsINSA_25SM100_MMA_F8F6F4_2x1SM_SSEJSM_SM_fSH_SI_NSA_17integral_constantINSA_4UMMA5MajorELST_0EEENSR_IST_LST_1EEENSR_INSS_7ScaleInELSW_0EEESX_EEEEEENSA_6LayoutINSB_IJSE_SE_SE_EEENSB_IJNSC_ILi0EEES12_S12_EEEEENSB_IJNSA_10UnderscoreES15_S15_EEEEENS7_6detail27Sm100ImplicitGemmTileTraitsINSA_25SM100_TMA_2SM_LOAD_IM2COLENSA_14ComposedLayoutINSA_7SwizzleILi1ELi4ELi3EEENSA_18smem_ptr_flag_bitsILi8EEENS10_INSB_IJNSC_ILi8EEESJ_EEENSB_IJSJ_SE_EEEEEEEvEENS19_INSA_18SM100_TMA_2SM_LOADENS1B_INS1C_ILi2ELi4ELi3EEES1F_NS10_INSB_IJNSC_ILi64EEES1G_EEENSB_IJSE_S1O_EEEEEEEvEEEENS_8epilogue10collective18CollectiveEpilogueINS1V_23Sm100TmaWarpSpecializedILi2ELi2ELi64ELb0ELb0EEEJNSB_IJSI_SI_SK_EEENSB_IJNS10_ISI_SE_EENS10_IS1O_SE_EEEEESM_NSB_IJNSB_IJllllEEESE_S12_EEESM_S25_NS1V_6fusion15FusionCallbacksIS1Z_NS26_17LinearCombinationISM_fSM_fLNS_15FloatRoundStyleE2EEES20_S23_JEEENSA_5SM1004TMEM4LOAD26SM100_TMEM_LOAD_32dp32b64xENSA_20SM90_TMA_LOAD_IM2COLENS1B_IS1N_S1F_NS10_INSB_IJS1G_S1O_EEENSB_IJS1O_SE_EEEEEEENSA_39AutoVectorizingCopyWithAssumedAlignmentILi128EEENSA_21SM90_TMA_STORE_IM2COLES2K_S2M_S2M_EEEvvEEEEvNT_6ParamsE)
        /*0e9c*/ 	.short	0x0380
        /*0e9e*/ 	.short	0x0900


	//----- nvinfo : EIATTR_SW_WAR
	.align		4
.L_55:
        /*0ea0*/ 	.byte	0x04, 0x36
        /*0ea2*/ 	.short	(.L_57 - .L_56)
.L_56:
        /*0ea4*/ 	.word	0x00000008
.L_57:


//--------------------- .nv.callgraph             --------------------------
	.section	.nv.callgraph,"",@"SHT_CUDA_CALLGRAPH"
	.align	4
	.sectionentsize	8
	.align		4
        /*0000*/ 	.word	0x00000000
	.align		4
        /*0004*/ 	.word	0xffffffff
	.align		4
        /*0008*/ 	.word	index@(_ZN7cutlass13device_kernelINS_4conv6kernel13ConvUniversalINS1_16ConvProblemShapeILNS1_8OperatorE1ELi3EEENS1_10collective14CollectiveConvINS1_47MainloopSm100TmaUmmaWarpSpecializedImplicitGemmILS5_1ELi32ELi3ELi1ELi2EN4cute5tupleIJNSA_1CILi2EEENSC_ILi1EEESE_EEEEENSB_IJNSC_ILi256EEENSC_ILi128EEENSB_IJNSC_ILi32EEEEEEEEENS_12float_e4m3_tESM_NSA_8TiledMMAINSA_8MMA_AtomIJNSA_10MMA_TraitsINSA_25SM100_MMA_F8F6F4_2x1SM_SSEJSM_SM_fSH_SI_NSA_17integral_constantINSA_4UMMA5MajorELST_0EEENSR_IST_LST_1EEENSR_INSS_7ScaleInELSW_0EEESX_EEEEEENSA_6LayoutINSB_IJSE_SE_SE_EEENSB_IJNSC_ILi0EEES12_S12_EEEEENSB_IJNSA_10UnderscoreES15_S15_EEEEENS7_6detail27Sm100ImplicitGemmTileTraitsINSA_25SM100_TMA_2SM_LOAD_IM2COLENSA_14ComposedLayoutINSA_7SwizzleILi1ELi4ELi3EEENSA_18smem_ptr_flag_bitsILi8EEENS10_INSB_IJNSC_ILi8EEESJ_EEENSB_IJSJ_SE_EEEEEEEvEENS19_INSA_18SM100_TMA_2SM_LOADENS1B_INS1C_ILi2ELi4ELi3EEES1F_NS10_INSB_IJNSC_ILi64EEES1G_EEENSB_IJSE_S1O_EEEEEEEvEEEENS_8epilogue10collective18CollectiveEpilogueINS1V_23Sm100TmaWarpSpecializedILi2ELi2ELi64ELb0ELb0EEEJNSB_IJSI_SI_SK_EEENSB_IJNS10_ISI_SE_EENS10_IS1O_SE_EEEEESM_NSB_IJNSB_IJllllEEESE_S12_EEESM_S25_NS1V_6fusion15FusionCallbacksIS1Z_NS26_17LinearCombinationISM_fSM_fLNS_15FloatRoundStyleE2EEES20_S23_JEEENSA_5SM1004TMEM4LOAD26SM100_TMEM_LOAD_32dp32b64xENSA_20SM90_TMA_LOAD_IM2COLENS1B_IS1N_S1F_NS10_INSB_IJS1G_S1O_EEENSB_IJS1O_SE_EEEEEEENSA_39AutoVectorizingCopyWithAssumedAlignmentILi128EEENSA_21SM90_TMA_STORE_IM2COLES2K_S2M_S2M_EEEvvEEEEvNT_6ParamsE)
	.align		4
        /*000c*/ 	.word	index@(__assertfail)
	.align		4
        /*0010*/ 	.word	0x00000000
	.align		4
        /*0014*/ 	.word	0xfffffffe
	.align		4
        /*0018*/ 	.word	0x00000000
	.align		4
        /*001c*/ 	.word	0xfffffffd
	.align		4
        /*0020*/ 	.word	0x00000000
	.align		4
        /*0024*/ 	.word	0xfffffffc


//--------------------- .nv.constant4             --------------------------
	.section	.nv.constant4,"a",@progbits
	.align	8
	.align		8
.nv.constant4:
        /*0000*/ 	.dword	__assertfail
	.align		8
        /*0008*/ 	.dword	__unnamed_1
	.align		8
        /*0010*/ 	.dword	__unnamed_2
	.align		8
        /*0018*/ 	.dword	_ZN39_INTERNAL_1c9ab3d7_4_k_cu_a9b7b1ce_34664cuda3std3__45__cpo5beginE
	.align		8
        /*0020*/ 	.dword	_ZN39_INTERNAL_1c9ab3d7_4_k_cu_a9b7b1ce_34664cuda3std3__45__cpo3endE
	.align		8
        /*0028*/ 	.dword	_ZN39_INTERNAL_1c9ab3d7_4_k_cu_a9b7b1ce_34664cuda3std3__45__cpo6cbeginE
	.align		8
        /*0030*/ 	.dword	_ZN39_INTERNAL_1c9ab3d7_4_k_cu_a9b7b1ce_34664cuda3std3__45__cpo4cendE
	.align		8
        /*0038*/ 	.dword	_ZN39_INTERNAL_1c9ab3d7_4_k_cu_a9b7b1ce_34664cuda3std3__441_GLOBAL__N__1c9ab3d7_4_k_cu_a9b7b1ce_34666ignoreE
	.align		8
        /*0040*/ 	.dword	_ZN39_INTERNAL_1c9ab3d7_4_k_cu_a9b7b1ce_34664cuda3std3__419piecewise_constructE
	.align		8
        /*0048*/ 	.dword	_ZN39_INTERNAL_1c9ab3d7_4_k_cu_a9b7b1ce_34664cuda3std3__48in_placeE
	.align		8
        /*0050*/ 	.dword	_ZN39_INTERNAL_1c9ab3d7_4_k_cu_a9b7b1ce_34664cuda3std6ranges3__45__cpo4swapE
	.align		8
        /*0058*/ 	.dword	_ZN39_INTERNAL_1c9ab3d7_4_k_cu_a9b7b1ce_34664cuda3std6ranges3__45__cpo9iter_moveE
	.align		8
        /*0060*/ 	.dword	_ZN39_INTERNAL_1c9ab3d7_4_k_cu_a9b7b1ce_34664cute7productE
	.align		8
        /*0068*/ 	.dword	_ZN39_INTERNAL_1c9ab3d7_4_k_cu_a9b7b1ce_34664cute1_E
	.align		8
        /*0070*/ 	.dword	$str$27
	.align		8
        /*0078*/ 	.dword	$str$28
	.align		8
        /*0080*/ 	.dword	$str$29
	.align		8
        /*0088*/ 	.dword	$str$30


//--------------------- .text._ZN7cutlass13device_kernelINS_4conv6kernel13ConvUniversalINS1_16ConvProblemShapeILNS1_8OperatorE1ELi3EEENS1_10collective14CollectiveConvINS1_47MainloopSm100TmaUmmaWarpSpecializedImplicitGemmILS5_1ELi32ELi3ELi1ELi2EN4cute5tupleIJNSA_1CILi2EEENSC_ILi1EEESE_EEEEENSB_IJNSC_ILi256EEENSC_ILi128EEENSB_IJNSC_ILi32EEEEEEEEENS_12float_e4m3_tESM_NSA_8TiledMMAINSA_8MMA_AtomIJNSA_10MMA_TraitsINSA_25SM100_MMA_F8F6F4_2x1SM_SSEJSM_SM_fSH_SI_NSA_17integral_constantINSA_4UMMA5MajorELST_0EEENSR_IST_LST_1EEENSR_INSS_7ScaleInELSW_0EEESX_EEEEEENSA_6LayoutINSB_IJSE_SE_SE_EEENSB_IJNSC_ILi0EEES12_S12_EEEEENSB_IJNSA_10UnderscoreES15_S15_EEEEENS7_6detail27Sm100ImplicitGemmTileTraitsINSA_25SM100_TMA_2SM_LOAD_IM2COLENSA_14ComposedLayoutINSA_7SwizzleILi1ELi4ELi3EEENSA_18smem_ptr_flag_bitsILi8EEENS10_INSB_IJNSC_ILi8EEESJ_EEENSB_IJSJ_SE_EEEEEEEvEENS19_INSA_18SM100_TMA_2SM_LOADENS1B_INS1C_ILi2ELi4ELi3EEES1F_NS10_INSB_IJNSC_ILi64EEES1G_EEENSB_IJSE_S1O_EEEEEEEvEEEENS_8epilogue10collective18CollectiveEpilogueINS1V_23Sm100TmaWarpSpecializedILi2ELi2ELi64ELb0ELb0EEEJNSB_IJSI_SI_SK_EEENSB_IJNS10_ISI_SE_EENS10_IS1O_SE_EEEEESM_NSB_IJNSB_IJllllEEESE_S12_EEESM_S25_NS1V_6fusion15FusionCallbacksIS1Z_NS26_17LinearCombinationISM_fSM_fLNS_15FloatRoundStyleE2EEES20_S23_JEEENSA_5SM1004TMEM4LOAD26SM100_TMEM_LOAD_32dp32b64xENSA_20SM90_TMA_LOAD_IM2COLENS1B_IS1N_S1F_NS10_INSB_IJS1G_S1O_EEENSB_IJS1O_SE_EEEEEEENSA_39AutoVectorizingCopyWithAssumedAlignmentILi128EEENSA_21SM90_TMA_STORE_IM2COLES2K_S2M_S2M_EEEvvEEEEvNT_6ParamsE --------------------------
	.section	.text._ZN7cutlass13device_kernelINS_4conv6kernel13ConvUniversalINS1_16ConvProblemShapeILNS1_8OperatorE1ELi3EEENS1_10collective14CollectiveConvINS1_47MainloopSm100TmaUmmaWarpSpecializedImplicitGemmILS5_1ELi32ELi3ELi1ELi2EN4cute5tupleIJNSA_1CILi2EEENSC_ILi1EEESE_EEEEENSB_IJNSC_ILi256EEENSC_ILi128EEENSB_IJNSC_ILi32EEEEEEEEENS_12float_e4m3_tESM_NSA_8TiledMMAINSA_8MMA_AtomIJNSA_10MMA_TraitsINSA_25SM100_MMA_F8F6F4_2x1SM_SSEJSM_SM_fSH_SI_NSA_17integral_constantINSA_4UMMA5MajorELST_0EEENSR_IST_LST_1EEENSR_INSS_7ScaleInELSW_0EEESX_EEEEEENSA_6LayoutINSB_IJSE_SE_SE_EEENSB_IJNSC_ILi0EEES12_S12_EEEEENSB_IJNSA_10UnderscoreES15_S15_EEEEENS7_6detail27Sm100ImplicitGemmTileTraitsINSA_25SM100_TMA_2SM_LOAD_IM2COLENSA_14ComposedLayoutINSA_7SwizzleILi1ELi4ELi3EEENSA_18smem_ptr_flag_bitsILi8EEENS10_INSB_IJNSC_ILi8EEESJ_EEENSB_IJSJ_SE_EEEEEEEvEENS19_INSA_18SM100_TMA_2SM_LOADENS1B_INS1C_ILi2ELi4ELi3EEES1F_NS10_INSB_IJNSC_ILi64EEES1G_EEENSB_IJSE_S1O_EEEEEEEvEEEENS_8epilogue10collective18CollectiveEpilogueINS1V_23Sm100TmaWarpSpecializedILi2ELi2ELi64ELb0ELb0EEEJNSB_IJSI_SI_SK_EEENSB_IJNS10_ISI_SE_EENS10_IS1O_SE_EEEEESM_NSB_IJNSB_IJllllEEESE_S12_EEESM_S25_NS1V_6fusion15FusionCallbacksIS1Z_NS26_17LinearCombinationISM_fSM_fLNS_15FloatRoundStyleE2EEES20_S23_JEEENSA_5SM1004TMEM4LOAD26SM100_TMEM_LOAD_32dp32b64xENSA_20SM90_TMA_LOAD_IM2COLENS1B_IS1N_S1F_NS10_INSB_IJS1G_S1O_EEENSB_IJS1O_SE_EEEEEEENSA_39AutoVectorizingCopyWithAssumedAlignmentILi128EEENSA_21SM90_TMA_STORE_IM2COLES2K_S2M_S2M_EEEvvEEEEvNT_6ParamsE,"ax",@progbits
	.align	128
.text._ZN7cutlass13device_kernelINS_4conv6kernel13ConvUniversalINS1_16ConvProblemShapeILNS1_8OperatorE1ELi3EEENS1_10collective14CollectiveConvINS1_47MainloopSm100TmaUmmaWarpSpecializedImplicitGemmILS5_1ELi32ELi3ELi1ELi2EN4cute5tupleIJNSA_1CILi2EEENSC_ILi1EEESE_EEEEENSB_IJNSC_ILi256EEENSC_ILi128EEENSB_IJNSC_ILi32EEEEEEEEENS_12float_e4m3_tESM_NSA_8TiledMMAINSA_8MMA_AtomIJNSA_10MMA_TraitsINSA_25SM100_MMA_F8F6F4_2x1SM_SSEJSM_SM_fSH_SI_NSA_17integral_constantINSA_4UMMA5MajorELST_0EEENSR_IST_LST_1EEENSR_INSS_7ScaleInELSW_0EEESX_EEEEEENSA_6LayoutINSB_IJSE_SE_SE_EEENSB_IJNSC_ILi0EEES12_S12_EEEEENSB_IJNSA_10UnderscoreES15_S15_EEEEENS7_6detail27Sm100ImplicitGemmTileTraitsINSA_25SM100_TMA_2SM_LOAD_IM2COLENSA_14ComposedLayoutINSA_7SwizzleILi1ELi4ELi3EEENSA_18smem_ptr_flag_bitsILi8EEENS10_INSB_IJNSC_ILi8EEESJ_EEENSB_IJSJ_SE_EEEEEEEvEENS19_INSA_18SM100_TMA_2SM_LOADENS1B_INS1C_ILi2ELi4ELi3EEES1F_NS10_INSB_IJNSC_ILi64EEES1G_EEENSB_IJSE_S1O_EEEEEEEvEEEENS_8epilogue10collective18CollectiveEpilogueINS1V_23Sm100TmaWarpSpecializedILi2ELi2ELi64ELb0ELb0EEEJNSB_IJSI_SI_SK_EEENSB_IJNS10_ISI_SE_EENS10_IS1O_SE_EEEEESM_NSB_IJNSB_IJllllEEESE_S12_EEESM_S25_NS1V_6fusion15FusionCallbacksIS1Z_NS26_17LinearCombinationISM_fSM_fLNS_15FloatRoundStyleE2EEES20_S23_JEEENSA_5SM1004TMEM4LOAD26SM100_TMEM_LOAD_32dp32b64xENSA_20SM90_TMA_LOAD_IM2COLENS1B_IS1N_S1F_NS10_INSB_IJS1G_S1O_EEENSB_IJS1O_SE_EEEEEEENSA_39AutoVectorizingCopyWithAssumedAlignmentILi128EEENSA_21SM90_TMA_STORE_IM2COLES2K_S2M_S2M_EEEvvEEEEvNT_6ParamsE:
        .type           _ZN7cutlass13device_kernelINS_4conv6kernel13ConvUniversalINS1_16ConvProblemShapeILNS1_8OperatorE1ELi3EEENS1_10collective14CollectiveConvINS1_47MainloopSm100TmaUmmaWarpSpecializedImplicitGemmILS5_1ELi32ELi3ELi1ELi2EN4cute5tupleIJNSA_1CILi2EEENSC_ILi1EEESE_EEEEENSB_IJNSC_ILi256EEENSC_ILi128EEENSB_IJNSC_ILi32EEEEEEEEENS_12float_e4m3_tESM_NSA_8TiledMMAINSA_8MMA_AtomIJNSA_10MMA_TraitsINSA_25SM100_MMA_F8F6F4_2x1SM_SSEJSM_SM_fSH_SI_NSA_17integral_constantINSA_4UMMA5MajorELST_0EEENSR_IST_LST_1EEENSR_INSS_7ScaleInELSW_0EEESX_EEEEEENSA_6LayoutINSB_IJSE_SE_SE_EEENSB_IJNSC_ILi0EEES12_S12_EEEEENSB_IJNSA_10UnderscoreES15_S15_EEEEENS7_6detail27Sm100ImplicitGemmTileTraitsINSA_25SM100_TMA_2SM_LOAD_IM2COLENSA_14ComposedLayoutINSA_7SwizzleILi1ELi4ELi3EEENSA_18smem_ptr_flag_bitsILi8EEENS10_INSB_IJNSC_ILi8EEESJ_EEENSB_IJSJ_SE_EEEEEEEvEENS19_INSA_18SM100_TMA_2SM_LOADENS1B_INS1C_ILi2ELi4ELi3EEES1F_NS10_INSB_IJNSC_ILi64EEES1G_EEENSB_IJSE_S1O_EEEEEEEvEEEENS_8epilogue10collective18CollectiveEpilogueINS1V_23Sm100TmaWarpSpecializedILi2ELi2ELi64ELb0ELb0EEEJNSB_IJSI_SI_SK_EEENSB_IJNS10_ISI_SE_EENS10_IS1O_SE_EEEEESM_NSB_IJNSB_IJllllEEESE_S12_EEESM_S25_NS1V_6fusion15FusionCallbacksIS1Z_NS26_17LinearCombinationISM_fSM_fLNS_15FloatRoundStyleE2EEES20_S23_JEEENSA_5SM1004TMEM4LOAD26SM100_TMEM_LOAD_32dp32b64xENSA_20SM90_TMA_LOAD_IM2COLENS1B_IS1N_S1F_NS10_INSB_IJS1G_S1O_EEENSB_IJS1O_SE_EEEEEEENSA_39AutoVectorizingCopyWithAssumedAlignmentILi128EEENSA_21SM90_TMA_STORE_IM2COLES2K_S2M_S2M_EEEvvEEEEvNT_6ParamsE,@function
        .size           _ZN7cutlass13device_kernelINS_4conv6kernel13ConvUniversalINS1_16ConvProblemShapeILNS1_8OperatorE1ELi3EEENS1_10collective14CollectiveConvINS1_47MainloopSm100TmaUmmaWarpSpecializedImplicitGemmILS5_1ELi32ELi3ELi1ELi2EN4cute5tupleIJNSA_1CILi2EEENSC_ILi1EEESE_EEEEENSB_IJNSC_ILi256EEENSC_ILi128EEENSB_IJNSC_ILi32EEEEEEEEENS_12float_e4m3_tESM_NSA_8TiledMMAINSA_8MMA_AtomIJNSA_10MMA_TraitsINSA_25SM100_MMA_F8F6F4_2x1SM_SSEJSM_SM_fSH_SI_NSA_17integral_constantINSA_4UMMA5MajorELST_0EEENSR_IST_LST_1EEENSR_INSS_7ScaleInELSW_0EEESX_EEEEEENSA_6LayoutINSB_IJSE_SE_SE_EEENSB_IJNSC_ILi0EEES12_S12_EEEEENSB_IJNSA_10UnderscoreES15_S15_EEEEENS7_6detail27Sm100ImplicitGemmTileTraitsINSA_25SM100_TMA_2SM_LOAD_IM2COLENSA_14ComposedLayoutINSA_7SwizzleILi1ELi4ELi3EEENSA_18smem_ptr_flag_bitsILi8EEENS10_INSB_IJNSC_ILi8EEESJ_EEENSB_IJSJ_SE_EEEEEEEvEENS19_INSA_18SM100_TMA_2SM_LOADENS1B_INS1C_ILi2ELi4ELi3EEES1F_NS10_INSB_IJNSC_ILi64EEES1G_EEENSB_IJSE_S1O_EEEEEEEvEEEENS_8epilogue10collective18CollectiveEpilogueINS1V_23Sm100TmaWarpSpecializedILi2ELi2ELi64ELb0ELb0EEEJNSB_IJSI_SI_SK_EEENSB_IJNS10_ISI_SE_EENS10_IS1O_SE_EEEEESM_NSB_IJNSB_IJllllEEESE_S12_EEESM_S25_NS1V_6fusion15FusionCallbacksIS1Z_NS26_17LinearCombinationISM_fSM_fLNS_15FloatRoundStyleE2EEES20_S23_JEEENSA_5SM1004TMEM4LOAD26SM100_TMEM_LOAD_32dp32b64xENSA_20SM90_TMA_LOAD_IM2COLENS1B_IS1N_S1F_NS10_INSB_IJS1G_S1O_EEENSB_IJS1O_SE_EEEEEEENSA_39AutoVectorizingCopyWithAssumedAlignmentILi128EEENSA_21SM90_TMA_STORE_IM2COLES2K_S2M_S2M_EEEvvEEEEvNT_6ParamsE,(.L_x_239 - _ZN7cutlass13device_kernelINS_4conv6kernel13ConvUniversalINS1_16ConvProblemShapeILNS1_8OperatorE1ELi3EEENS1_10collective14CollectiveConvINS1_47MainloopSm100TmaUmmaWarpSpecializedImplicitGemmILS5_1ELi32ELi3ELi1ELi2EN4cute5tupleIJNSA_1CILi2EEENSC_ILi1EEESE_EEEEENSB_IJNSC_ILi256EEENSC_ILi128EEENSB_IJNSC_ILi32EEEEEEEEENS_12float_e4m3_tESM_NSA_8TiledMMAINSA_8MMA_AtomIJNSA_10MMA_TraitsINSA_25SM100_MMA_F8F6F4_2x1SM_SSEJSM_SM_fSH_SI_NSA_17integral_constantINSA_4UMMA5MajorELST_0EEENSR_IST_LST_1EEENSR_INSS_7ScaleInELSW_0EEESX_EEEEEENSA_6LayoutINSB_IJSE_SE_SE_EEENSB_IJNSC_ILi0EEES12_S12_EEEEENSB_IJNSA_10UnderscoreES15_S15_EEEEENS7_6detail27Sm100ImplicitGemmTileTraitsINSA_25SM100_TMA_2SM_LOAD_IM2COLENSA_14ComposedLayoutINSA_7SwizzleILi1ELi4ELi3EEENSA_18smem_ptr_flag_bitsILi8EEENS10_INSB_IJNSC_ILi8EEESJ_EEENSB_IJSJ_SE_EEEEEEEvEENS19_INSA_18SM100_TMA_2SM_LOADENS1B_INS1C_ILi2ELi4ELi3EEES1F_NS10_INSB_IJNSC_ILi64EEES1G_EEENSB_IJSE_S1O_EEEEEEEvEEEENS_8epilogue10collective18CollectiveEpilogueINS1V_23Sm100TmaWarpSpecializedILi2ELi2ELi64ELb0ELb0EEEJNSB_IJSI_SI_SK_EEENSB_IJNS10_ISI_SE_EENS10_IS1O_SE_EEEEESM_NSB_IJNSB_IJllllEEESE_S12_EEESM_S25_NS1V_6fusion15FusionCallbacksIS1Z_NS26_17LinearCombinationISM_fSM_fLNS_15FloatRoundStyleE2EEES20_S23_JEEENSA_5SM1004TMEM4LOAD26SM100_TMEM_LOAD_32dp32b64xENSA_20SM90_TMA_LOAD_IM2COLENS1B_IS1N_S1F_NS10_INSB_IJS1G_S1O_EEENSB_IJS1O_SE_EEEEEEENSA_39AutoVectorizingCopyWithAssumedAlignmentILi128EEENSA_21SM90_TMA_STORE_IM2COLES2K_S2M_S2M_EEEvvEEEEvNT_6ParamsE)
        .other          _ZN7cutlass13device_kernelINS_4conv6kernel13ConvUniversalINS1_16ConvProblemShapeILNS1_8OperatorE1ELi3EEENS1_10collective14CollectiveConvINS1_47MainloopSm100TmaUmmaWarpSpecializedImplicitGemmILS5_1ELi32ELi3ELi1ELi2EN4cute5tupleIJNSA_1CILi2EEENSC_ILi1EEESE_EEEEENSB_IJNSC_ILi256EEENSC_ILi128EEENSB_IJNSC_ILi32EEEEEEEEENS_12float_e4m3_tESM_NSA_8TiledMMAINSA_8MMA_AtomIJNSA_10MMA_TraitsINSA_25SM100_MMA_F8F6F4_2x1SM_SSEJSM_SM_fSH_SI_NSA_17integral_constantINSA_4UMMA5MajorELST_0EEENSR_IST_LST_1EEENSR_INSS_7ScaleInELSW_0EEESX_EEEEEENSA_6LayoutINSB_IJSE_SE_SE_EEENSB_IJNSC_ILi0EEES12_S12_EEEEENSB_IJNSA_10UnderscoreES15_S15_EEEEENS7_6detail27Sm100ImplicitGemmTileTraitsINSA_25SM100_TMA_2SM_LOAD_IM2COLENSA_14ComposedLayoutINSA_7SwizzleILi1ELi4ELi3EEENSA_18smem_ptr_flag_bitsILi8EEENS10_INSB_IJNSC_ILi8EEESJ_EEENSB_IJSJ_SE_EEEEEEEvEENS19_INSA_18SM100_TMA_2SM_LOADENS1B_INS1C_ILi2ELi4ELi3EEES1F_NS10_INSB_IJNSC_ILi64EEES1G_EEENSB_IJSE_S1O_EEEEEEEvEEEENS_8epilogue10collective18CollectiveEpilogueINS1V_23Sm100TmaWarpSpecializedILi2ELi2ELi64ELb0ELb0EEEJNSB_IJSI_SI_SK_EEENSB_IJNS10_ISI_SE_EENS10_IS1O_SE_EEEEESM_NSB_IJNSB_IJllllEEESE_S12_EEESM_S25_NS1V_6fusion15FusionCallbacksIS1Z_NS26_17LinearCombinationISM_fSM_fLNS_15FloatRoundStyleE2EEES20_S23_JEEENSA_5SM1004TMEM4LOAD26SM100_TMEM_LOAD_32dp32b64xENSA_20SM90_TMA_LOAD_IM2COLENS1B_IS1N_S1F_NS10_INSB_IJS1G_S1O_EEENSB_IJS1O_SE_EEEEEEENSA_39AutoVectorizingCopyWithAssumedAlignmentILi128EEENSA_21SM90_TMA_STORE_IM2COLES2K_S2M_S2M_EEEvvEEEEvNT_6ParamsE,@"STO_CUDA_ENTRY STV_DEFAULT"
_ZN7cutlass13device_kernelINS_4conv6kernel13ConvUniversalINS1_16ConvProblemShapeILNS1_8OperatorE1ELi3EEENS1_10collective14CollectiveConvINS1_47MainloopSm100TmaUmmaWarpSpecializedImplicitGemmILS5_1ELi32ELi3ELi1ELi2EN4cute5tupleIJNSA_1CILi2EEENSC_ILi1EEESE_EEEEENSB_IJNSC_ILi256EEENSC_ILi128EEENSB_IJNSC_ILi32EEEEEEEEENS_12float_e4m3_tESM_NSA_8TiledMMAINSA_8MMA_AtomIJNSA_10MMA_TraitsINSA_25SM100_MMA_F8F6F4_2x1SM_SSEJSM_SM_fSH_SI_NSA_17integral_constantINSA_4UMMA5MajorELST_0EEENSR_IST_LST_1EEENSR_INSS_7ScaleInELSW_0EEESX_EEEEEENSA_6LayoutINSB_IJSE_SE_SE_EEENSB_IJNSC_ILi0EEES12_S12_EEEEENSB_IJNSA_10UnderscoreES15_S15_EEEEENS7_6detail27Sm100ImplicitGemmTileTraitsINSA_25SM100_TMA_2SM_LOAD_IM2COLENSA_14ComposedLayoutINSA_7SwizzleILi1ELi4ELi3EEENSA_18smem_ptr_flag_bitsILi8EEENS10_INSB_IJNSC_ILi8EEESJ_EEENSB_IJSJ_SE_EEEEEEEvEENS19_INSA_18SM100_TMA_2SM_LOADENS1B_INS1C_ILi2ELi4ELi3EEES1F_NS10_INSB_IJNSC_ILi64EEES1G_EEENSB_IJSE_S1O_EEEEEEEvEEEENS_8epilogue10collective18CollectiveEpilogueINS1V_23Sm100TmaWarpSpecializedILi2ELi2ELi64ELb0ELb0EEEJNSB_IJSI_SI_SK_EEENSB_IJNS10_ISI_SE_EENS10_IS1O_SE_EEEEESM_NSB_IJNSB_IJllllEEESE_S12_EEESM_S25_NS1V_6fusion15FusionCallbacksIS1Z_NS26_17LinearCombinationISM_fSM_fLNS_15FloatRoundStyleE2EEES20_S23_JEEENSA_5SM1004TMEM4LOAD26SM100_TMEM_LOAD_32dp32b64xENSA_20SM90_TMA_LOAD_IM2COLENS1B_IS1N_S1F_NS10_INSB_IJS1G_S1O_EEENSB_IJS1O_SE_EEEEEEENSA_39AutoVectorizingCopyWithAssumedAlignmentILi128EEENSA_21SM90_TMA_STORE_IM2COLES2K_S2M_S2M_EEEvvEEEEvNT_6ParamsE:
[----:B------:R-:W1:Y:S01]  /*0000*/  LDC R1, c[0x0][0x37c] ;  /* 0x0000df00ff017b82 */ /* 0x000e620000000800 */
[----:B------:R-:W2:Y:S01]  /*0010*/  S2R R164, SR_TID.X ;  /* 0x0000000000a47919 */ /* 0x000ea20000002100 */
[----:B------:R-:W3:Y:S06]  /*0020*/  LDCU.64 UR8, c[0x0][0x990] ;  /* 0x00013200ff0877ac */ /* 0x000eec0008000a00 */
[----:B------:R-:W4:Y:S01]  /*0030*/  S2UR UR45, SR_CgaCtaId ;  /* 0x00000000002d79c3 */ /* 0x000f220000008800 */
[----:B-1----:R-:W-:Y:S01]  /*0040*/  VIADD R1, R1, 0xfffffff8 ;  /* 0xfffffff801017836 */ /* 0x002fe20000000000 */
[----:B------:R-:W-:-:S02]  /*0050*/  PRMT R167, RZ, 0x7610, R167 ;  /* 0x00007610ffa77816 */ /* 0x000fc400000000a7 */
[----:B------:R-:W-:Y:S02]  /*0060*/  ELECT P1, URZ, PT ;  /* 0x0000000000ff782f */ /* 0x000fe40003820000 */
[----:B------:R-:W-:Y:S01]  /*0070*/  R2UR UR49, R1 ;  /* 0x00000000013172ca */ /* 0x000fe200000e0000 */
[----:B---3--:R-:W-:-:S04]  /*0080*/  UISETP.NE.U32.AND UP0, UPT, UR8, URZ, UPT ;  /* 0x000000ff0800728c */ /* 0x008fc8000bf05070 */
[----:B------:R-:W-:Y:S02]  /*0090*/  UISETP.NE.AND.EX UP0, UPT, UR9, URZ, UPT, UP0 ;  /* 0x000000ff0900728c */ /* 0x000fe4000bf05300 */
[----:B----4-:R-:W-:Y:S02]  /*00a0*/  ULOP3.LUT UR26, UR45, 0x1, URZ, 0xc0, !UPT ;  /* 0x000000012d1a7892 */ /* 0x010fe4000f8ec0ff */
[----:B------:R-:W-:Y:S01]  /*00b0*/  ULOP3.LUT UR25, UR45, 0x1, URZ, 0x3c, !UPT ;  /* 0x000000012d197892 */ /* 0x000fe2000f8e3cff */
[----:B--2---:R-:W-:-:S05]  /*00c0*/  SHF.R.U32.HI R168, RZ, 0x5, R164 ;  /* 0x00000005ffa87819 */ /* 0x004fca00000116a4 */
[----:B------:R-:W1:Y:S02]  /*00d0*/  SHFL.IDX PT, R0, R168, RZ, 0x1f ;  /* 0x00001fffa8007589 */ /* 0x000e6400000e0000 */
[----:B-1----:R-:W-:Y:S01]  /*00e0*/  R2UR UR18, R0 ;  /* 0x00000000001272ca */ /* 0x002fe200000e0000 */
[----:B------:R-:W-:-:S14]  /*00f0*/  BRA.U UP0, `(.L_x_0) ;  /* 0x0000000100307547 */ /* 0x000fdc000b800000 */
[----:B------:R-:W1:Y:S02]  /*0100*/  LDCU.64 UR4, c[0x0][0x988] ;  /* 0x00013100ff0477ac */ /* 0x000e640008000a00 */
[----:B-1----:R-:W-:-:S04]  /*0110*/  UISETP.NE.U32.AND UP0, UPT, UR4, URZ, UPT ;  /* 0x000000ff0400728c */ /* 0x002fc8000bf05070 */
[----:B------:R-:W-:-:S09]  /*0120*/  UISETP.NE.AND.EX UP0, UPT, UR5, URZ, UPT, UP0 ;  /* 0x000000ff0500728c */ /* 0x000fd2000bf05300 */
[----:B------:R-:W-:Y:S05]  /*0130*/  BRA.U !UP0, `(.L_x_1) ;  /* 0x0000000108147547 */ /* 0x000fea000b800000 */
[----:B------:R-:W1:Y:S01]  /*0140*/  LDC.64 R2, c[0x0][0x988] ;  /* 0x00026200ff027b82 */ /* 0x000e620000000a00 */
[----:B------:R-:W1:Y:S02]  /*0150*/  LDCU.64 UR4, c[0x0][0x358] ;  /* 0x00006b00ff0477ac */ /* 0x000e640008000a00 */
[----:B-1----:R1:W5:Y:S01]  /*0160*/  LDG.E R73, desc[UR4][R2.64] ;  /* 0x0000000402497981 */ /* 0x002362000c1e1900 */
[----:B------:R-:W-:Y:S01]  /*0170*/  HFMA2 R167, -RZ, RZ, 0, 5.9604644775390625e-08 ;  /* 0x00000001ffa77431 */ /* 0x000fe200000001ff */
[----:B------:R-:W-:Y:S05]  /*0180*/  BRA `(.L_x_0) ;  /* 0x00000000000c7947 */ /* 0x000fea0003800000 */
.L_x_1:
[----:B------:R-:W1:Y:S01]  /*0190*/  LDCU UR4, c[0x0][0x980] ;  /* 0x00013000ff0477ac */ /* 0x000e620008000800 */
[----:B------:R-:W-:Y:S01]  /*01a0*/  HFMA2 R167, -RZ, RZ, 0, 5.9604644775390625e-08 ;  /* 0x00000001ffa77431 */ /* 0x000fe200000001ff */
[----:B-1----:R-:W-:-:S07]  /*01b0*/  MOV R73, UR4 ;  /* 0x0000000400497c02 */ /* 0x002fce0008000f00 */
.L_x_0:
[----:B------:R-:W2:Y:S02]  /*01c0*/  LDCU.64 UR4, c[0x0][0x9b0] ;  /* 0x00013600ff0477ac */ /* 0x000ea40008000a00 */
[----:B--2---:R-:W-:-:S04]  /*01d0*/  UISETP.NE.U32.AND UP0, UPT, UR4, URZ, UPT ;  /* 0x000000ff0400728c */ /* 0x004fc8000bf05070 */
[----:B------:R-:W-:-:S09]  /*01e0*/  UISETP.NE.AND.EX UP0, UPT, UR5, URZ, UPT, UP0 ;  /* 0x000000ff0500728c */ /* 0x000fd2000bf05300 */
[----:B------:R-:W-:Y:S05]  /*01f0*/  BRA.U UP0, `(.L_x_2) ;  /* 0x0000000100287547 */ /* 0x000fea000b800000 */
[----:B------:R-:W2:Y:S02]  /*0200*/  LDCU.64 UR4, c[0x0][0x9a8] ;  /* 0x00013500ff0477ac */ /* 0x000ea40008000a00 */
[----:B--2---:R-:W-:-:S04]  /*0210*/  UISETP.NE.U32.AND UP0, UPT, UR4, URZ, UPT ;  /* 0x000000ff0400728c */ /* 0x004fc8000bf05070 */
[----:B------:R-:W-:-:S09]  /*0220*/  UISETP.NE.AND.EX UP0, UPT, UR5, URZ, UPT, UP0 ;  /* 0x000000ff0500728c */ /* 0x000fd2000bf05300 */
[----:B------:R-:W-:Y:S05]  /*0230*/  BRA.U !UP0, `(.L_x_3) ;  /* 0x0000000108107547 */ /* 0x000fea000b800000 */
[----:B------:R-:W2:Y:S01]  /*0240*/  LDC.64 R70, c[0x0][0x9a8] ;  /* 0x00026a00ff467b82 */ /* 0x000ea20000000a00 */
[----:B------:R-:W2:Y:S02]  /*0250*/  LDCU.64 UR4, c[0x0][0x358] ;  /* 0x00006b00ff0477ac */ /* 0x000ea40008000a00 */
[----:B--2---:R2:W5:Y:S01]  /*0260*/  LDG.E R70, desc[UR4][R70.64] ;  /* 0x0000000446467981 */ /* 0x004562000c1e1900 */
[----:B------:R-:W-:Y:S05]  /*0270*/  BRA `(.L_x_2) ;  /* 0x0000000000087947 */ /* 0x000fea0003800000 */
.L_x_3:
[----:B------:R-:W2:Y:S02]  /*0280*/  LDCU UR4, c[0x0][0x9a0] ;  /* 0x00013400ff0477ac */ /* 0x000ea40008000800 */
[----:B--2---:R-:W-:Y:S02]  /*0290*/  MOV R70, UR4 ;  /* 0x0000000400467c02 */ /* 0x004fe40008000f00 */
.L_x_2:
[----:B------:R-:W-:Y:S01]  /*02a0*/  IMAD.U32 R0, RZ, RZ, UR18 ;  /* 0x00000012ff007e24 */ /* 0x000fe2000f8e00ff */
[----:B------:R-:W-:Y:S04]  /*02b0*/  BSSY.RECONVERGENT B0, `(.L_x_4) ;  /* 0x000000c000007945 */ /* 0x000fe80003800200 */
[C---:B------:R-:W-:Y:S02]  /*02c0*/  ISETP.NE.OR P2, PT, R0.reuse, 0x1, !P1 ;  /* 0x000000010000780c */ /* 0x040fe40004f45670 */
[----:B------:R-:W-:-:S11]  /*02d0*/  ISETP.NE.OR P0, PT, R0, 0x3, !P1 ;  /* 0x000000030000780c */ /* 0x000fd60004f05670 */
[----:B------:R-:W-:Y:S05]  /*02e0*/  @P2 BRA `(.L_x_5) ;  /* 0x0000000000202947 */ /* 0x000fea0003800000 */
[----:B------:R-:W3:Y:S02]  /*02f0*/  LDCU.64 UR4, c[0x0][0x348] ;  /* 0x00006900ff0477ac */ /* 0x000ee40008000a00 */
[----:B---3--:R-:W-:Y:S02]  /*0300*/  UIADD3 UR6, UP1, UPT, UR4, 0x80, URZ ;  /* 0x0000008004067890 */ /* 0x008fe4000ff3e0ff */
[----:B------:R-:W-:Y:S02]  /*0310*/  UIADD3 UR4, UP0, UPT, UR4, 0x200, URZ ;  /* 0x0000020004047890 */ /* 0x000fe4000ff1e0ff */
[----:B------:R-:W-:Y:S02]  /*0320*/  UIADD3.X UR7, UPT, UPT, URZ, UR5, URZ, UP1, !UPT ;  /* 0x00000005ff077290 */ /* 0x000fe40008ffe4ff */
[----:B------:R-:W-:-:S07]  /*0330*/  UIADD3.X UR5, UPT, UPT, URZ, UR5, URZ, UP0, !UPT ;  /* 0x00000005ff057290 */ /* 0x000fce00087fe4ff */
[----:B------:R3:W-:Y:S02]  /*0340*/  UTMACCTL.PF [UR6] ;  /* 0x00000000060079b9 */ /* 0x0007e40008040000 */
[----:B------:R3:W-:Y:S02]  /*0350*/  UTMACCTL.PF [UR4] ;  /* 0x00000000040079b9 */ /* 0x0007e40008040000 */
[----:B---3--:R-:W-:Y:S01]  /*0360*/  NOP ;  /* 0x0000000000007918 */ /* 0x008fe20000000000 */
.L_x_5:
[----:B------:R-:W-:Y:S05]  /*0370*/  BSYNC.RECONVERGENT B0 ;  /* 0x0000000000007941 */ /* 0x000fea0003800200 */
.L_x_4:
[----:B------:R-:W-:Y:S04]  /*0380*/  BSSY.RECONVERGENT B0, `(.L_x_6) ;  /* 0x000000a000007945 */ /* 0x000fe80003800200 */
        /* <DEDUP_REMOVED lines=9> */
.L_x_7:
[----:B------:R-:W-:Y:S05]  /*0420*/  BSYNC.RECONVERGENT B0 ;  /* 0x0000000000007941 */ /* 0x000fea0003800200 */
.L_x_6:
[----:B------:R-:W3:Y:S01]  /*0430*/  LDCU.64 UR4, c[0x0][0x988] ;  /* 0x00013100ff0477ac */ /* 0x000ee20008000a00 */
[----:B------:R-:W-:Y:S02]  /*0440*/  UISETP.EQ.U32.AND UP2, UPT, UR8, URZ, UPT ;  /* 0x000000ff0800728c */ /* 0x000fe4000bf42070 */
[----:B------:R-:W-:Y:S02]  /*0450*/  UPLOP3.LUT UP3, UPT, UPT, UPT, UPT, 0x80, 0x8 ;  /* 0x000000000008789c */ /* 0x000fe40003f6f070 */
[----:B---3--:R-:W-:-:S04]  /*0460*/  UISETP.NE.U32.AND UP0, UPT, UR4, URZ, UPT ;  /* 0x000000ff0400728c */ /* 0x008fc8000bf05070 */
[----:B------:R-:W-:-:S04]  /*0470*/  UISETP.NE.AND.EX UP1, UPT, UR5, URZ, UPT, UP0 ;  /* 0x000000ff0500728c */ /* 0x000fc8000bf25300 */
[----:B------:R-:W-:-:S04]  /*0480*/  UISETP.EQ.OR.EX UP4, UPT, UR9, URZ, !UP1, UP2 ;  /* 0x000000ff0900728c */ /* 0x000fc8000cf82720 */
[----:B------:R-:W-:-:S06]  /*0490*/  UP2UR UR4, UPR, URZ, 0x10 ;  /* 0x00000010ff047883 */ /* 0x000fcc0008000000 */
[----:B------:R-:W-:Y:S01]  /*04a0*/  MOV R177, UR4 ;  /* 0x0000000400b17c02 */ /* 0x000fe20008000f00 */
[----:B------:R-:W-:Y:S06]  /*04b0*/  BRA.U !UP4, `(.L_x_8) ;  /* 0x000000010c207547 */ /* 0x000fec000b800000 */
[----:B------:R-:W-:Y:S01]  /*04c0*/  UISETP.NE.U32.AND UP2, UPT, UR8, URZ, UPT ;  /* 0x000000ff0800728c */ /* 0x000fe2000bf45070 */
[----:B-----5:R-:W-:Y:S01]  /*04d0*/  FSETP.NEU.AND P0, PT, R73, RZ, PT ;  /* 0x000000ff4900720b */ /* 0x020fe20003f0d000 */
[----:B------:R-:W-:Y:S02]  /*04e0*/  USEL UR4, URZ, 0xffffffff, UP1 ;  /* 0xffffffffff047887 */ /* 0x000fe40008800000 */
[----:B------:R-:W-:-:S10]  /*04f0*/  UISETP.NE.AND.EX UP2, UPT, UR9, URZ, UPT, UP2 ;  /* 0x000000ff0900728c */ /* 0x000fd4000bf45320 */
[----:B------:R-:W-:Y:S01]  /*0500*/  VOTEU.ANY UP0, P0 ;  /* 0x0000000000ff7886 */ /* 0x000fe20000000100 */
[----:B------:R-:W-:-:S04]  /*0510*/  @!UP2 USEL UR4, URZ, 0xffffffff, UP0 ;  /* 0xffffffffff04a887 */ /* 0x000fc80008000000 */
[----:B------:R-:W-:-:S04]  /*0520*/  ULOP3.LUT UR4, UR4, 0x1, URZ, 0xc0, !UPT ;  /* 0x0000000104047892 */ /* 0x000fc8000f8ec0ff */
[----:B------:R-:W-:-:S11]  /*0530*/  UISETP.NE.U32.AND UP3, UPT, UR4, 0x1, UPT ;  /* 0x000000010400788c */ /* 0x000fd6000bf65070 */
.L_x_8:
[----:B------:R-:W3:Y:S01]  /*0540*/  SHFL.IDX PT, R0, R168, RZ, 0x1f ;  /* 0x00001fffa8007589 */ /* 0x000ee200000e0000 */
[----:B------:R-:W-:Y:S02]  /*0550*/  UISETP.NE.AND UP5, UPT, UR18, 0x2, UPT ;  /* 0x000000021200788c */ /* 0x000fe4000bfa5270 */
[----:B------:R-:W-:Y:S02]  /*0560*/  UISETP.NE.AND UP0, UPT, UR18, 0x2, UPT ;  /* 0x000000021200788c */ /* 0x000fe4000bf05270 */
[----:B------:R-:W-:Y:S02]  /*0570*/  UISETP.NE.OR UP2, UPT, UR26, URZ, UP5 ;  /* 0x000000ff1a00728c */ /* 0x000fe4000af45670 */
[----:B------:R-:W-:-:S04]  /*0580*/  USEL UR48, URZ, 0x1, UP0 ;  /* 0x00000001ff307887 */ /* 0x000fc80008000000 */
[----:B------:R-:W-:Y:S02]  /*0590*/  PLOP3.LUT P3, PT, P1, PT, UP2, 0xae, 0xea ;  /* 0x0000000000ea781c */ /* 0x000fe40000f6f52e */
[----:B---3--:R-:W-:-:S13]  /*05a0*/  ISETP.NE.AND P0, PT, R0, RZ, PT ;  /* 0x000000ff0000720c */ /* 0x008fda0003f05270 */
[----:B------:R-:W-:Y:S05]  /*05b0*/  @P0 BRA `(.L_x_9) ;  /* 0x0000000400300947 */ /* 0x000fea0003800000 */
[----:B------:R-:W-:Y:S01]  /*05c0*/  ELECT P0, URZ, PT ;  /* 0x0000000000ff782f */ /* 0x000fe20003800000 */
[----:B------:R-:W-:-:S12]  /*05d0*/  BSSY.RECONVERGENT B0, `(.L_x_9) ;  /* 0x000004a000007945 */ /* 0x000fd80003800200 */
[----:B------:R-:W-:Y:S05]  /*05e0*/  @!P0 BRA `(.L_x_10) ;  /* 0x0000000400208947 */ /* 0x000fea0003800000 */
[----:B------:R-:W-:Y:S01]  /*05f0*/  UMOV UR4, 0x400 ;  /* 0x0000040000047882 */ /* 0x000fe20000000000 */
[----:B------:R-:W-:Y:S01]  /*0600*/  UMOV UR6, 0x1 ;  /* 0x0000000100067882 */ /* 0x000fe20000000000 */
[----:B------:R-:W-:Y:S02]  /*0610*/  ULEA UR4, UR45, UR4, 0x18 ;  /* 0x000000042d047291 */ /* 0x000fe4000f8ec0ff */
[----:B------:R-:W-:-:S04]  /*0620*/  UIADD3 UR6, UPT, UPT, -UR6, 0x100000, URZ ;  /* 0x0010000006067890 */ /* 0x000fc8000fffe1ff */
[----:B------:R-:W-:Y:S02]  /*0630*/  USHF.L.U32 UR7, UR6, 0xb, URZ ;  /* 0x0000000b06077899 */ /* 0x000fe400080006ff */
[----:B------:R-:W-:Y:S01]  /*0640*/  USHF.L.U32 UR6, UR6, 0x1, URZ ;  /* 0x0000000106067899 */ /* 0x000fe200080006ff */
[----:B------:R-:W3:Y:S11]  /*0650*/  FENCE.VIEW.ASYNC.S ;  /* 0x00000000000073c6 */ /* 0x000ef60000000000 */
[----:B---3--:R3:W4:Y:S01]  /*0660*/  SYNCS.EXCH.64 URZ, [UR4], UR6 ;  /* 0x0000000604ff75b2 */ /* 0x0087220008000100 */
[----:B------:R3:W1:Y:S01]  /*0670*/  SYNCS.EXCH.64 URZ, [UR4+0x100], UR6 ;  /* 0x0001000604ff75b2 */ /* 0x0006620008000100 */
        /* <DEDUP_REMOVED lines=61> */
[----:B------:R3:W1:Y:S02]  /*0a50*/  SYNCS.EXCH.64 URZ, [UR4+0x1f8], UR6 ;  /* 0x0001f80604ff75b2 */ /* 0x0006640008000100 */
[----:B---34-:R-:W-:Y:S01]  /*0a60*/  NOP ;  /* 0x0000000000007918 */ /* 0x018fe20000000000 */
.L_x_10:
[----:B------:R-:W-:Y:S05]  /*0a70*/  BSYNC.RECONVERGENT B0 ;  /* 0x0000000000007941 */ /* 0x000fea0003800200 */
.L_x_9:
[----:B------:R-:W3:Y:S01]  /*0a80*/  SHFL.IDX PT, R0, R168, RZ, 0x1f ;  /* 0x00001fffa8007589 */ /* 0x000ee200000e0000 */
[----:B------:R-:W-:Y:S01]  /*0a90*/  NOP ;  /* 0x0000000000007918 */ /* 0x000fe20000000000 */
[----:B---3--:R-:W-:-:S13]  /*0aa0*/  ISETP.NE.AND P0, PT, R0, 0x1, PT ;  /* 0x000000010000780c */ /* 0x008fda0003f05270 */
[----:B------:R-:W-:Y:S05]  /*0ab0*/  @P0 BRA `(.L_x_11) ;  /* 0x0000000000440947 */ /* 0x000fea0003800000 */
[----:B------:R-:W-:Y:S01]  /*0ac0*/  UMOV UR4, 0x400 ;  /* 0x0000040000047882 */ /* 0x000fe20000000000 */
[----:B------:R-:W-:Y:S01]  /*0ad0*/  UMOV UR8, 0x20 ;  /* 0x0000002000087882 */ /* 0x000fe20000000000 */
[----:B------:R-:W-:Y:S01]  /*0ae0*/  UMOV UR6, 0x80 ;  /* 0x0000008000067882 */ /* 0x000fe20000000000 */
[----:B------:R-:W-:Y:S02]  /*0af0*/  ULEA UR4, UR45, UR4, 0x18 ;  /* 0x000000042d047291 */ /* 0x000fe4000f8ec0ff */
[----:B------:R-:W-:-:S04]  /*0b00*/  UIADD3 UR8, UPT, UPT, -UR8, 0x100000, URZ ;  /* 0x0010000008087890 */ /* 0x000fc8000fffe1ff */
[----:B------:R-:W-:Y:S02]  /*0b10*/  USHF.L.U32 UR9, UR8, 0xb, URZ ;  /* 0x0000000b08097899 */ /* 0x000fe400080006ff */
[----:B------:R-:W-:Y:S02]  /*0b20*/  USHF.L.U32 UR8, UR8, 0x1, URZ ;  /* 0x0000000108087899 */ /* 0x000fe400080006ff */
[----:B------:R-:W-:-:S04]  /*0b30*/  UIADD3 UR6, UPT, UPT, -UR6, 0x100000, URZ ;  /* 0x0010000006067890 */ /* 0x000fc8000fffe1ff */
[----:B------:R-:W-:Y:S02]  /*0b40*/  USHF.L.U32 UR7, UR6, 0xb, URZ ;  /* 0x0000000b06077899 */ /* 0x000fe400080006ff */
[----:B------:R-:W-:Y:S01]  /*0b50*/  USHF.L.U32 UR6, UR6, 0x1, URZ ;  /* 0x0000000106067899 */ /* 0x000fe200080006ff */
[----:B------:R-:W-:Y:S01]  /*0b60*/  ELECT P0, URZ, PT ;  /* 0x0000000000ff782f */ /* 0x000fe20003800000 */
[----:B------:R-:W3:Y:S02]  /*0b70*/  FENCE.VIEW.ASYNC.S ;  /* 0x00000000000073c6 */ /* 0x000ee40000000000 */
[----:B---3--:R3:W4:Y:S08]  /*0b80*/  SYNCS.EXCH.64 URZ, [UR4+0x200], UR8 ;  /* 0x0002000804ff75b2 */ /* 0x0087300008000100 */
[----:B------:R3:W1:Y:S01]  /*0b90*/  SYNCS.EXCH.64 URZ, [UR4+0x210], UR6 ;  /* 0x0002100604ff75b2 */ /* 0x0006620008000100 */
[----:B------:R3:W1:Y:S01]  /*0ba0*/  SYNCS.EXCH.64 URZ, [UR4+0x208], UR8 ;  /* 0x0002080804ff75b2 */ /* 0x0006620008000100 */
[----:B------:R3:W1:Y:S01]  /*0bb0*/  SYNCS.EXCH.64 URZ, [UR4+0x218], UR6 ;  /* 0x0002180604ff75b2 */ /* 0x0006620008000100 */
[----:B------:R-:W-:Y:S01]  /*0bc0*/  NOP ;  /* 0x0000000000007918 */ /* 0x000fe20000000000 */
.L_x_11:
[----:B------:R-:W2:Y:S01]  /*0bd0*/  SHFL.IDX PT, R0, R168, RZ, 0x1f ;  /* 0x00001fffa8007589 */ /* 0x000ea200000e0000 */
[----:B------:R-:W-:Y:S01]  /*0be0*/  NOP ;  /* 0x0000000000007918 */ /* 0x000fe20000000000 */
[----:B--2---:R-:W-:-:S13]  /*0bf0*/  ISETP.NE.AND P0, PT, R0, 0x3, PT ;  /* 0x000000030000780c */ /* 0x004fda0003f05270 */
[----:B------:R-:W-:Y:S05]  /*0c00*/  @P0 BRA `(.L_x_12) ;  /* 0x00000000002c0947 */ /* 0x000fea0003800000 */
[----:B---3--:R-:W-:Y:S01]  /*0c10*/  UMOV UR4, 0x400 ;  /* 0x0000040000047882 */ /* 0x008fe20000000000 */
[----:B------:R-:W-:Y:S01]  /*0c20*/  UMOV UR6, 0x20 ;  /* 0x0000002000067882 */ /* 0x000fe20000000000 */
[----:B------:R-:W-:Y:S02]  /*0c30*/  ULEA UR4, UR45, UR4, 0x18 ;  /* 0x000000042d047291 */ /* 0x000fe4000f8ec0ff */
[----:B------:R-:W-:-:S04]  /*0c40*/  UIADD3 UR6, UPT, UPT, -UR6, 0x100000, URZ ;  /* 0x0010000006067890 */ /* 0x000fc8000fffe1ff */
[----:B------:R-:W-:Y:S02]  /*0c50*/  USHF.L.U32 UR7, UR6, 0xb, URZ ;  /* 0x0000000b06077899 */ /* 0x000fe400080006ff */
[----:B------:R-:W-:Y:S01]  /*0c60*/  USHF.L.U32 UR6, UR6, 0x1, URZ ;  /* 0x0000000106067899 */ /* 0x000fe200080006ff */
[----:B------:R-:W-:Y:S01]  /*0c70*/  ELECT P0, URZ, PT ;  /* 0x0000000000ff782f */ /* 0x000fe20003800000 */
[----:B------:R-:W2:Y:S10]  /*0c80*/  FENCE.VIEW.ASYNC.S ;  /* 0x00000000000073c6 */ /* 0x000eb40000000000 */
[----:B--2---:R2:W3:Y:S01]  /*0c90*/  SYNCS.EXCH.64 URZ, [UR4+0x220], UR6 ;  /* 0x0002200604ff75b2 */ /* 0x0044e20008000100 */
[----:B------:R2:W1:Y:S01]  /*0ca0*/  SYNCS.EXCH.64 URZ, [UR4+0x228], UR6 ;  /* 0x0002280604ff75b2 */ /* 0x0004620008000100 */
[----:B------:R-:W-:Y:S01]  /*0cb0*/  NOP ;  /* 0x0000000000007918 */ /* 0x000fe20000000000 */
.L_x_12:
[----:B------:R-:W4:Y:S01]  /*0cc0*/  SHFL.IDX PT, R0, R168, RZ, 0x1f ;  /* 0x00001fffa8007589 */ /* 0x000f2200000e0000 */
[----:B------:R-:W-:Y:S01]  /*0cd0*/  NOP ;  /* 0x0000000000007918 */ /* 0x000fe20000000000 */
[----:B----4-:R-:W-:-:S13]  /*0ce0*/  ISETP.NE.AND P0, PT, R0, 0x4, PT ;  /* 0x000000040000780c */ /* 0x010fda0003f05270 */
[----:B------:R-:W-:Y:S05]  /*0cf0*/  @P0 BRA `(.L_x_13) ;  /* 0x0000000000400947 */ /* 0x000fea0003800000 */
[----:B--23--:R-:W-:Y:S01]  /*0d00*/  UMOV UR4, 0x1e0 ;  /* 0x000001e000047882 */ /* 0x00cfe20000000000 */
[----:B------:R-:W-:Y:S01]  /*0d10*/  UMOV UR6, 0x400 ;  /* 0x0000040000067882 */ /* 0x000fe20000000000 */
[----:B------:R-:W-:Y:S01]  /*0d20*/  USEL UR4, UR4, 0x1a0, UP3 ;  /* 0x000001a004047887 */ /* 0x000fe20009800000 */
        /* <DEDUP_REMOVED lines=9> */
[----:B------:R-:W2:Y:S02]  /*0dc0*/  FENCE.VIEW.ASYNC.S ;  /* 0x00000000000073c6 */ /* 0x000ea40000000000 */
[----:B--2---:R4:W2:Y:S08]  /*0dd0*/  SYNCS.EXCH.64 URZ, [UR6+0x230], UR8 ;  /* 0x0002300806ff75b2 */ /* 0x0048b00008000100 */
[----:B------:R4:W3:Y:S02]  /*0de0*/  SYNCS.EXCH.64 URZ, [UR6+0x238], UR4 ;  /* 0x0002380406ff75b2 */ /* 0x0008e40008000100 */
[----:B----4-:R-:W-:Y:S01]  /*0df0*/  NOP ;  /* 0x0000000000007918 */ /* 0x010fe20000000000 */
.L_x_13:
[----:B------:R-:W4:Y:S01]  /*0e00*/  SHFL.IDX PT, R0, R168, RZ, 0x1f ;  /* 0x00001fffa8007589 */ /* 0x000f2200000e0000 */
[----:B------:R-:W-:Y:S01]  /*0e10*/  ISETP.NE.OR P1, PT, RZ, UR18, !P1 ;  /* 0x00000012ff007c0c */ /* 0x000fe2000cf25670 */
[----:B------:R-:W-:Y:S01]  /*0e20*/  NOP ;  /* 0x0000000000007918 */ /* 0x000fe20000000000 */
[----:B----4-:R-:W-:-:S13]  /*0e30*/  ISETP.NE.AND P0, PT, R0, 0x5, PT ;  /* 0x000000050000780c */ /* 0x010fda0003f05270 */
[----:B------:R-:W-:Y:S05]  /*0e40*/  @P0 BRA `(.L_x_14) ;  /* 0x0000000000440947 */ /* 0x000fea0003800000 */
[----:B--23--:R-:W-:Y:S01]  /*0e50*/  UMOV UR4, 0x400 ;  /* 0x0000040000047882 */ /* 0x00cfe20000000000 */
        /* <DEDUP_REMOVED lines=12> */
[----:B------:R4:W3:Y:S01]  /*0f20*/  SYNCS.EXCH.64 URZ, [UR4+0x250], UR8 ;  /* 0x0002500804ff75b2 */ /* 0x0008e20008000100 */
[----:B------:R4:W1:Y:S01]  /*0f30*/  SYNCS.EXCH.64 URZ, [UR4+0x248], UR6 ;  /* 0x0002480604ff75b2 */ /* 0x0008620008000100 */
[----:B------:R4:W1:Y:S02]  /*0f40*/  SYNCS.EXCH.64 URZ, [UR4+0x258], UR8 ;  /* 0x0002580804ff75b2 */ /* 0x0008640008000100 */
[----:B----4-:R-:W-:Y:S01]  /*0f50*/  NOP ;  /* 0x0000000000007918 */ /* 0x010fe20000000000 */
.L_x_14:
[----:B------:R-:W-:Y:S01]  /*0f60*/  VOTEU.ALL UP0, P1 ;  /* 0x0000000000ff7886 */ /* 0x000fe20000800000 */
[----:B--23--:R-:W-:Y:S01]  /*0f70*/  UMOV UR4, 0x20 ;  /* 0x0000002000047882 */ /* 0x00cfe20000000000 */
[----:B------:R-:W2:Y:S01]  /*0f80*/  LDCU UR7, c[0x0][0x36c] ;  /* 0x00006d80ff0777ac */ /* 0x000ea20008000800 */
[----:B------:R-:W-:Y:S01]  /*0f90*/  NOP ;  /* 0x0000000000007918 */ /* 0x000fe20000000000 */
[----:B-1----:R-:W-:Y:S01]  /*0fa0*/  LOP3.LUT R3, R164, 0x1f, RZ, 0xc0, !PT ;  /* 0x0000001fa4037812 */ /* 0x002fe200078ec0ff */
[----:B------:R-:W-:Y:S01]  /*0fb0*/  @!UP0 UMOV UR6, 0x400 ;  /* 0x0000040000068882 */ /* 0x000fe20000000000 */
[----:B------:R-:W-:-:S04]  /*0fc0*/  @!UP0 UIADD3 UR4, UPT, UPT, -UR4, 0x100000, URZ ;  /* 0x0010000004048890 */ /* 0x000fc8000fffe1ff */
[----:B------:R-:W-:Y:S02]  /*0fd0*/  @!UP0 USHF.L.U32 UR5, UR4, 0xb, URZ ;  /* 0x0000000b04058899 */ /* 0x000fe400080006ff */
[----:B------:R-:W-:Y:S02]  /*0fe0*/  @!UP0 USHF.L.U32 UR4, UR4, 0x1, URZ ;  /* 0x0000000104048899 */ /* 0x000fe400080006ff */
[----:B------:R-:W-:Y:S01]  /*0ff0*/  @!UP0 ULEA UR6, UR45, UR6, 0x18 ;  /* 0x000000062d068291 */ /* 0x000fe2000f8ec0ff */
[----:B------:R-:W-:Y:S01]  /*1000*/  VOTEU.ALL UP0, P1 ;  /* 0x0000000000ff7886 */ /* 0x000fe20000800000 */
[----:B------:R-:W-:Y:S02]  /*1010*/  UISETP.NE.AND UP4, UPT, UR18, URZ, UPT ;  /* 0x000000ff1200728c */ /* 0x000fe4000bf85270 */
[----:B--2---:R-:W-:Y:S01]  /*1020*/  UISETP.EQ.U32.AND UP6, UPT, UR7, 0x1, UPT ;  /* 0x000000010700788c */ /* 0x004fe2000bfc2070 */
[----:B------:R-:W1:Y:S07]  /*1030*/  FENCE.VIEW.ASYNC.S ;  /* 0x00000000000073c6 */ /* 0x000e6e0000000000 */
[----:B-1----:R1:W2:Y:S01]  /*1040*/  @!UP0 SYNCS.EXCH.64 URZ, [UR6+0x260], UR4 ;  /* 0x0002600406ff85b2 */ /* 0x0022a20008000100 */
[----:B------:R-:W-:Y:S05]  /*1050*/  BRA.U !UP6, `(.L_x_15) ;  /* 0x000000010e087547 */ /* 0x000fea000b800000 */
[----:B--2---:R-:W-:Y:S01]  /*1060*/  UCGABAR_ARV ;  /* 0x00000000000079c7 */ /* 0x004fe20008000000 */
[----:B------:R-:W-:Y:S05]  /*1070*/  BRA `(.L_x_16) ;  /* 0x0000000000047947 */ /* 0x000fea0003800000 */
.L_x_15:
[----:B--2---:R-:W-:Y:S01]  /*1080*/  NOP ;  /* 0x0000000000007918 */ /* 0x004fe20000000000 */
.L_x_16:
[----:B------:R-:W2:Y:S01]  /*1090*/  S2UR UR20, SR_CTAID.X ;  /* 0x00000000001479c3 */ /* 0x000ea20000002500 */
[----:B------:R-:W-:-:S05]  /*10a0*/  CS2R.32 R176, SR_CgaSize ;  /* 0x0000000000b07805 */ /* 0x000fca0000008a00 */
[----:B------:R-:W-:-:S05]  /*10b0*/  IMAD R176, R176, -0xa0, RZ ;  /* 0xffffff60b0b07824 */ /* 0x000fca00078e02ff */
[----:B-1----:R-:W-:-:S14]  /*10c0*/  R2UR UR5, R176 ;  /* 0x00000000b00572ca */ /* 0x002fdc00000e0000 */
[----:B------:R-:W1:Y:S01]  /*10d0*/  LDCU UR5, c[0x0][UR5+0x2b0] ;  /* 0x00005600050577ac */ /* 0x000e620008000800 */
[----:B------:R-:W-:-:S05]  /*10e0*/  CS2R.32 R176, SR_CgaSize ;  /* 0x0000000000b07805 */ /* 0x000fca0000008a00 */
[----:B------:R-:W-:-:S05]  /*10f0*/  IMAD R176, R176, -0xa0, RZ ;  /* 0xffffff60b0b07824 */ /* 0x000fca00078e02ff */
[----:B------:R-:W-:-:S14]  /*1100*/  R2UR UR4, R176 ;  /* 0x00000000b00472ca */ /* 0x000fdc00000e0000 */
[----:B------:R-:W3:Y:S01]  /*1110*/  LDCU UR4, c[0x0][UR4+0x2b4] ;  /* 0x00005680040477ac */ /* 0x000ee20008000800 */
[----:B------:R-:W4:Y:S01]  /*1120*/  S2UR UR24, SR_CTAID.Y ;  /* 0x00000000001879c3 */ /* 0x000f220000002600 */
[----:B------:R-:W-:-:S05]  /*1130*/  CS2R.32 R176, SR_CgaSize ;  /* 0x0000000000b07805 */ /* 0x000fca0000008a00 */
[----:B------:R-:W-:-:S05]  /*1140*/  IMAD R176, R176, -0xa0, RZ ;  /* 0xffffff60b0b07824 */ /* 0x000fca00078e02ff */
[----:B------:R-:W-:-:S14]  /*1150*/  R2UR UR7, R176 ;  /* 0x00000000b00772ca */ /* 0x000fdc00000e0000 */
[----:B------:R-:W3:Y:S01]  /*1160*/  LDCU UR7, c[0x0][UR7+0x2a0] ;  /* 0x00005400070777ac */ /* 0x000ee20008000800 */
[----:B------:R-:W-:-:S05]  /*1170*/  CS2R.32 R176, SR_CgaSize ;  /* 0x0000000000b07805 */ /* 0x000fca0000008a00 */
[----:B------:R-:W-:-:S05]  /*1180*/  IMAD R176, R176, -0xa0, RZ ;  /* 0xffffff60b0b07824 */ /* 0x000fca00078e02ff */
[----:B------:R-:W-:-:S14]  /*1190*/  R2UR UR8, R176 ;  /* 0x00000000b00872ca */ /* 0x000fdc00000e0000 */
[----:B------:R-:W3:Y:S01]  /*11a0*/  LDCU UR8, c[0x0][UR8+0x2a4] ;  /* 0x00005480080877ac */ /* 0x000ee20008000800 */
[----:B------:R-:W3:Y:S01]  /*11b0*/  LDCU UR19, c[0x0][0xc24] ;  /* 0x00018480ff1377ac */ /* 0x000ee20008000800 */
[----:B------:R-:W3:Y:S01]  /*11c0*/  LDCU UR39, c[0x0][0xc24] ;  /* 0x00018480ff2777ac */ /* 0x000ee20008000800 */
[----:B--2---:R-:W-:Y:S01]  /*11d0*/  I2FP.F32.U32 R2, UR20 ;  /* 0x0000001400027c45 */ /* 0x004fe20008201000 */
[----:B------:R-:W2:Y:S04]  /*11e0*/  LDCU UR23, c[0x0][0xc30] ;  /* 0x00018600ff1777ac */ /* 0x000ea80008000800 */
[----:B-1----:R-:W-:Y:S01]  /*11f0*/  FMUL R2, R2, UR5 ;  /* 0x0000000502027c20 */ /* 0x002fe20008400000 */
[----:B----4-:R-:W-:-:S05]  /*1200*/  I2FP.F32.U32 R0, UR24 ;  /* 0x0000001800007c45 */ /* 0x010fca0008201000 */
[----:B------:R-:W1:Y:S01]  /*1210*/  F2I.U32.TRUNC.NTZ R2, R2 ;  /* 0x0000000200027305 */ /* 0x000e62000020f000 */
[----:B---3--:R-:W-:-:S07]  /*1220*/  FMUL R0, R0, UR4 ;  /* 0x0000000400007c20 */ /* 0x008fce0008400000 */
[----:B------:R-:W3:Y:S01]  /*1230*/  F2I.U32.TRUNC.NTZ R0, R0 ;  /* 0x0000000000007305 */ /* 0x000ee2000020f000 */
[----:B-1----:R-:W-:Y:S02]  /*1240*/  R2UR UR4, R2 ;  /* 0x00000000020472ca */ /* 0x002fe400000e0000 */
[----:B------:R-:W-:Y:S02]  /*1250*/  PRMT R2, RZ, 0x7610, R2 ;  /* 0x00007610ff027816 */ /* 0x000fe40000000002 */
[----:B---3--:R-:W-:Y:S02]  /*1260*/  R2UR UR6, R0 ;  /* 0x00000000000672ca */ /* 0x008fe400000e0000 */
[----:B------:R-:W-:-:S07]  /*1270*/  PRMT R0, RZ, 0x7610, R0 ;  /* 0x00007610ff007816 */ /* 0x000fce0000000000 */
[----:B------:R-:W-:-:S04]  /*1280*/  UIADD3 UR5, UPT, UPT, -UR4, URZ, URZ ;  /* 0x000000ff04057290 */ /* 0x000fc8000fffe1ff */
[----:B------:R-:W-:Y:S02]  /*1290*/  UIMAD UR5, UR7, UR5, UR20 ;  /* 0x00000005070572a4 */ /* 0x000fe4000f8e0214 */
[----:B------:R-:W-:-:S04]  /*12a0*/  UIADD3 UR4, UPT, UPT, -UR6, URZ, URZ ;  /* 0x000000ff06047290 */ /* 0x000fc8000fffe1ff */
[----:B------:R-:W-:Y:S01]  /*12b0*/  IMAD.U32 R176, RZ, RZ, UR5 ;  /* 0x00000005ffb07e24 */ /* 0x000fe2000f8e00ff */
[----:B------:R-:W-:-:S06]  /*12c0*/  UIMAD UR4, UR8, UR4, UR24 ;  /* 0x00000004080472a4 */ /* 0x000fcc000f8e0218 */
[----:B------:R-:W-:Y:S01]  /*12d0*/  IMAD.U32 R175, RZ, RZ, UR4 ;  /* 0x00000004ffaf7e24 */ /* 0x000fe2000f8e00ff */
[----:B--2---:R-:W-:Y:S06]  /*12e0*/  BRA.U UP4, `(.L_x_17) ;  /* 0x0000000104307547 */ /* 0x004fec000b800000 */
[----:B------:R-:W-:Y:S01]  /*12f0*/  R2UR UR5, R175 ;  /* 0x00000000af0572ca */ /* 0x000fe200000e0000 */
[----:B------:R-:W-:Y:S01]  /*1300*/  UMOV UR7, 0x3 ;  /* 0x0000000300077882 */ /* 0x000fe20000000000 */
[----:B------:R-:W-:-:S11]  /*1310*/  R2UR UR4, R176 ;  /* 0x00000000b00472ca */ /* 0x000fd600000e0000 */
[----:B------:R-:W-:-:S04]  /*1320*/  UISETP.NE.AND UP0, UPT, UR5, URZ, UPT ;  /* 0x000000ff0500728c */ /* 0x000fc8000bf05270 */
[----:B------:R-:W-:Y:S02]  /*1330*/  UISETP.LT.U32.OR UP0, UPT, UR4, 0x2, !UP0 ;  /* 0x000000020400788c */ /* 0x000fe4000c701470 */
[----:B------:R-:W-:Y:S02]  /*1340*/  ULOP3.LUT UR4, UR4, 0xfffffffe, URZ, 0xc0, !UPT ;  /* 0xfffffffe04047892 */ /* 0x000fe4000f8ec0ff */
[----:B------:R-:W-:Y:S02]  /*1350*/  USEL UR6, URZ, 0x1, !UP0 ;  /* 0x00000001ff067887 */ /* 0x000fe4000c000000 */
[----:B------:R-:W-:Y:S02]  /*1360*/  USEL UR5, URZ, 0x2, !UP0 ;  /* 0x00000002ff057887 */ /* 0x000fe4000c000000 */
[----:B------:R-:W-:Y:S02]  /*1370*/  USHF.L.U32 UR4, UR7, UR4, URZ ;  /* 0x0000000407047299 */ /* 0x000fe400080006ff */
[----:B------:R-:W-:-:S04]  /*1380*/  UIADD3 UR5, UPT, UPT, UR6, UR5, URZ ;  /* 0x0000000506057290 */ /* 0x000fc8000fffe0ff */
[----:B------:R-:W-:Y:S02]  /*1390*/  IMAD.U32 R0, RZ, RZ, UR4 ;  /* 0x00000004ff007e24 */ /* 0x000fe4000f8e00ff */
[----:B------:R-:W-:-:S07]  /*13a0*/  IMAD.U32 R2, RZ, RZ, UR5 ;  /* 0x00000005ff027e24 */ /* 0x000fce000f8e00ff */
.L_x_17:
[----:B------:R-:W1:Y:S01]  /*13b0*/  S2UR UR52, SR_CTAID.Z ;  /* 0x00000000003479c3 */ /* 0x000e620000002700 */
[----:B------:R-:W-:Y:S01]  /*13c0*/  UISETP.GE.AND UP0, UPT, UR19, 0x1, UPT ;  /* 0x000000011300788c */ /* 0x000fe2000bf06270 */
[----:B------:R-:W-:-:S08]  /*13d0*/  UMOV UR51, UR20 ;  /* 0x0000001400337c82 */ /* 0x000fd00008000000 */
[----:B------:R-:W-:Y:S05]  /*13e0*/  BRA.U !UP0, `(.L_x_18) ;  /* 0x0000000108d47547 */ /* 0x000fea000b800000 */
[----:B------:R-:W2:Y:S01]  /*13f0*/  LDCU.128 UR12, c[0x0][0xc10] ;  /* 0x00018200ff0c77ac */ /* 0x000ea20008000c00 */
[----:B------:R-:W3:Y:S01]  /*1400*/  LDCU UR21, c[0x0][0xc0c] ;  /* 0x00018180ff1577ac */ /* 0x000ee20008000800 */
[----:B------:R-:W4:Y:S01]  /*1410*/  LDCU UR6, c[0x0][0x370] ;  /* 0x00006e00ff0677ac */ /* 0x000f220008000800 */
[----:B------:R-:W1:Y:S01]  /*1420*/  LDCU UR7, c[0x0][0x374] ;  /* 0x00006e80ff0777ac */ /* 0x000e620008000800 */
[----:B------:R-:W1:Y:S01]  /*1430*/  LDCU UR22, c[0x0][0xc20] ;  /* 0x00018400ff1677ac */ /* 0x000e620008000800 */
[----:B--2---:R-:W-:Y:S02]  /*1440*/  UIMAD.WIDE.U32 UR4, UR20, UR12, URZ ;  /* 0x0000000c140472a5 */ /* 0x004fe4000f8e00ff */
[----:B---3--:R-:W-:Y:S01]  /*1450*/  UISETP.NE.AND UP0, UPT, UR21, 0x1, UPT ;  /* 0x000000011500788c */ /* 0x008fe2000bf05270 */
[----:B------:R-:W2:Y:S01]  /*1460*/  LDCU.64 UR8, c[0x0][0xc28] ;  /* 0x00018500ff0877ac */ /* 0x000ea20008000a00 */
[----:B----4-:R-:W-:-:S03]  /*1470*/  UIMAD.WIDE.U32 UR10, UR6, UR12, URZ ;  /* 0x0000000c060a72a5 */ /* 0x010fc6000f8e00ff */
[----:B------:R-:W-:Y:S01]  /*1480*/  UMOV UR4, UR5 ;  /* 0x0000000500047c82 */ /* 0x000fe20008000000 */
[----:B------:R-:W-:Y:S02]  /*1490*/  UISETP.NE.AND UP2, UPT, UR19, 0x1, UPT ;  /* 0x000000011300788c */ /* 0x000fe4000bf45270 */
[----:B------:R-:W-:Y:S01]  /*14a0*/  USHF.R.U32.HI UR4, URZ, UR13, UR4 ;  /* 0x0000000dff047299 */ /* 0x000fe20008011604 */
[----:B------:R-:W-:Y:S01]  /*14b0*/  UMOV UR10, UR11 ;  /* 0x0000000b000a7c82 */ /* 0x000fe20008000000 */
[----:B------:R-:W-:Y:S02]  /*14c0*/  UIMAD.WIDE.U32 UR16, UR24, UR15, URZ ;  /* 0x0000000f181072a5 */ /* 0x000fe4000f8e00ff */
[----:B------:R-:W-:Y:S02]  /*14d0*/  USEL UR5, UR20, UR4, !UP0 ;  /* 0x0000000414057287 */ /* 0x000fe4000c000000 */
[----:B------:R-:W-:Y:S02]  /*14e0*/  @UP0 USHF.R.U32.HI UR6, URZ, UR13, UR10 ;  /* 0x0000000dff060299 */ /* 0x000fe4000801160a */
[----:B------:R-:W-:-:S02]  /*14f0*/  UISETP.NE.AND UP0, UPT, UR14, 0x1, UPT ;  /* 0x000000010e00788c */ /* 0x000fc4000bf05270 */
[----:B-1----:R-:W-:Y:S02]  /*1500*/  UIMAD.WIDE.U32 UR10, UR7, UR15, URZ ;  /* 0x0000000f070a72a5 */ /* 0x002fe4000f8e00ff */
[----:B--2---:R-:W-:Y:S01]  /*1510*/  UIMAD.WIDE.U32 UR12, UR6, UR8, URZ ;  /* 0x00000008060c72a5 */ /* 0x004fe2000f8e00ff */
[----:B------:R-:W-:Y:S01]  /*1520*/  UMOV UR4, UR17 ;  /* 0x0000001100047c82 */ /* 0x000fe20008000000 */
[----:B------:R-:W-:-:S03]  /*1530*/  UIADD3 UR51, UPT, UPT, -UR5, URZ, URZ ;  /* 0x000000ff05337290 */ /* 0x000fc6000fffe1ff */
[----:B------:R-:W-:Y:S01]  /*1540*/  UMOV UR10, UR11 ;  /* 0x0000000b000a7c82 */ /* 0x000fe20008000000 */
[----:B------:R-:W-:Y:S02]  /*1550*/  USHF.R.U32.HI UR4, URZ, UR22, UR4 ;  /* 0x00000016ff047299 */ /* 0x000fe40008011604 */
[----:B------:R-:W-:Y:S01]  /*1560*/  @UP0 USHF.R.U32.HI UR7, URZ, UR22, UR10 ;  /* 0x00000016ff070299 */ /* 0x000fe2000801160a */
[----:B------:R-:W-:Y:S01]  /*1570*/  UMOV UR12, UR13 ;  /* 0x0000000d000c7c82 */ /* 0x000fe20008000000 */
[----:B------:R-:W-:Y:S02]  /*1580*/  USEL UR4, UR24, UR4, !UP0 ;  /* 0x0000000418047287 */ /* 0x000fe4000c000000 */
[----:B------:R-:W-:Y:S02]  /*1590*/  UIMAD.WIDE.U32 UR10, UR7, UR8, URZ ;  /* 0x00000008070a72a5 */ /* 0x000fe4000f8e00ff */
[----:B------:R-:W-:Y:S02]  /*15a0*/  @UP2 USHF.R.U32.HI UR6, URZ, UR9, UR12 ;  /* 0x00000009ff062299 */ /* 0x000fe4000801160c */
[----:B------:R-:W-:-:S02]  /*15b0*/  UIMAD.WIDE.U32 UR12, UR4, UR8, URZ ;  /* 0x00000008040c72a5 */ /* 0x000fc4000f8e00ff */
[----:B------:R-:W-:Y:S01]  /*15c0*/  UIMAD UR51, UR21, UR51, UR20 ;  /* 0x00000033153372a4 */ /* 0x000fe2000f8e0214 */
[----:B------:R-:W-:Y:S02]  /*15d0*/  UMOV UR10, UR11 ;  /* 0x0000000b000a7c82 */ /* 0x000fe40008000000 */
[----:B------:R-:W-:Y:S02]  /*15e0*/  @UP2 USHF.R.U32.HI UR7, URZ, UR9, UR10 ;  /* 0x00000009ff072299 */ /* 0x000fe4000801160a */
[----:B------:R-:W-:Y:S02]  /*15f0*/  UIMAD UR10, UR6, UR19, URZ ;  /* 0x00000013060a72a4 */ /* 0x000fe4000f8e02ff */
[----:B------:R-:W-:-:S04]  /*1600*/  UIMAD UR7, UR7, UR19, URZ ;  /* 0x00000013070772a4 */ /* 0x000fc8000f8e02ff */
[----:B------:R-:W-:-:S03]  /*1610*/  UISETP.GE.AND UP0, UPT, UR4, UR7, UPT ;  /* 0x000000070400728c */ /* 0x000fc6000bf06270 */
[----:B------:R-:W-:Y:S01]  /*1620*/  UMOV UR7, UR13 ;  /* 0x0000000d00077c82 */ /* 0x000fe20008000000 */
[----:B------:R-:W-:Y:S02]  /*1630*/  UISETP.GE.OR UP0, UPT, UR5, UR10, UP0 ;  /* 0x0000000a0500728c */ /* 0x000fe40008706670 */
[----:B------:R-:W-:Y:S02]  /*1640*/  UIMAD.WIDE.U32 UR10, UR5, UR8, URZ ;  /* 0x00000008050a72a5 */ /* 0x000fe4000f8e00ff */
[----:B------:R-:W-:Y:S02]  /*1650*/  USHF.R.U32.HI UR7, URZ, UR9, UR7 ;  /* 0x00000009ff077299 */ /* 0x000fe40008011607 */
[----:B------:R-:W-:Y:S02]  /*1660*/  UIADD3 UR10, UPT, UPT, -UR4, URZ, URZ ;  /* 0x000000ff040a7290 */ /* 0x000fe4000fffe1ff */
[----:B------:R-:W-:Y:S02]  /*1670*/  USEL UR7, UR4, UR7, !UP2 ;  /* 0x0000000704077287 */ /* 0x000fe4000d000000 */
[----:B------:R-:W-:Y:S01]  /*1680*/  UIMAD UR10, UR14, UR10, UR24 ;  /* 0x0000000a0e0a72a4 */ /* 0x000fe2000f8e0218 */
[----:B------:R-:W-:-:S02]  /*1690*/  @!UP0 UMOV UR8, UR11 ;  /* 0x0000000b00088c82 */ /* 0x000fc40008000000 */
[----:B------:R-:W-:Y:S02]  /*16a0*/  @!UP0 USHF.R.U32.HI UR8, URZ, UR9, UR8 ;  /* 0x00000009ff088299 */ /* 0x000fe40008011608 */
[----:B------:R-:W-:Y:S02]  /*16b0*/  UIADD3 UR9, UPT, UPT, -UR7, URZ, URZ ;  /* 0x000000ff07097290 */ /* 0x000fe4000fffe1ff */
[----:B------:R-:W-:Y:S02]  /*16c0*/  @!UP0 USEL UR8, UR5, UR8, !UP2 ;  /* 0x0000000805088287 */ /* 0x000fe4000d000000 */
[----:B------:R-:W-:Y:S02]  /*16d0*/  UIMAD UR9, UR19, UR9, UR4 ;  /* 0x00000009130972a4 */ /* 0x000fe4000f8e0204 */
[----:B------:R-:W-:Y:S02]  /*16e0*/  @!UP0 UIADD3 UR7, UPT, UPT, UR7, -UR8, URZ ;  /* 0x8000000807078290 */ /* 0x000fe4000fffe0ff */
[----:B------:R-:W-:-:S02]  /*16f0*/  @!UP0 UIMAD UR6, UR9, UR6, UR8 ;  /* 0x00000006090682a4 */ /* 0x000fc4000f8e0208 */
[----:B------:R-:W-:-:S04]  /*1700*/  @!UP0 UIMAD UR4, UR7, UR19, UR5 ;  /* 0x00000013070482a4 */ /* 0x000fc8000f8e0205 */
[----:B------:R-:W-:Y:S01]  /*1710*/  UIMAD UR24, UR4, UR14, UR10 ;  /* 0x0000000e041872a4 */ /* 0x000fe2000f8e020a */
[----:B------:R-:W-:Y:S02]  /*1720*/  @!UP0 UMOV UR5, UR6 ;  /* 0x0000000600058c82 */ /* 0x000fe40008000000 */
[----:B------:R-:W-:-:S12]  /*1730*/  UIMAD UR51, UR5, UR21, UR51 ;  /* 0x00000015053372a4 */ /* 0x000fd8000f8e0233 */
.L_x_18:
[----:B------:R-:W-:-:S09]  /*1740*/  UISETP.NE.AND UP0, UPT, UR23, 0x1, UPT ;  /* 0x000000011700788c */ /* 0x000fd2000bf05270 */
[----:B------:R-:W-:Y:S05]  /*1750*/  BRA.U UP0, `(.L_x_19) ;  /* 0x0000000100407547 */ /* 0x000fea000b800000 */
[----:B------:R-:W2:Y:S01]  /*1760*/  LDCU.128 UR8, c[0x0][0xc10] ;  /* 0x00018200ff0877ac */ /* 0x000ea20008000c00 */
[----:B------:R-:W3:Y:S01]  /*1770*/  LDCU UR12, c[0x0][0xc0c] ;  /* 0x00018180ff0c77ac */ /* 0x000ee20008000800 */
[----:B------:R-:W4:Y:S01]  /*1780*/  LDCU UR13, c[0x0][0xc20] ;  /* 0x00018400ff0d77ac */ /* 0x000f220008000800 */
[----:B--2---:R-:W-:Y:S02]  /*1790*/  UIMAD.WIDE.U32 UR4, UR51, UR8, URZ ;  /* 0x00000008330472a5 */ /* 0x004fe4000f8e00ff */
[----:B------:R-:W-:Y:S02]  /*17a0*/  UIMAD.WIDE.U32 UR6, UR24, UR11, URZ ;  /* 0x0000000b180672a5 */ /* 0x000fe4000f8e00ff */
[----:B---3--:R-:W-:Y:S02]  /*17b0*/  UISETP.NE.AND UP0, UPT, UR12, 0x1, UPT ;  /* 0x000000010c00788c */ /* 0x008fe4000bf05270 */
[----:B------:R-:W-:-:S03]  /*17c0*/  USHF.R.U32.HI UR5, URZ, UR9, UR5 ;  /* 0x00000009ff057299 */ /* 0x000fc60008011605 */
[----:B------:R-:W-:Y:S01]  /*17d0*/  UMOV UR4, UR7 ;  /* 0x0000000700047c82 */ /* 0x000fe20008000000 */
[----:B------:R-:W-:Y:S02]  /*17e0*/  USEL UR5, UR51, UR5, !UP0 ;  /* 0x0000000533057287 */ /* 0x000fe4000c000000 */
[----:B------:R-:W-:Y:S02]  /*17f0*/  UISETP.NE.AND UP0, UPT, UR10, 0x1, UPT ;  /* 0x000000010a00788c */ /* 0x000fe4000bf05270 */
[----:B----4-:R-:W-:-:S04]  /*1800*/  USHF.R.U32.HI UR4, URZ, UR13, UR4 ;  /* 0x0000000dff047299 */ /* 0x010fc80008011604 */
[----:B------:R-:W-:-:S04]  /*1810*/  USEL UR4, UR24, UR4, !UP0 ;  /* 0x0000000418047287 */ /* 0x000fc8000c000000 */
[----:B------:R-:W-:Y:S02]  /*1820*/  UIADD3 UR6, UPT, UPT, -UR4, UR5, URZ ;  /* 0x0000000504067290 */ /* 0x000fe4000fffe1ff */
[----:B------:R-:W-:Y:S02]  /*1830*/  UIADD3 UR4, UPT, UPT, UR4, -UR5, URZ ;  /* 0x8000000504047290 */ /* 0x000fe4000fffe0ff */
[----:B------:R-:W-:Y:S02]  /*1840*/  UIMAD UR24, UR6, UR10, UR24 ;  /* 0x0000000a061872a4 */ /* 0x000fe4000f8e0218 */
[----:B------:R-:W-:-:S12]  /*1850*/  UIMAD UR51, UR4, UR12, UR51 ;  /* 0x0000000c043372a4 */ /* 0x000fd8000f8e0233 */
.L_x_19:
[----:B------:R-:W-:Y:S05]  /*1860*/  BRA.U !UP6, `(.L_x_20) ;  /* 0x000000010e0c7547 */ /* 0x000fea000b800000 */
[----:B------:R-:W-:Y:S01]  /*1870*/  UCGABAR_WAIT ;  /* 0x0000000000007dc7 */ /* 0x000fe20008000000 */
[----:B------:R-:W-:Y:S01]  /*1880*/  CCTL.IVALL ;  /* 0x00000000ff00798f */ /* 0x000fe20002000000 */
[----:B------:R-:W-:Y:S05]  /*1890*/  BRA `(.L_x_21) ;  /* 0x0000000000047947 */ /* 0x000fea0003800000 */
.L_x_20:
[----:B------:R-:W-:Y:S06]  /*18a0*/  BAR.SYNC.DEFER_BLOCKING 0x0 ;  /* 0x0000000000007b1d */ /* 0x000fec0000010000 */
.L_x_21:
[----:B------:R-:W-:Y:S05]  /*18b0*/  BRA.U UP5, `(.L_x_22) ;  /* 0x0000002905e07547 */ /* 0x000fea000b800000 */
[----:B------:R-:W2:Y:S01]  /*18c0*/  LDCU UR5, c[0x0][0x388] ;  /* 0x00007100ff0577ac */ /* 0x000ea20008000800 */
[----:B------:R-:W-:Y:S01]  /*18d0*/  PLOP3.LUT P1, PT, PT, PT, UP3, 0x80, 0x8 ;  /* 0x000000000008781c */ /* 0x000fe20003f2f038 */
[----:B------:R-:W-:Y:S01]  /*18e0*/  IMAD.MOV.U32 R2, RZ, RZ, RZ ;  /* 0x000000ffff027224 */ /* 0x000fe200078e00ff */
[----:B------:R-:W-:Y:S01]  /*18f0*/  ISETP.EQ.OR P2, PT, R3, RZ, P3 ;  /* 0x000000ff0300720c */ /* 0x000fe20001f42670 */
[----:B------:R-:W3:Y:S01]  /*1900*/  LDCU UR8, c[0x0][0x38c] ;  /* 0x00007180ff0877ac */ /* 0x000ee20008000800 */
[----:B------:R-:W-:Y:S01]  /*1910*/  PLOP3.LUT P1, PT, P1, PT, PT, 0x8, 0x80 ;  /* 0x000000000080781c */ /* 0x000fe20000f2e170 */
[----:B------:R-:W4:Y:S01]  /*1920*/  LDCU.64 UR6, c[0x0][0x390] ;  /* 0x00007200ff0677ac */ /* 0x000f220008000a00 */
[----:B------:R-:W-:Y:S01]  /*1930*/  UISETP.NE.AND UP1, UPT, UR18, URZ, UPT ;  /* 0x000000ff1200728c */ /* 0x000fe2000bf25270 */
[----:B------:R-:W1:Y:S01]  /*1940*/  LDCU UR54, c[0x0][0x370] ;  /* 0x00006e00ff3677ac */ /* 0x000e620008000800 */
[----:B--2---:R-:W-:Y:S01]  /*1950*/  UIADD3 UR5, UPT, UPT, UR5, 0x1f, URZ ;  /* 0x0000001f05057890 */ /* 0x004fe2000fffe0ff */
[----:B------:R-:W2:Y:S03]  /*1960*/  LDCU.64 UR46, c[0x0][0x348] ;  /* 0x00006900ff2e77ac */ /* 0x000ea60008000a00 */
[----:B------:R-:W-:-:S02]  /*1970*/  USHF.R.S32.HI UR4, URZ, 0x1f, UR5 ;  /* 0x0000001fff047899 */ /* 0x000fc40008011405 */
[----:B------:R-:W-:Y:S02]  /*1980*/  USHF.L.U32 UR58, UR20, 0x7, URZ ;  /* 0x00000007143a7899 */ /* 0x000fe400080006ff */
[----:B------:R-:W-:Y:S02]  /*1990*/  ULEA.HI UR4, UR4, UR5, URZ, 0x5 ;  /* 0x0000000504047291 */ /* 0x000fe4000f8f28ff */
[----:B------:R-:W-:Y:S02]  /*19a0*/  USHF.L.U32 UR5, UR20, 0x6, URZ ;  /* 0x0000000614057899 */ /* 0x000fe400080006ff */
[----:B------:R-:W-:Y:S02]  /*19b0*/  USHF.R.S32.HI UR4, URZ, 0x5, UR4 ;  /* 0x00000005ff047899 */ /* 0x000fe40008011404 */
[----:B------:R-:W-:Y:S02]  /*19c0*/  ULOP3.LUT UR57, UR5, 0x40, URZ, 0xc0, !UPT ;  /* 0x0000004005397892 */ /* 0x000fe4000f8ec0ff */
[----:B---3--:R-:W-:Y:S01]  /*19d0*/  UIMAD UR4, UR4, UR8, URZ ;  /* 0x00000008040472a4 */ /* 0x008fe2000f8e02ff */
[----:B------:R-:W3:Y:S03]  /*19e0*/  LDCU UR53, c[0x0][0x374] ;  /* 0x00006e80ff3577ac */ /* 0x000ee60008000800 */
[----:B----4-:R-:W-:-:S02]  /*19f0*/  UIMAD UR4, UR4, UR6, URZ ;  /* 0x00000006040472a4 */ /* 0x010fc4000f8e02ff */
[----:B------:R-:W-:Y:S02]  /*1a00*/  USEL UR38, UR48, 0x2, UP1 ;  /* 0x0000000230267887 */ /* 0x000fe40008800000 */
[----:B------:R-:W-:Y:S01]  /*1a10*/  UIMAD UR55, UR4, UR7, URZ ;  /* 0x00000007043772a4 */ /* 0x000fe2000f8e02ff */
[----:B------:R-:W-:Y:S01]  /*1a20*/  UMOV UR27, 0x1 ;  /* 0x00000001001b7882 */ /* 0x000fe20000000000 */
[----:B------:R-:W-:Y:S02]  /*1a30*/  UMOV UR31, URZ ;  /* 0x000000ff001f7c82 */ /* 0x000fe40008000000 */
[----:B------:R-:W-:Y:S02]  /*1a40*/  UISETP.NE.AND UP2, UPT, UR55, URZ, UPT ;  /* 0x000000ff3700728c */ /* 0x000fe4000bf45270 */
[----:B------:R-:W-:Y:S01]  /*1a50*/  UISETP.LT.U32.AND UP0, UPT, UR55, 0x20, UPT ;  /* 0x000000203700788c */ /* 0x000fe2000bf01070 */
[----:B------:R-:W-:Y:S01]  /*1a60*/  UMOV UR36, URZ ;  /* 0x000000ff00247c82 */ /* 0x000fe20008000000 */
[----:B------:R-:W-:-:S02]  /*1a70*/  UMOV UR42, URZ ;  /* 0x000000ff002a7c82 */ /* 0x000fc40008000000 */
[----:B------:R-:W-:-:S04]  /*1a80*/  USEL UR4, UR55, 0x20, UP0 ;  /* 0x0000002037047887 */ /* 0x000fc80008000000 */
[----:B------:R-:W-:Y:S02]  /*1a90*/  UIADD3 UR5, UPT, UPT, UR4, -0x1, URZ ;  /* 0xffffffff04057890 */ /* 0x000fe4000fffe0ff */
[----:B------:R-:W-:Y:S02]  /*1aa0*/  @!UP2 UIADD3 UR5, UPT, UPT, UR4, URZ, URZ ;  /* 0x000000ff0405a290 */ /* 0x000fe4000fffe0ff */
[----:B-1----:R-:W-:Y:S02]  /*1ab0*/  UIADD3 UR52, UPT, UPT, UR55, -UR4, URZ ;  /* 0x8000000437347290 */ /* 0x002fe4000fffe0ff */
[----:B--23--:R-:W-:-:S12]  /*1ac0*/  UIADD3 UR56, UPT, UPT, UR5, 0x1, URZ ;  /* 0x0000000105387890 */ /* 0x00cfd8000fffe0ff */
.L_x_40:
[----:B------:R-:W1:Y:S01]  /*1ad0*/  S2UR UR30, SR_CgaCtaId ;  /* 0x00000000001e79c3 */ /* 0x000e620000008800 */
[----:B------:R-:W-:Y:S01]  /*1ae0*/  UMOV UR4, 0x400 ;  /* 0x0000040000047882 */ /* 0x000fe20000000000 */
[----:B------:R-:W-:Y:S01]  /*1af0*/  MOV R0, UR27 ;  /* 0x0000001b00007c02 */ /* 0x000fe20008000f00 */
[----:B------:R-:W-:Y:S02]  /*1b00*/  UISETP.NE.AND UP0, UPT, UR55, URZ, UPT ;  /* 0x000000ff3700728c */ /* 0x000fe4000bf05270 */
[----:B------:R-:W-:Y:S01]  /*1b10*/  ULEA UR18, UR24, UR57, 0x7 ;  /* 0x0000003918127291 */ /* 0x000fe2000f8e38ff */
[----:B------:R-:W-:Y:S01]  /*1b20*/  SHF.L.U32 R0, R0, 0x1f, RZ ;  /* 0x0000001f00007819 */ /* 0x000fe200000006ff */
[----:B------:R-:W-:Y:S01]  /*1b30*/  UMOV UR28, URZ ;  /* 0x000000ff001c7c82 */ /* 0x000fe20008000000 */
[----:B------:R-:W-:Y:S01]  /*1b40*/  UMOV UR22, URZ ;  /* 0x000000ff00167c82 */ /* 0x000fe20008000000 */
[----:B------:R-:W-:Y:S01]  /*1b50*/  UMOV UR21, URZ ;  /* 0x000000ff00157c82 */ /* 0x000fe20008000000 */
[----:B------:R-:W-:Y:S01]  /*1b60*/  UMOV UR20, URZ ;  /* 0x000000ff00147c82 */ /* 0x000fe20008000000 */
[----:B-1----:R-:W-:-:S04]  /*1b70*/  ULEA UR30, UR30, UR4, 0x18 ;  /* 0x000000041e1e7291 */ /* 0x002fc8000f8ec0ff */
[----:B------:R-:W-:-:S09]  /*1b80*/  ULEA UR4, UR31, UR30, 0x3 ;  /* 0x0000001e1f047291 */ /* 0x000fd2000f8e18ff */
[----:B------:R1:W2:Y:S01]  /*1b90*/  SYNCS.PHASECHK.TRANS64.TRYWAIT P0, [UR4+0x100], R0 ;  /* 0x00010000ff0075a7 */ /* 0x0002a20008001104 */
[----:B------:R-:W-:-:S04]  /*1ba0*/  ULEA.HI UR4, UR51, UR51, URZ, 0x1 ;  /* 0x0000003333047291 */ /* 0x000fc8000f8f08ff */
[----:B------:R-:W-:-:S04]  /*1bb0*/  USHF.L.U32 UR4, UR4, 0x7, URZ ;  /* 0x0000000704047899 */ /* 0x000fc800080006ff */
[----:B------:R-:W-:-:S04]  /*1bc0*/  ULOP3.LUT UR4, UR4, 0xffffff00, URZ, 0xc0, !UPT ;  /* 0xffffff0004047892 */ /* 0x000fc8000f8ec0ff */
[----:B------:R-:W-:Y:S01]  /*1bd0*/  ULOP3.LUT UR43, UR4, 0x80, UR58, 0xf8, !UPT ;  /* 0x00000080042b7892 */ /* 0x000fe2000f8ef83a */
[----:B------:R-:W-:Y:S11]  /*1be0*/  BRA.U !UP0, `(.L_x_23) ;  /* 0x0000000508ac7547 */ /* 0x000ff6000b800000 */
[----:B------:R-:W3:Y:S01]  /*1bf0*/  LDCU.128 UR12, c[0x0][0x480] ;  /* 0x00009000ff0c77ac */ /* 0x000ee20008000c00 */
[----:B------:R-:W4:Y:S01]  /*1c00*/  LDCU.128 UR8, c[0x0][0x490] ;  /* 0x00009200ff0877ac */ /* 0x000f220008000c00 */
[----:B------:R-:W1:Y:S01]  /*1c10*/  LDCU.64 UR20, c[0x0][0x4c0] ;  /* 0x00009800ff1477ac */ /* 0x000e620008000a00 */
[----:B------:R-:W1:Y:S01]  /*1c20*/  LDCU.64 UR16, c[0x0][0x4f0] ;  /* 0x00009e00ff1077ac */ /* 0x000e620008000a00 */
[----:B------:R-:W1:Y:S01]  /*1c30*/  LDCU UR19, c[0x0][0x4c8] ;  /* 0x00009900ff1377ac */ /* 0x000e620008000800 */
[----:B---3--:R-:W-:Y:S02]  /*1c40*/  UIMAD.WIDE.U32 UR4, UR43, UR13, URZ ;  /* 0x0000000d2b0472a5 */ /* 0x008fe4000f8e00ff */
[----:B------:R-:W-:Y:S02]  /*1c50*/  UISETP.NE.AND UP0, UPT, UR12, 0x1, UPT ;  /* 0x000000010c00788c */ /* 0x000fe4000bf05270 */
[----:B------:R-:W-:Y:S01]  /*1c60*/  USHF.R.U32.HI UR5, URZ, UR14, UR5 ;  /* 0x0000000eff057299 */ /* 0x000fe20008011605 */
[----:B------:R-:W3:Y:S03]  /*1c70*/  LDCU UR49, c[0x0][0x38c] ;  /* 0x00007180ff3177ac */ /* 0x000ee60008000800 */
[----:B------:R-:W-:-:S02]  /*1c80*/  USEL UR5, UR43, UR5, !UP0 ;  /* 0x000000052b057287 */ /* 0x000fc4000c000000 */
[----:B------:R-:W-:Y:S02]  /*1c90*/  UISETP.NE.AND UP0, UPT, UR15, 0x1, UPT ;  /* 0x000000010f00788c */ /* 0x000fe4000bf05270 */
[----:B----4-:R-:W-:Y:S01]  /*1ca0*/  UIMAD.WIDE.U32 UR6, UR5, UR8, URZ ;  /* 0x00000008050672a5 */ /* 0x010fe2000f8e00ff */
[----:B------:R-:W4:Y:S01]  /*1cb0*/  LDCU UR8, c[0x0][0x4a0] ;  /* 0x00009400ff0877ac */ /* 0x000f220008000800 */
[----:B------:R-:W1:Y:S05]  /*1cc0*/  LDCU UR23, c[0x0][0x4cc] ;  /* 0x00009980ff1777ac */ /* 0x000e6a0008000800 */
[----:B------:R-:W-:Y:S01]  /*1cd0*/  UMOV UR4, UR7 ;  /* 0x0000000700047c82 */ /* 0x000fe20008000000 */
[----:B------:R-:W1:Y:S01]  /*1ce0*/  LDCU.64 UR40, c[0x0][0x390] ;  /* 0x00007200ff2877ac */ /* 0x000e620008000a00 */
[----:B------:R-:W-:Y:S01]  /*1cf0*/  USHF.R.U32.HI UR4, URZ, UR9, UR4 ;  /* 0x00000009ff047299 */ /* 0x000fe20008011604 */
[----:B------:R-:W1:Y:S03]  /*1d00*/  LDCU UR9, c[0x0][0x4ec] ;  /* 0x00009d80ff0977ac */ /* 0x000e660008000800 */
[----:B------:R-:W-:-:S02]  /*1d10*/  USEL UR4, UR5, UR4, !UP0 ;  /* 0x0000000405047287 */ /* 0x000fc4000c000000 */
[----:B------:R-:W-:Y:S02]  /*1d20*/  UISETP.NE.AND UP0, UPT, UR10, 0x1, UPT ;  /* 0x000000010a00788c */ /* 0x000fe4000bf05270 */
[----:B------:R-:W-:Y:S01]  /*1d30*/  UIMAD.WIDE.U32 UR6, UR4, UR11, URZ ;  /* 0x0000000b040672a5 */ /* 0x000fe2000f8e00ff */
[----:B------:R-:W1:Y:S01]  /*1d40*/  LDCU.64 UR24, c[0x0][0x4d0] ;  /* 0x00009a00ff1877ac */ /* 0x000e620008000a00 */
[----:B------:R-:W-:-:S05]  /*1d50*/  UIADD3 UR42, UPT, UPT, UR56, UR36, URZ ;  /* 0x00000024382a7290 */ /* 0x000fca000fffe0ff */
[----:B------:R-:W-:Y:S01]  /*1d60*/  UMOV UR6, UR7 ;  /* 0x0000000700067c82 */ /* 0x000fe20008000000 */
[----:B------:R-:W-:Y:S02]  /*1d70*/  UIADD3 UR7, UPT, UPT, -UR4, URZ, URZ ;  /* 0x000000ff04077290 */ /* 0x000fe4000fffe1ff */
[----:B----4-:R-:W-:Y:S02]  /*1d80*/  USHF.R.U32.HI UR6, URZ, UR8, UR6 ;  /* 0x00000008ff067299 */ /* 0x010fe40008011606 */
[----:B------:R-:W-:Y:S02]  /*1d90*/  UIADD3 UR8, UPT, UPT, -UR5, URZ, URZ ;  /* 0x000000ff05087290 */ /* 0x000fe4000fffe1ff */
[----:B------:R-:W-:Y:S02]  /*1da0*/  USEL UR14, UR4, UR6, !UP0 ;  /* 0x00000006040e7287 */ /* 0x000fe4000c000000 */
[----:B------:R-:W-:Y:S02]  /*1db0*/  UIMAD UR7, UR15, UR7, UR5 ;  /* 0x000000070f0772a4 */ /* 0x000fe4000f8e0205 */
[----:B------:R-:W-:-:S02]  /*1dc0*/  UIADD3 UR6, UPT, UPT, -UR14, URZ, URZ ;  /* 0x000000ff0e067290 */ /* 0x000fc4000fffe1ff */
[----:B------:R-:W-:Y:S02]  /*1dd0*/  UIMAD UR8, UR12, UR8, UR43 ;  /* 0x000000080c0872a4 */ /* 0x000fe4000f8e022b */
[----:B------:R-:W-:Y:S02]  /*1de0*/  UIMAD UR13, UR10, UR6, UR4 ;  /* 0x000000060a0d72a4 */ /* 0x000fe4000f8e0204 */
[----:B-1----:R-:W-:Y:S02]  /*1df0*/  UIMAD UR11, UR8, UR20, UR9 ;  /* 0x00000014080b72a4 */ /* 0x002fe4000f8e0209 */
[----:B------:R-:W-:Y:S01]  /*1e00*/  UIMAD UR12, UR7, UR21, UR16 ;  /* 0x00000015070c72a4 */ /* 0x000fe2000f8e0210 */
[----:B------:R-:W1:Y:S02]  /*1e10*/  LDCU.64 UR4, c[0x0][0x4f8] ;  /* 0x00009f00ff0477ac */ /* 0x000e640008000a00 */
[----:B------:R-:W4:Y:S01]  /*1e20*/  LDCU UR6, c[0x0][0x500] ;  /* 0x0000a000ff0677ac */ /* 0x000f220008000800 */
[----:B------:R-:W-:Y:S01]  /*1e30*/  UIMAD UR13, UR13, UR19, UR17 ;  /* 0x000000130d0d72a4 */ /* 0x000fe2000f8e0211 */
[----:B------:R-:W-:Y:S01]  /*1e40*/  UMOV UR28, URZ ;  /* 0x000000ff001c7c82 */ /* 0x000fe20008000000 */
[----:B------:R-:W-:Y:S01]  /*1e50*/  UMOV UR7, UR31 ;  /* 0x0000001f00077c82 */ /* 0x000fe20008000000 */
[----:B------:R-:W-:Y:S01]  /*1e60*/  UMOV UR20, URZ ;  /* 0x000000ff00147c82 */ /* 0x000fe20008000000 */
[----:B------:R-:W-:Y:S01]  /*1e70*/  UMOV UR21, URZ ;  /* 0x000000ff00157c82 */ /* 0x000fe20008000000 */
[----:B---3--:R-:W-:-:S07]  /*1e80*/  UMOV UR22, URZ ;  /* 0x000000ff00167c82 */ /* 0x008fce0008000000 */
.L_x_29:
[----:B------:R-:W-:Y:S01]  /*1e90*/  @!P3 MOV R3, 0x3000 ;  /* 0x000030000003b802 */ /* 0x000fe20000000f00 */
[----:B------:R-:W-:Y:S01]  /*1ea0*/  ULEA UR9, UR7, UR30, 0x3 ;  /* 0x0000001e07097291 */ /* 0x000fe2000f8e18ff */
[----:B-12---:R-:W-:Y:S11]  /*1eb0*/  @P0 BRA `(.L_x_24) ;  /* 0x0000000000100947 */ /* 0x006ff60003800000 */
[----:B------:R-:W-:Y:S04]  /*1ec0*/  MOV R0, UR27 ;  /* 0x0000001b00007c02 */ /* 0x000fe80008000f00 */
[----:B------:R-:W-:Y:S04]  /*1ed0*/  SHF.L.U32 R5, R0, 0x1f, RZ ;  /* 0x0000001f00057819 */ /* 0x000fe800000006ff */
[----:B------:R-:W2:Y:S02]  /*1ee0*/  SYNCS.PHASECHK.TRANS64.TRYWAIT P0, [UR9+0x100], R5 ;  /* 0x00010005ff0075a7 */ /* 0x000ea40008001109 */
[----:B--2---:R-:W-:Y:S05]  /*1ef0*/  @!P0 BRA `(.L_x_25) ;  /* 0x0000008800448947 */ /* 0x004fea0003800000 */
.L_x_24:
[----:B------:R3:W-:Y:S01]  /*1f00*/  @!P3 SYNCS.ARRIVE.TRANS64 RZ, [UR9], R3 ;  /* 0x00000003ffffb9a7 */ /* 0x0007e20008000009 */
[----:B------:R-:W-:Y:S04]  /*1f10*/  ULOP3.LUT UR8, UR38, 0x2, URZ, 0xfc, !UPT ;  /* 0x0000000226087892 */ /* 0x000fe8000f8efcff */
[----:B------:R-:W-:Y:S09]  /*1f20*/  UISETP.NE.AND UP0, UPT, UR8, 0x2, UPT ;  /* 0x000000020800788c */ /* 0x000ff2000bf05270 */
[----:B------:R-:W-:Y:S05]  /*1f30*/  BRA.U UP0, `(.L_x_26) ;  /* 0x0000000100047547 */ /* 0x000fea000b800000 */
[----:B-1--4-:R-:W-:Y:S05]  /*1f40*/  BPT.TRAP 0x1 ;  /* 0x000000040000795c */ /* 0x012fea0000300000 */
.L_x_26:
[----:B------:R-:W-:Y:S04]  /*1f50*/  BSSY.RECONVERGENT B0, `(.L_x_27) ;  /* 0x0000003000007945 */ /* 0x000fe80003800200 */
[----:B------:R-:W-:Y:S05]  /*1f60*/  @P2 BRA `(.L_x_28) ;  /* 0x0000000000042947 */ /* 0x000fea0003800000 */
[----:B-1--4-:R-:W-:Y:S05]  /*1f70*/  BPT.TRAP 0x1 ;  /* 0x000000040000795c */ /* 0x012fea0000300000 */
.L_x_28:
[----:B-1--4-:R-:W-:Y:S05]  /*1f80*/  BSYNC.RECONVERGENT B0 ;  /* 0x0000000000007941 */ /* 0x012fea0003800200 */
.L_x_27:
[----:B------:R-:W-:Y:S02]  /*1f90*/  UIADD3 UR8, UPT, UPT, UR7, 0x1, URZ ;  /* 0x0000000107087890 */ /* 0x000fe4000fffe0ff */
[----:B------:R-:W-:Y:S02]  /*1fa0*/  UIMAD UR15, UR20, UR23, UR4 ;  /* 0x00000017140f72a4 */ /* 0x000fe4000f8e0204 */
[----:B------:R-:W-:Y:S02]  /*1fb0*/  UISETP.NE.AND UP0, UPT, UR8, 0x20, UPT ;  /* 0x000000200800788c */ /* 0x000fe4000bf05270 */
[----:B------:R-:W-:Y:S02]  /*1fc0*/  ULEA UR17, UR7, UR30, 0xc ;  /* 0x0000001e07117291 */ /* 0x000fe4000f8e60ff */
[----:B------:R-:W-:Y:S02]  /*1fd0*/  USEL UR10, URZ, 0x1, UP0 ;  /* 0x00000001ff0a7887 */ /* 0x000fe40008000000 */
[----:B------:R-:W-:Y:S02]  /*1fe0*/  USEL UR31, UR8, URZ, UP0 ;  /* 0x000000ff081f7287 */ /* 0x000fe40008000000 */
[----:B------:R-:W-:Y:S02]  /*1ff0*/  ULOP3.LUT UR27, UR27, UR10, URZ, 0x3c, !UPT ;  /* 0x0000000a1b1b7292 */ /* 0x000fe4000f8e3cff */
[----:B------:R-:W-:Y:S02]  /*2000*/  ULEA UR8, UR31, UR30, 0x3 ;  /* 0x0000001e1f087291 */ /* 0x000fe4000f8e18ff */
[----:B------:R-:W-:Y:S02]  /*2010*/  ULEA UR16, UR7, UR30, 0xb ;  /* 0x0000001e07107291 */ /* 0x000fe4000f8e58ff */
[----:B------:R-:W-:Y:S01]  /*2020*/  UIADD3 UR34, UP0, UPT, UR46, 0x80, URZ ;  /* 0x000000802e227890 */ /* 0x000fe2000ff1e0ff */
[----:B--2---:R-:W-:Y:S01]  /*2030*/  MOV R0, UR27 ;  /* 0x0000001b00007c02 */ /* 0x004fe20008000f00 */
[----:B------:R-:W-:Y:S02]  /*2040*/  ULOP3.LUT UR9, UR9, 0xfefffff8, URZ, 0xc0, !UPT ;  /* 0xfefffff809097892 */ /* 0x000fe4000f8ec0ff */
[----:B------:R-:W-:Y:S01]  /*2050*/  USHF.L.U32 UR10, UR28, 0x5, URZ ;  /* 0x000000051c0a7899 */ /* 0x000fe200080006ff */
[----:B---3--:R-:W-:Y:S01]  /*2060*/  SHF.L.U32 R3, R0, 0x1f, RZ ;  /* 0x0000001f00037819 */ /* 0x008fe200000006ff */
[----:B------:R-:W-:Y:S02]  /*2070*/  UIADD3.X UR35, UPT, UPT, URZ, UR47, URZ, UP0, !UPT ;  /* 0x0000002fff237290 */ /* 0x000fe400087fe4ff */
[----:B------:R-:W-:Y:S01]  /*2080*/  UIADD3 UR32, UP3, UPT, UR46, 0x200, URZ ;  /* 0x000002002e207890 */ /* 0x000fe2000ff7e0ff */
[----:B------:R3:W1:Y:S01]  /*2090*/  SYNCS.PHASECHK.TRANS64.TRYWAIT P0, [UR8+0x100], R3 ;  /* 0x00010003ff0075a7 */ /* 0x0006620008001108 */
[----:B------:R-:W-:Y:S02]  /*20a0*/  UIMAD UR8, UR21, UR24, UR5 ;  /* 0x00000018150872a4 */ /* 0x000fe4000f8e0205 */
[----:B------:R-:W-:Y:S02]  /*20b0*/  UIMAD UR7, UR22, UR25, UR6 ;  /* 0x00000019160772a4 */ /* 0x000fe4000f8e0206 */
[----:B------:R-:W-:Y:S02]  /*20c0*/  ULEA UR15, UR8, UR15, 0x5 ;  /* 0x0000000f080f7291 */ /* 0x000fe4000f8e28ff */
[----:B------:R-:W-:Y:S02]  /*20d0*/  UIADD3 UR8, UPT, UPT, UR17, 0x8600, URZ ;  /* 0x0000860011087890 */ /* 0x000fe4000fffe0ff */
[----:B------:R-:W-:Y:S02]  /*20e0*/  ULEA UR7, UR7, UR15, 0xa ;  /* 0x0000000f07077291 */ /* 0x000fe4000f8e50ff */
[----:B------:R-:W-:Y:S02]  /*20f0*/  UIADD3.X UR33, UPT, UPT, URZ, UR47, URZ, UP3, !UPT ;  /* 0x0000002fff217290 */ /* 0x000fe40009ffe4ff */
[----:B------:R-:W-:Y:S02]  /*2100*/  UPRMT UR7, UR7, 0x5410, URZ ;  /* 0x0000541007077896 */ /* 0x000fe400080000ff */
[----:B------:R-:W-:Y:S02]  /*2110*/  UIADD3 UR16, UPT, UPT, UR16, 0x28600, URZ ;  /* 0x0002860010107890 */ /* 0x000fe4000fffe0ff */
[----:B------:R-:W-:Y:S02]  /*2120*/  UIADD3 UR37, UPT, UPT, UR20, 0x1, URZ ;  /* 0x0000000114257890 */ /* 0x000fe4000fffe0ff */
[----:B------:R-:W-:Y:S02]  /*2130*/  UIADD3 UR29, UPT, UPT, UR21, 0x1, URZ ;  /* 0x00000001151d7890 */ /* 0x000fe4000fffe0ff */
[----:B------:R-:W-:Y:S02]  /*2140*/  UISETP.NE.AND UP2, UPT, UR37, UR49, UPT ;  /* 0x000000312500728c */ /* 0x000fe4000bf45270 */
[----:B------:R-:W-:Y:S02]  /*2150*/  UIADD3 UR26, UPT, UPT, UR22, 0x1, URZ ;  /* 0x00000001161a7890 */ /* 0x000fe4000fffe0ff */
[----:B------:R-:W-:Y:S01]  /*2160*/  UIADD3 UR36, UPT, UPT, UR36, 0x1, URZ ;  /* 0x0000000124247890 */ /* 0x000fe2000fffe0ff */
[----:B------:R-:W-:Y:S01]  /*2170*/  UMOV UR44, 0x0 ;  /* 0x00000000002c7882 */ /* 0x000fe20000000000 */
[----:B------:R-:W-:Y:S01]  /*2180*/  UMOV UR45, 0x10000000 ;  /* 0x10000000002d7882 */ /* 0x000fe20000000000 */
[----:B------:R-:W-:Y:S01]  /*2190*/  UMOV UR17, UR9 ;  /* 0x0000000900117c82 */ /* 0x000fe20008000000 */
[----:B------:R2:W-:Y:S01]  /*21a0*/  UTMALDG.5D.IM2COL.2CTA [UR8], [UR34], UR7, desc[UR44] ;  /* 0x00002c08220073b4 */ /* 0x0005e20008261007 */
[----:B------:R-:W-:Y:S02]  /*21b0*/  UMOV UR19, UR10 ;  /* 0x0000000a00137c82 */ /* 0x000fe40008000000 */
[----:B------:R-:W-:Y:S04]  /*21c0*/  @UP2 UIADD3 UR29, UPT, UPT, UR21, URZ, URZ ;  /* 0x000000ff151d2290 */ /* 0x000fe8000fffe0ff */
[----:B------:R-:W-:Y:S01]  /*21d0*/  UISETP.NE.AND UP1, UPT, UR29, UR40, UPT ;  /* 0x000000281d00728c */ /* 0x000fe2000bf25270 */
[----:B------:R4:W-:Y:S10]  /*21e0*/  UTMALDG.5D.2CTA [UR16], [UR32], desc[UR44] ;  /* 0x00002c10200075b4 */ /* 0x0009f40008221000 */
[----:B------:R-:W-:Y:S04]  /*21f0*/  @UP1 UIADD3 UR26, UPT, UPT, UR22, URZ, URZ ;  /* 0x000000ff161a1290 */ /* 0x000fe8000fffe0ff */
[----:B------:R-:W-:Y:S02]  /*2200*/  UISETP.NE.AND UP0, UPT, UR26, UR41, UPT ;  /* 0x000000291a00728c */ /* 0x000fe4000bf05270 */
[----:B--2---:R-:W-:Y:S09]  /*2210*/  UIADD3 UR8, UPT, UPT, UR28, 0x1, URZ ;  /* 0x000000011c087890 */ /* 0x004ff2000fffe0ff */
[----:B------:R-:W-:Y:S01]  /*2220*/  @UP0 UIADD3 UR8, UPT, UPT, UR28, URZ, URZ ;  /* 0x000000ff1c080290 */ /* 0x000fe2000fffe0ff */
[----:B------:R-:W-:Y:S01]  /*2230*/  UMOV UR7, UR31 ;  /* 0x0000001f00077c82 */ /* 0x000fe20008000000 */
[----:B----4-:R-:W-:Y:S02]  /*2240*/  USEL UR22, UR26, URZ, UP0 ;  /* 0x000000ff1a167287 */ /* 0x010fe40008000000 */
[----:B------:R-:W-:Y:S02]  /*2250*/  UISETP.NE.AND UP0, UPT, UR36, UR42, UPT ;  /* 0x0000002a2400728c */ /* 0x000fe4000bf05270 */
[----:B------:R-:W-:Y:S02]  /*2260*/  USEL UR20, UR37, URZ, UP2 ;  /* 0x000000ff25147287 */ /* 0x000fe40009000000 */
[----:B------:R-:W-:Y:S01]  /*2270*/  USEL UR21, UR29, URZ, UP1 ;  /* 0x000000ff1d157287 */ /* 0x000fe20008800000 */
[----:B------:R-:W-:Y:S04]  /*2280*/  UMOV UR28, UR8 ;  /* 0x00000008001c7c82 */ /* 0x000fe80008000000 */
[----:B---3--:R-:W-:Y:S07]  /*2290*/  BRA.U UP0, `(.L_x_29) ;  /* 0xfffffff900fc7547 */ /* 0x008fee000b83ffff */
.L_x_23:
[----:B------:R-:W-:Y:S01]  /*22a0*/  ULEA UR4, UR31, UR30, 0x3 ;  /* 0x0000001e1f047291 */ /* 0x000fe2000f8e18ff */
[----:B-1----:R-:W-:Y:S01]  /*22b0*/  MOV R0, UR27 ;  /* 0x0000001b00007c02 */ /* 0x002fe20008000f00 */
[----:B------:R-:W-:Y:S01]  /*22c0*/  @!P1 SYNCS.ARRIVE.TRANS64.A1T0 RZ, [UR30+0x228], RZ ;  /* 0x000228ffffff99a7 */ /* 0x000fe2000810001e */
[----:B------:R-:W-:Y:S02]  /*22d0*/  UISETP.GE.AND UP0, UPT, UR52, 0x1, UPT ;  /* 0x000000013400788c */ /* 0x000fe4000bf06270 */
[----:B------:R-:W-:-:S04]  /*22e0*/  SHF.L.U32 R0, R0, 0x1f, RZ ;  /* 0x0000001f00007819 */ /* 0x000fc800000006ff */
[----:B--2---:R1:W2:Y:S03]  /*22f0*/  SYNCS.PHASECHK.TRANS64.TRYWAIT P0, [UR4+0x100], R0 ;  /* 0x00010000ff0075a7 */ /* 0x0042a60008001104 */
[----:B------:R-:W-:Y:S05]  /*2300*/  BRA.U !UP0, `(.L_x_30) ;  /* 0x0000000508a47547 */ /* 0x000fea000b800000 */
[----:B------:R-:W3:Y:S01]  /*2310*/  LDCU.128 UR8, c[0x0][0x480] ;  /* 0x00009000ff0877ac */ /* 0x000ee20008000c00 */
[----:B------:R-:W4:Y:S01]  /*2320*/  LDCU.128 UR32, c[0x0][0x490] ;  /* 0x00009200ff2077ac */ /* 0x000f220008000c00 */
[----:B------:R-:W1:Y:S01]  /*2330*/  LDCU UR13, c[0x0][0x4c8] ;  /* 0x00009900ff0d77ac */ /* 0x000e620008000800 */
        /* <DEDUP_REMOVED lines=10> */
[----:B------:R-:W1:Y:S05]  /*23e0*/  LDCU.64 UR40, c[0x0][0x390] ;  /* 0x00007200ff2877ac */ /* 0x000e6a0008000a00 */
[----:B------:R-:W-:Y:S01]  /*23f0*/  UMOV UR4, UR7 ;  /* 0x0000000700047c82 */ /* 0x000fe20008000000 */
[----:B------:R-:W1:Y:S01]  /*2400*/  LDCU.64 UR24, c[0x0][0x4d0] ;  /* 0x00009a00ff1877ac */ /* 0x000e620008000a00 */
[----:B------:R-:W-:Y:S01]  /*2410*/  USHF.R.U32.HI UR4, URZ, UR33, UR4 ;  /* 0x00000021ff047299 */ /* 0x000fe20008011604 */
[----:B------:R-:W4:Y:S03]  /*2420*/  LDCU.64 UR32, c[0x0][0x4c0] ;  /* 0x00009800ff2077ac */ /* 0x000f260008000a00 */
[----:B------:R-:W-:-:S02]  /*2430*/  USEL UR4, UR5, UR4, !UP0 ;  /* 0x0000000405047287 */ /* 0x000fc4000c000000 */
[----:B------:R-:W-:Y:S02]  /*2440*/  UISETP.NE.AND UP0, UPT, UR34, 0x1, UPT ;  /* 0x000000012200788c */ /* 0x000fe4000bf05270 */
[----:B------:R-:W-:Y:S02]  /*2450*/  UIMAD.WIDE.U32 UR6, UR4, UR35, URZ ;  /* 0x00000023040672a5 */ /* 0x000fe4000f8e00ff */
[----:B------:R-:W-:Y:S01]  /*2460*/  UIADD3 UR42, UPT, UPT, UR52, UR42, URZ ;  /* 0x0000002a342a7290 */ /* 0x000fe2000fffe0ff */
[----:B------:R-:W-:-:S04]  /*2470*/  UMOV UR37, UR52 ;  /* 0x0000003400257c82 */ /* 0x000fc80008000000 */
[----:B------:R-:W-:Y:S01]  /*2480*/  UMOV UR6, UR7 ;  /* 0x0000000700067c82 */ /* 0x000fe20008000000 */
[----:B------:R-:W-:Y:S02]  /*2490*/  UIADD3 UR7, UPT, UPT, -UR5, URZ, URZ ;  /* 0x000000ff05077290 */ /* 0x000fe4000fffe1ff */
[----:B---3--:R-:W-:Y:S02]  /*24a0*/  USHF.R.U32.HI UR6, URZ, UR9, UR6 ;  /* 0x00000009ff067299 */ /* 0x008fe40008011606 */
[----:B------:R-:W-:Y:S02]  /*24b0*/  UIMAD UR7, UR8, UR7, UR43 ;  /* 0x00000007080772a4 */ /* 0x000fe4000f8e022b */
[----:B------:R-:W-:Y:S02]  /*24c0*/  USEL UR14, UR4, UR6, !UP0 ;  /* 0x00000006040e7287 */ /* 0x000fe4000c000000 */
[----:B------:R-:W-:Y:S02]  /*24d0*/  UIADD3 UR6, UPT, UPT, -UR4, URZ, URZ ;  /* 0x000000ff04067290 */ /* 0x000fe4000fffe1ff */
[----:B------:R-:W-:-:S02]  /*24e0*/  UIADD3 UR9, UPT, UPT, -UR14, URZ, URZ ;  /* 0x000000ff0e097290 */ /* 0x000fc4000fffe1ff */
[----:B------:R-:W-:Y:S02]  /*24f0*/  UIMAD UR12, UR11, UR6, UR5 ;  /* 0x000000060b0c72a4 */ /* 0x000fe4000f8e0205 */
[----:B------:R-:W-:Y:S02]  /*2500*/  UIMAD UR9, UR34, UR9, UR4 ;  /* 0x00000009220972a4 */ /* 0x000fe4000f8e0204 */
[----:B----4-:R-:W-:Y:S01]  /*2510*/  UIMAD UR11, UR7, UR32, UR10 ;  /* 0x00000020070b72a4 */ /* 0x010fe2000f8e020a */
[----:B------:R-:W3:Y:S02]  /*2520*/  LDCU UR43, c[0x0][0x38c] ;  /* 0x00007180ff2b77ac */ /* 0x000ee40008000800 */
[----:B------:R-:W4:Y:S01]  /*2530*/  LDCU UR6, c[0x0][0x500] ;  /* 0x0000a000ff0677ac */ /* 0x000f220008000800 */
[----:B------:R-:W2:Y:S01]  /*2540*/  LDCU.64 UR4, c[0x0][0x4f8] ;  /* 0x00009f00ff0477ac */ /* 0x000ea20008000a00 */
[----:B-1----:R-:W-:Y:S02]  /*2550*/  UIMAD UR12, UR12, UR33, UR16 ;  /* 0x000000210c0c72a4 */ /* 0x002fe4000f8e0210 */
[----:B------:R-:W-:Y:S01]  /*2560*/  UIMAD UR13, UR9, UR13, UR17 ;  /* 0x0000000d090d72a4 */ /* 0x000fe2000f8e0211 */
[----:B------:R-:W-:-:S11]  /*2570*/  UMOV UR7, UR31 ;  /* 0x0000001f00077c82 */ /* 0x000fd60008000000 */
.L_x_36:
[----:B------:R-:W-:Y:S01]  /*2580*/  @!P3 MOV R3, 0x3000 ;  /* 0x000030000003b802 */ /* 0x000fe20000000f00 */
[----:B------:R-:W-:Y:S01]  /*2590*/  ULEA UR9, UR7, UR30, 0x3 ;  /* 0x0000001e07097291 */ /* 0x000fe2000f8e18ff */
[----:B--2---:R-:W-:Y:S11]  /*25a0*/  @P0 BRA `(.L_x_31) ;  /* 0x0000000000100947 */ /* 0x004ff60003800000 */
[----:B------:R-:W-:Y:S04]  /*25b0*/  MOV R0, UR27 ;  /* 0x0000001b00007c02 */ /* 0x000fe80008000f00 */
[----:B------:R-:W-:Y:S04]  /*25c0*/  SHF.L.U32 R5, R0, 0x1f, RZ ;  /* 0x0000001f00057819 */ /* 0x000fe800000006ff */
[----:B------:R-:W1:Y:S02]  /*25d0*/  SYNCS.PHASECHK.TRANS64.TRYWAIT P0, [UR9+0x100], R5 ;  /* 0x00010005ff0075a7 */ /* 0x000e640008001109 */
[----:B-1----:R-:W-:Y:S05]  /*25e0*/  @!P0 BRA `(.L_x_32) ;  /* 0x0000008000a08947 */ /* 0x002fea0003800000 */
.L_x_31:
[----:B------:R2:W-:Y:S01]  /*25f0*/  @!P3 SYNCS.ARRIVE.TRANS64 RZ, [UR9], R3 ;  /* 0x00000003ffffb9a7 */ /* 0x0005e20008000009 */
[----:B------:R-:W-:Y:S04]  /*2600*/  ULOP3.LUT UR8, UR38, 0x2, URZ, 0xfc, !UPT ;  /* 0x0000000226087892 */ /* 0x000fe8000f8efcff */
[----:B------:R-:W-:Y:S09]  /*2610*/  UISETP.NE.AND UP0, UPT, UR8, 0x2, UPT ;  /* 0x000000020800788c */ /* 0x000ff2000bf05270 */
[----:B------:R-:W-:Y:S05]  /*2620*/  BRA.U UP0, `(.L_x_33) ;  /* 0x0000000100047547 */ /* 0x000fea000b800000 */
[----:B---34-:R-:W-:Y:S05]  /*2630*/  BPT.TRAP 0x1 ;  /* 0x000000040000795c */ /* 0x018fea0000300000 */
.L_x_33:
[----:B------:R-:W-:Y:S04]  /*2640*/  BSSY.RECONVERGENT B0, `(.L_x_34) ;  /* 0x0000003000007945 */ /* 0x000fe80003800200 */
[----:B------:R-:W-:Y:S05]  /*2650*/  @P2 BRA `(.L_x_35) ;  /* 0x0000000000042947 */ /* 0x000fea0003800000 */
[----:B---34-:R-:W-:Y:S05]  /*2660*/  BPT.TRAP 0x1 ;  /* 0x000000040000795c */ /* 0x018fea0000300000 */
.L_x_35:
[----:B---34-:R-:W-:Y:S05]  /*2670*/  BSYNC.RECONVERGENT B0 ;  /* 0x0000000000007941 */ /* 0x018fea0003800200 */
.L_x_34:
        /* <DEDUP_REMOVED lines=8> */
[----:B------:R-:W-:Y:S02]  /*2700*/  UIMAD UR10, UR21, UR24, UR5 ;  /* 0x00000018150a72a4 */ /* 0x000fe4000f8e0205 */
[----:B------:R-:W-:Y:S01]  /*2710*/  UIADD3 UR34, UP0, UPT, UR46, 0x80, URZ ;  /* 0x000000802e227890 */ /* 0x000fe2000ff1e0ff */
[----:B-1----:R-:W-:Y:S01]  /*2720*/  MOV R0, UR27 ;  /* 0x0000001b00007c02 */ /* 0x002fe20008000f00 */
[----:B------:R-:W-:Y:S02]  /*2730*/  ULEA UR15, UR10, UR15, 0x5 ;  /* 0x0000000f0a0f7291 */ /* 0x000fe4000f8e28ff */
[----:B------:R-:W-:Y:S01]  /*2740*/  USHF.L.U32 UR19, UR28, 0x5, URZ ;  /* 0x000000051c137899 */ /* 0x000fe200080006ff */
[----:B--2---:R-:W-:Y:S01]  /*2750*/  SHF.L.U32 R3, R0, 0x1f, RZ ;  /* 0x0000001f00037819 */ /* 0x004fe200000006ff */
[----:B------:R-:W-:Y:S02]  /*2760*/  ULOP3.LUT UR9, UR9, 0xfefffff8, URZ, 0xc0, !UPT ;  /* 0xfefffff809097892 */ /* 0x000fe4000f8ec0ff */
[----:B------:R-:W-:Y:S01]  /*2770*/  UIADD3.X UR35, UPT, UPT, URZ, UR47, URZ, UP0, !UPT ;  /* 0x0000002fff237290 */ /* 0x000fe200087fe4ff */
[----:B------:R1:W2:Y:S01]  /*2780*/  SYNCS.PHASECHK.TRANS64.TRYWAIT P0, [UR8+0x100], R3 ;  /* 0x00010003ff0075a7 */ /* 0x0002a20008001108 */
[----:B------:R-:W-:Y:S02]  /*2790*/  ULEA UR8, UR7, UR30, 0xc ;  /* 0x0000001e07087291 */ /* 0x000fe4000f8e60ff */
[----:B------:R-:W-:Y:S02]  /*27a0*/  UIMAD UR7, UR22, UR25, UR6 ;  /* 0x00000019160772a4 */ /* 0x000fe4000f8e0206 */
[----:B------:R-:W-:Y:S02]  /*27b0*/  UIADD3 UR8, UPT, UPT, UR8, 0x8600, URZ ;  /* 0x0000860008087890 */ /* 0x000fe4000fffe0ff */
[----:B------:R-:W-:Y:S02]  /*27c0*/  ULEA UR7, UR7, UR15, 0xa ;  /* 0x0000000f07077291 */ /* 0x000fe4000f8e50ff */
[----:B------:R-:W-:Y:S02]  /*27d0*/  UIADD3 UR32, UP3, UPT, UR46, 0x200, URZ ;  /* 0x000002002e207890 */ /* 0x000fe4000ff7e0ff */
[----:B------:R-:W-:Y:S02]  /*27e0*/  UPRMT UR7, UR7, 0x5410, URZ ;  /* 0x0000541007077896 */ /* 0x000fe400080000ff */
[----:B------:R-:W-:Y:S02]  /*27f0*/  UIADD3.X UR33, UPT, UPT, URZ, UR47, URZ, UP3, !UPT ;  /* 0x0000002fff217290 */ /* 0x000fe40009ffe4ff */
[----:B------:R-:W-:Y:S02]  /*2800*/  UIADD3 UR16, UPT, UPT, UR16, 0x28600, URZ ;  /* 0x0002860010107890 */ /* 0x000fe4000fffe0ff */
[----:B------:R-:W-:Y:S02]  /*2810*/  UIADD3 UR36, UPT, UPT, UR20, 0x1, URZ ;  /* 0x0000000114247890 */ /* 0x000fe4000fffe0ff */
[----:B------:R-:W-:Y:S02]  /*2820*/  UIADD3 UR29, UPT, UPT, UR21, 0x1, URZ ;  /* 0x00000001151d7890 */ /* 0x000fe4000fffe0ff */
[----:B------:R-:W-:Y:S02]  /*2830*/  UISETP.NE.AND UP2, UPT, UR36, UR43, UPT ;  /* 0x0000002b2400728c */ /* 0x000fe4000bf45270 */
[----:B------:R-:W-:Y:S01]  /*2840*/  UIADD3 UR26, UPT, UPT, UR22, 0x1, URZ ;  /* 0x00000001161a7890 */ /* 0x000fe2000fffe0ff */
[----:B------:R-:W-:Y:S01]  /*2850*/  UMOV UR44, 0x0 ;  /* 0x00000000002c7882 */ /* 0x000fe20000000000 */
[----:B------:R-:W-:Y:S01]  /*2860*/  UMOV UR45, 0x10000000 ;  /* 0x10000000002d7882 */ /* 0x000fe20000000000 */
[----:B------:R-:W-:Y:S01]  /*2870*/  UMOV UR10, UR19 ;  /* 0x00000013000a7c82 */ /* 0x000fe20008000000 */
[----:B------:R-:W-:Y:S01]  /*2880*/  UMOV UR17, UR9 ;  /* 0x0000000900117c82 */ /* 0x000fe20008000000 */
[----:B------:R3:W-:Y:S04]  /*2890*/  UTMALDG.5D.IM2COL.2CTA [UR8], [UR34], UR7, desc[UR44] ;  /* 0x00002c08220073b4 */ /* 0x0007e80008261007 */
[----:B------:R-:W-:Y:S04]  /*28a0*/  @UP2 UIADD3 UR29, UPT, UPT, UR21, URZ, URZ ;  /* 0x000000ff151d2290 */ /* 0x000fe8000fffe0ff */
[----:B------:R-:W-:Y:S01]  /*28b0*/  UISETP.NE.AND UP1, UPT, UR29, UR40, UPT ;  /* 0x000000281d00728c */ /* 0x000fe2000bf25270 */
[----:B------:R4:W-:Y:S10]  /*28c0*/  UTMALDG.5D.2CTA [UR16], [UR32], desc[UR44] ;  /* 0x00002c10200075b4 */ /* 0x0009f40008221000 */
[----:B------:R-:W-:Y:S04]  /*28d0*/  @UP1 UIADD3 UR26, UPT, UPT, UR22, URZ, URZ ;  /* 0x000000ff161a1290 */ /* 0x000fe8000fffe0ff */
[----:B------:R-:W-:Y:S02]  /*28e0*/  UISETP.NE.AND UP0, UPT, UR26, UR41, UPT ;  /* 0x000000291a00728c */ /* 0x000fe4000bf05270 */
[----:B---3--:R-:W-:Y:S09]  /*28f0*/  UIADD3 UR8, UPT, UPT, UR28, 0x1, URZ ;  /* 0x000000011c087890 */ /* 0x008ff2000fffe0ff */
[----:B------:R-:W-:Y:S02]  /*2900*/  @UP0 UIADD3 UR8, UPT, UPT, UR28, URZ, URZ ;  /* 0x000000ff1c080290 */ /* 0x000fe4000fffe0ff */
[----:B------:R-:W-:Y:S02]  /*2910*/  UIADD3 UR7, UPT, UPT, UR37, -0x1, URZ ;  /* 0xffffffff25077890 */ /* 0x000fe4000fffe0ff */
[----:B----4-:R-:W-:Y:S02]  /*2920*/  USEL UR22, UR26, URZ, UP0 ;  /* 0x000000ff1a167287 */ /* 0x010fe40008000000 */
[----:B------:R-:W-:Y:S02]  /*2930*/  UISETP.GT.U32.AND UP0, UPT, UR37, 0x1, UPT ;  /* 0x000000012500788c */ /* 0x000fe4000bf04070 */
[----:B------:R-:W-:Y:S02]  /*2940*/  USEL UR20, UR36, URZ, UP2 ;  /* 0x000000ff24147287 */ /* 0x000fe40009000000 */
[----:B------:R-:W-:Y:S01]  /*2950*/  USEL UR21, UR29, URZ, UP1 ;  /* 0x000000ff1d157287 */ /* 0x000fe20008800000 */
[----:B------:R-:W-:Y:S01]  /*2960*/  UMOV UR37, UR7 ;  /* 0x0000000700257c82 */ /* 0x000fe20008000000 */
[----:B------:R-:W-:Y:S01]  /*2970*/  UMOV UR7, UR31 ;  /* 0x0000001f00077c82 */ /* 0x000fe20008000000 */
[----:B------:R-:W-:Y:S02]  /*2980*/  UMOV UR28, UR8 ;  /* 0x00000008001c7c82 */ /* 0x000fe40008000000 */
[----:B-1----:R-:W-:Y:S07]  /*2990*/  BRA.U UP0, `(.L_x_36) ;  /* 0xfffffff900f87547 */ /* 0x002fee000b83ffff */
.L_x_30:
[----:B------:R-:W-:Y:S01]  /*29a0*/  SHF.L.U32 R3, R2, 0x1f, RZ ;  /* 0x0000001f02037819 */ /* 0x000fe200000006ff */
[----:B------:R-:W-:-:S03]  /*29b0*/  NOP ;  /* 0x0000000000007918 */ /* 0x000fc60000000000 */
[----:B--2---:R-:W2:Y:S02]  /*29c0*/  SYNCS.PHASECHK.TRANS64.TRYWAIT P0, [UR30+0x230], R3 ;  /* 0x00023003ff0075a7 */ /* 0x004ea4000800111e */
[----:B--2---:R-:W-:Y:S05]  /*29d0*/  @!P0 BRA `(.L_x_37) ;  /* 0x0000007c00bc8947 */ /* 0x004fea0003800000 */
.L_x_149:
[----:B------:R-:W2:Y:S01]  /*29e0*/  LDS.128 R4, [UR30+0x270] ;  /* 0x0002701eff047984 */ /* 0x000ea20008000c00 */
[----:B------:R-:W-:Y:S02]  /*29f0*/  UIADD3 UR4, UPT, UPT, UR30, 0x238, URZ ;  /* 0x000002381e047890 */ /* 0x000fe4000fffe0ff */
[----:B------:R-:W-:Y:S01]  /*2a00*/  UISETP.GE.AND UP0, UPT, UR39, 0x1, UPT ;  /* 0x000000012700788c */ /* 0x000fe2000bf06270 */
[----:B------:R-:W-:Y:S01]  /*2a10*/  @!PT LDS RZ, [RZ] ;  /* 0x00000000fffff984 */ /* 0x000fe20000000800 */
[----:B------:R-:W-:Y:S01]  /*2a20*/  @!PT LDS RZ, [RZ] ;  /* 0x00000000fffff984 */ /* 0x000fe20000000800 */
[----:B------:R-:W-:Y:S01]  /*2a30*/  @!PT LDS RZ, [RZ] ;  /* 0x00000000fffff984 */ /* 0x000fe20000000800 */
[----:B------:R-:W-:Y:S01]  /*2a40*/  @!PT LDS RZ, [RZ] ;  /* 0x00000000fffff984 */ /* 0x000fe20000000800 */
[----:B------:R3:W-:Y:S06]  /*2a50*/  MEMBAR.ALL.CTA ;  /* 0x0000000000007992 */ /* 0x0007ec0000008000 */
[----:B---3--:R-:W3:Y:S01]  /*2a60*/  FENCE.VIEW.ASYNC.S ;  /* 0x00000000000073c6 */ /* 0x008ee20000000000 */
[----:B------:R-:W-:-:S09]  /*2a70*/  UPRMT UR4, URZ, 0x654, UR4 ;  /* 0x00000654ff047896 */ /* 0x000fd20008000004 */
[----:B---3--:R-:W-:Y:S01]  /*2a80*/  SYNCS.ARRIVE.TRANS64.RED.A1T0 RZ, [UR4], RZ ;  /* 0x000000ffffff79a7 */ /* 0x008fe20008100404 */
[----:B--2---:R-:W-:-:S13]  /*2a90*/  LOP3.LUT P0, RZ, R6, 0x1, RZ, 0xc0, !PT ;  /* 0x0000000106ff7812 */ /* 0x004fda000780c0ff */
[----:B------:R-:W-:Y:S01]  /*2aa0*/  VOTEU.ANY UP1, P0 ;  /* 0x0000000000ff7886 */ /* 0x000fe20000020100 */
[----:B------:R-:W-:-:S13]  /*2ab0*/  PLOP3.LUT P0, PT, PT, PT, UP1, 0x80, 0x8 ;  /* 0x000000000008781c */ /* 0x000fda0003f0f018 */
[----:B-1----:R-:W-:Y:S02]  /*2ac0*/  @P0 MOV R0, R4 ;  /* 0x0000000400000202 */ /* 0x002fe40000000f00 */
[----:B------:R-:W-:Y:S02]  /*2ad0*/  @P0 LOP3.LUT R4, R5, 0xffff, RZ, 0xc0, !PT ;  /* 0x0000ffff05040812 */ /* 0x000fe400078ec0ff */
[----:B------:R-:W-:Y:S02]  /*2ae0*/  @P0 R2UR UR6, R0 ;  /* 0x00000000000602ca */ /* 0x000fe400000e0000 */
[----:B------:R-:W-:-:S11]  /*2af0*/  @P0 R2UR UR5, R4 ;  /* 0x00000000040502ca */ /* 0x000fd600000e0000 */
[----:B------:R-:W-:Y:S02]  /*2b00*/  @UP1 UMOV UR50, UR6 ;  /* 0x0000000600321c82 */ /* 0x000fe40008000000 */
[----:B------:R-:W-:Y:S01]  /*2b10*/  @UP1 UMOV UR48, UR5 ;  /* 0x0000000500301c82 */ /* 0x000fe20008000000 */
[----:B------:R-:W-:Y:S05]  /*2b20*/  BRA.U !UP0, `(.L_x_38) ;  /* 0x0000000108d47547 */ /* 0x000fea000b800000 */
[----:B------:R-:W1:Y:S01]  /*2b30*/  LDCU.128 UR16, c[0x0][0xc10] ;  /* 0x00018200ff1077ac */ /* 0x000e620008000c00 */
[----:B------:R-:W2:Y:S01]  /*2b40*/  LDCU UR20, c[0x0][0xc20] ;  /* 0x00018400ff1477ac */ /* 0x000ea20008000800 */
[----:B------:R-:W3:Y:S01]  /*2b50*/  LDCU UR13, c[0x0][0xc0c] ;  /* 0x00018180ff0d77ac */ /* 0x000ee20008000800 */
[----:B------:R-:W4:Y:S01]  /*2b60*/  LDCU.64 UR14, c[0x0][0xc28] ;  /* 0x00018500ff0e77ac */ /* 0x000f220008000a00 */
[----:B------:R-:W-:Y:S02]  /*2b70*/  UISETP.NE.AND UP3, UPT, UR39, 0x1, UPT ;  /* 0x000000012700788c */ /* 0x000fe4000bf65270 */
[----:B-1----:R-:W-:Y:S02]  /*2b80*/  UIMAD.WIDE.U32 UR4, UR53, UR19, URZ ;  /* 0x00000013350472a5 */ /* 0x002fe4000f8e00ff */
[----:B------:R-:W-:Y:S02]  /*2b90*/  UIMAD.WIDE.U32 UR6, UR54, UR16, URZ ;  /* 0x00000010360672a5 */ /* 0x000fe4000f8e00ff */
[----:B------:R-:W-:-:S02]  /*2ba0*/  UISETP.NE.AND UP0, UPT, UR18, 0x1, UPT ;  /* 0x000000011200788c */ /* 0x000fc4000bf05270 */
[----:B------:R-:W-:Y:S01]  /*2bb0*/  UIMAD.WIDE.U32 UR10, UR48, UR19, URZ ;  /* 0x00000013300a72a5 */ /* 0x000fe2000f8e00ff */
[----:B------:R-:W-:Y:S01]  /*2bc0*/  UMOV UR4, UR5 ;  /* 0x0000000500047c82 */ /* 0x000fe20008000000 */
[----:B---3--:R-:W-:Y:S02]  /*2bd0*/  UISETP.NE.AND UP2, UPT, UR13, 0x1, UPT ;  /* 0x000000010d00788c */ /* 0x008fe4000bf45270 */
[----:B--2---:R-:W-:Y:S02]  /*2be0*/  USHF.R.U32.HI UR5, URZ, UR20, UR4 ;  /* 0x00000014ff057299 */ /* 0x004fe40008011604 */
[----:B------:R-:W-:Y:S01]  /*2bf0*/  UIMAD.WIDE.U32 UR8, UR50, UR16, URZ ;  /* 0x00000010320872a5 */ /* 0x000fe2000f8e00ff */
[----:B------:R-:W-:Y:S01]  /*2c00*/  UMOV UR4, UR7 ;  /* 0x0000000700047c82 */ /* 0x000fe20008000000 */
[----:B------:R-:W-:Y:S02]  /*2c10*/  USEL UR5, UR53, UR5, !UP0 ;  /* 0x0000000535057287 */ /* 0x000fe4000c000000 */
[----:B------:R-:W-:-:S02]  /*2c20*/  USHF.R.U32.HI UR4, URZ, UR17, UR4 ;  /* 0x00000011ff047299 */ /* 0x000fc40008011604 */
[----:B----4-:R-:W-:Y:S02]  /*2c30*/  UIMAD.WIDE.U32 UR6, UR5, UR14, URZ ;  /* 0x0000000e050672a5 */ /* 0x010fe4000f8e00ff */
[----:B------:R-:W-:Y:S01]  /*2c40*/  USEL UR12, UR54, UR4, !UP2 ;  /* 0x00000004360c7287 */ /* 0x000fe2000d000000 */
[----:B------:R-:W-:Y:S02]  /*2c50*/  UMOV UR8, UR9 ;  /* 0x0000000900087c82 */ /* 0x000fe40008000000 */
[----:B------:R-:W-:Y:S01]  /*2c60*/  UMOV UR4, UR11 ;  /* 0x0000000b00047c82 */ /* 0x000fe20008000000 */
[----:B------:R-:W-:Y:S01]  /*2c70*/  UIMAD.WIDE.U32 UR10, UR12, UR14, URZ ;  /* 0x0000000e0c0a72a5 */ /* 0x000fe2000f8e00ff */
[----:B------:R-:W-:Y:S01]  /*2c80*/  UMOV UR6, UR7 ;  /* 0x0000000700067c82 */ /* 0x000fe20008000000 */
[----:B------:R-:W-:Y:S02]  /*2c90*/  USHF.R.U32.HI UR4, URZ, UR20, UR4 ;  /* 0x00000014ff047299 */ /* 0x000fe40008011604 */
[----:B------:R-:W-:-:S02]  /*2ca0*/  @UP3 USHF.R.U32.HI UR5, URZ, UR15, UR6 ;  /* 0x0000000fff053299 */ /* 0x000fc40008011606 */
[----:B------:R-:W-:Y:S01]  /*2cb0*/  USHF.R.U32.HI UR17, URZ, UR17, UR8 ;  /* 0x00000011ff117299 */ /* 0x000fe20008011608 */
[----:B------:R-:W-:Y:S01]  /*2cc0*/  UMOV UR6, UR11 ;  /* 0x0000000b00067c82 */ /* 0x000fe20008000000 */
[----:B------:R-:W-:Y:S02]  /*2cd0*/  USEL UR4, UR48, UR4, !UP0 ;  /* 0x0000000430047287 */ /* 0x000fe4000c000000 */
[----:B------:R-:W-:Y:S02]  /*2ce0*/  @UP3 USHF.R.U32.HI UR12, URZ, UR15, UR6 ;  /* 0x0000000fff0c3299 */ /* 0x000fe40008011606 */
[----:B------:R-:W-:Y:S02]  /*2cf0*/  UIMAD UR6, UR39, UR5, URZ ;  /* 0x00000005270672a4 */ /* 0x000fe4000f8e02ff */
[----:B------:R-:W-:Y:S02]  /*2d00*/  USEL UR5, UR50, UR17, !UP2 ;  /* 0x0000001132057287 */ /* 0x000fe4000d000000 */
[----:B------:R-:W-:-:S02]  /*2d10*/  UIMAD UR8, UR39, UR12, URZ ;  /* 0x0000000c270872a4 */ /* 0x000fc4000f8e02ff */
[----:B------:R-:W-:Y:S02]  /*2d20*/  UISETP.GE.AND UP0, UPT, UR4, UR6, UPT ;  /* 0x000000060400728c */ /* 0x000fe4000bf06270 */
[----:B------:R-:W-:Y:S02]  /*2d30*/  UIMAD.WIDE.U32 UR6, UR4, UR14, URZ ;  /* 0x0000000e040672a5 */ /* 0x000fe4000f8e00ff */
[----:B------:R-:W-:Y:S02]  /*2d40*/  UISETP.GE.OR UP0, UPT, UR5, UR8, UP0 ;  /* 0x000000080500728c */ /* 0x000fe40008706670 */
[----:B------:R-:W-:Y:S02]  /*2d50*/  UIMAD.WIDE.U32 UR8, UR5, UR14, URZ ;  /* 0x0000000e050872a5 */ /* 0x000fe4000f8e00ff */
[----:B------:R-:W-:Y:S01]  /*2d60*/  UIADD3 UR10, UPT, UPT, -UR4, URZ, URZ ;  /* 0x000000ff040a7290 */ /* 0x000fe2000fffe1ff */
[----:B------:R-:W-:Y:S02]  /*2d70*/  UMOV UR6, UR7 ;  /* 0x0000000700067c82 */ /* 0x000fe40008000000 */
[----:B------:R-:W-:-:S02]  /*2d80*/  USHF.R.U32.HI UR6, URZ, UR15, UR6 ;  /* 0x0000000fff067299 */ /* 0x000fc40008011606 */
[----:B------:R-:W-:Y:S02]  /*2d90*/  UIMAD UR10, UR18, UR10, UR48 ;  /* 0x0000000a120a72a4 */ /* 0x000fe4000f8e0230 */
[----:B------:R-:W-:Y:S01]  /*2da0*/  USEL UR6, UR4, UR6, !UP3 ;  /* 0x0000000604067287 */ /* 0x000fe2000d800000 */
[----:B------:R-:W-:Y:S01]  /*2db0*/  @!UP0 UMOV UR7, UR9 ;  /* 0x0000000900078c82 */ /* 0x000fe20008000000 */
[----:B------:R-:W-:Y:S02]  /*2dc0*/  UIADD3 UR9, UPT, UPT, -UR5, URZ, URZ ;  /* 0x000000ff05097290 */ /* 0x000fe4000fffe1ff */
[----:B------:R-:W-:Y:S02]  /*2dd0*/  @!UP0 USHF.R.U32.HI UR7, URZ, UR15, UR7 ;  /* 0x0000000fff078299 */ /* 0x000fe40008011607 */
[----:B------:R-:W-:Y:S02]  /*2de0*/  UIADD3 UR8, UPT, UPT, -UR6, URZ, URZ ;  /* 0x000000ff06087290 */ /* 0x000fe4000fffe1ff */
[----:B------:R-:W-:-:S02]  /*2df0*/  @!UP0 USEL UR7, UR5, UR7, !UP3 ;  /* 0x0000000705078287 */ /* 0x000fc4000d800000 */
[----:B------:R-:W-:Y:S02]  /*2e00*/  UIMAD UR8, UR39, UR8, UR4 ;  /* 0x00000008270872a4 */ /* 0x000fe4000f8e0204 */
[----:B------:R-:W-:Y:S02]  /*2e10*/  @!UP0 UIADD3 UR6, UPT, UPT, UR6, -UR7, URZ ;  /* 0x8000000706068290 */ /* 0x000fe4000fffe0ff */
[----:B------:R-:W-:Y:S02]  /*2e20*/  @!UP0 UIMAD UR7, UR8, UR12, UR7 ;  /* 0x0000000c080782a4 */ /* 0x000fe4000f8e0207 */
[----:B------:R-:W-:Y:S02]  /*2e30*/  @!UP0 UIMAD UR4, UR39, UR6, UR5 ;  /* 0x00000006270482a4 */ /* 0x000fe4000f8e0205 */
[----:B------:R-:W-:Y:S02]  /*2e40*/  UIMAD UR6, UR13, UR9, UR50 ;  /* 0x000000090d0672a4 */ /* 0x000fe4000f8e0232 */
[----:B------:R-:W-:Y:S01]  /*2e50*/  UIMAD UR48, UR4, UR18, UR10 ;  /* 0x00000012043072a4 */ /* 0x000fe2000f8e020a */
[----:B------:R-:W-:-:S02]  /*2e60*/  @!UP0 UMOV UR5, UR7 ;  /* 0x0000000700058c82 */ /* 0x000fc40008000000 */
[----:B------:R-:W-:-:S12]  /*2e70*/  UIMAD UR50, UR5, UR13, UR6 ;  /* 0x0000000d053272a4 */ /* 0x000fd8000f8e0206 */
.L_x_38:
[----:B------:R-:W1:Y:S02]  /*2e80*/  LDCU UR4, c[0x0][0xc30] ;  /* 0x00018600ff0477ac */ /* 0x000e640008000800 */
[----:B-1----:R-:W-:-:S09]  /*2e90*/  UISETP.NE.AND UP0, UPT, UR4, 0x1, UPT ;  /* 0x000000010400788c */ /* 0x002fd2000bf05270 */
[----:B------:R-:W-:Y:S05]  /*2ea0*/  BRA.U UP0, `(.L_x_39) ;  /* 0x0000000100447547 */ /* 0x000fea000b800000 */
[----:B------:R-:W1:Y:S01]  /*2eb0*/  LDCU.128 UR8, c[0x0][0xc10] ;  /* 0x00018200ff0877ac */ /* 0x000e620008000c00 */
[----:B------:R-:W2:Y:S01]  /*2ec0*/  LDCU UR12, c[0x0][0xc0c] ;  /* 0x00018180ff0c77ac */ /* 0x000ea20008000800 */
[----:B------:R-:W3:Y:S01]  /*2ed0*/  LDCU UR13, c[0x0][0xc20] ;  /* 0x00018400ff0d77ac */ /* 0x000ee20008000800 */
[----:B-1----:R-:W-:Y:S02]  /*2ee0*/  UIMAD.WIDE.U32 UR6, UR50, UR8, URZ ;  /* 0x00000008320672a5 */ /* 0x002fe4000f8e00ff */
[----:B------:R-:W-:Y:S02]  /*2ef0*/  UIMAD.WIDE.U32 UR4, UR48, UR11, URZ ;  /* 0x0000000b300472a5 */ /* 0x000fe4000f8e00ff */
[----:B--2---:R-:W-:Y:S02]  /*2f00*/  UISETP.NE.AND UP2, UPT, UR12, 0x1, UPT ;  /* 0x000000010c00788c */ /* 0x004fe4000bf45270 */
[----:B------:R-:W-:Y:S01]  /*2f10*/  UISETP.NE.AND UP0, UPT, UR10, 0x1, UPT ;  /* 0x000000010a00788c */ /* 0x000fe2000bf05270 */
[----:B------:R-:W-:-:S02]  /*2f20*/  UMOV UR6, UR7 ;  /* 0x0000000700067c82 */ /* 0x000fc40008000000 */
[----:B------:R-:W-:Y:S01]  /*2f30*/  UMOV UR4, UR5 ;  /* 0x0000000500047c82 */ /* 0x000fe20008000000 */
[----:B------:R-:W-:Y:S02]  /*2f40*/  USHF.R.U32.HI UR6, URZ, UR9, UR6 ;  /* 0x00000009ff067299 */ /* 0x000fe40008011606 */
[----:B---3--:R-:W-:Y:S02]  /*2f50*/  USHF.R.U32.HI UR4, URZ, UR13, UR4 ;  /* 0x0000000dff047299 */ /* 0x008fe40008011604 */
[----:B------:R-:W-:Y:S02]  /*2f60*/  USEL UR5, UR50, UR6, !UP2 ;  /* 0x0000000632057287 */ /* 0x000fe4000d000000 */
[----:B------:R-:W-:-:S04]  /*2f70*/  USEL UR4, UR48, UR4, !UP0 ;  /* 0x0000000430047287 */ /* 0x000fc8000c000000 */
[----:B------:R-:W-:Y:S02]  /*2f80*/  UIADD3 UR6, UPT, UPT, UR5, -UR4, URZ ;  /* 0x8000000405067290 */ /* 0x000fe4000fffe0ff */
[----:B------:R-:W-:Y:S02]  /*2f90*/  UIADD3 UR4, UPT, UPT, -UR5, UR4, URZ ;  /* 0x0000000405047290 */ /* 0x000fe4000fffe1ff */
[----:B------:R-:W-:Y:S02]  /*2fa0*/  UIMAD UR48, UR6, UR10, UR48 ;  /* 0x0000000a063072a4 */ /* 0x000fe4000f8e0230 */
[----:B------:R-:W-:-:S12]  /*2fb0*/  UIMAD UR50, UR4, UR12, UR50 ;  /* 0x0000000c043272a4 */ /* 0x000fd8000f8e0232 */
.L_x_39:
[----:B------:R-:W-:Y:S01]  /*2fc0*/  R2UR UR5, R176 ;  /* 0x00000000b00572ca */ /* 0x000fe200000e0000 */
[----:B------:R-:W-:Y:S01]  /*2fd0*/  UMOV UR36, UR42 ;  /* 0x0000002a00247c82 */ /* 0x000fe20008000000 */
[----:B------:R-:W-:Y:S02]  /*2fe0*/  R2UR UR4, R175 ;  /* 0x00000000af0472ca */ /* 0x000fe400000e0000 */
[----:B------:R-:W-:Y:S02]  /*2ff0*/  PLOP3.LUT P1, PT, PT, PT, PT, 0x80, 0x8 ;  /* 0x000000000008781c */ /* 0x000fe40003f2f070 */
[----:B------:R-:W-:-:S07]  /*3000*/  LOP3.LUT R2, R2, 0x1, RZ, 0x3c, !PT ;  /* 0x0000000102027812 */ /* 0x000fce00078e3cff */
[----:B------:R-:W-:Y:S02]  /*3010*/  UIADD3 UR51, UPT, UPT, UR50, UR5, URZ ;  /* 0x0000000532337290 */ /* 0x000fe4000fffe0ff */
[----:B------:R-:W-:Y:S01]  /*3020*/  UIADD3 UR24, UPT, UPT, UR48, UR4, URZ ;  /* 0x0000000430187290 */ /* 0x000fe2000fffe0ff */
[----:B------:R-:W-:Y:S11]  /*3030*/  BRA.U UP1, `(.L_x_40) ;  /* 0xffffffe901a47547 */ /* 0x000ff6000b83ffff */
[----:B------:R-:W-:Y:S01]  /*3040*/  UIADD3 UR30, UPT, UPT, UR30, 0x100, URZ ;  /* 0x000001001e1e7890 */ /* 0x000fe2000fffe0ff */
[----:B------:R-:W-:-:S03]  /*3050*/  MOV R3, UR27 ;  /* 0x0000001b00037c02 */ /* 0x000fc60008000f00 */
[----:B------:R-:W-:Y:S01]  /*3060*/  ULEA UR4, UR31, UR30, 0x3 ;  /* 0x0000001e1f047291 */ /* 0x000fe2000f8e18ff */
[----:B------:R-:W-:-:S08]  /*3070*/  SHF.L.U32 R3, R3, 0x1f, RZ ;  /* 0x0000001f03037819 */ /* 0x000fd000000006ff */
[----:B------:R-:W1:Y:S02]  /*3080*/  SYNCS.PHASECHK.TRANS64.TRYWAIT P0, [UR4], R3 ;  /* 0x00000003ff0075a7 */ /* 0x000e640008001104 */
[----:B-1----:R-:W-:Y:S05]  /*3090*/  @!P0 BRA `(.L_x_41) ;  /* 0x0000007800248947 */ /* 0x002fea0003800000 */
.L_x_151:
[----:B------:R-:W-:-:S04]  /*30a0*/  UIADD3 UR4, UPT, UPT, UR31, 0x1, URZ ;  /* 0x000000011f047890 */ /* 0x000fc8000fffe0ff */
[----:B------:R-:W-:-:S04]  /*30b0*/  UISETP.NE.AND UP0, UPT, UR4, 0x20, UPT ;  /* 0x000000200400788c */ /* 0x000fc8000bf05270 */
[----:B------:R-:W-:Y:S02]  /*30c0*/  USEL UR5, URZ, 0x1, UP0 ;  /* 0x00000001ff057887 */ /* 0x000fe40008000000 */
[----:B------:R-:W-:Y:S02]  /*30d0*/  USEL UR4, UR4, URZ, UP0 ;  /* 0x000000ff04047287 */ /* 0x000fe40008000000 */
[----:B------:R-:W-:Y:S02]  /*30e0*/  ULOP3.LUT UR6, UR27, UR5, URZ, 0x3c, !UPT ;  /* 0x000000051b067292 */ /* 0x000fe4000f8e3cff */
[----:B------:R-:W-:-:S04]  /*30f0*/  ULEA UR5, UR4, UR30, 0x3 ;  /* 0x0000001e04057291 */ /* 0x000fc8000f8e18ff */
[----:B-1----:R-:W-:-:S04]  /*3100*/  MOV R3, UR6 ;  /* 0x0000000600037c02 */ /* 0x002fc80008000f00 */
[----:B------:R-:W-:-:S04]  /*3110*/  SHF.L.U32 R3, R3, 0x1f, RZ ;  /* 0x0000001f03037819 */ /* 0x000fc800000006ff */
[----:B------:R-:W1:Y:S02]  /*3120*/  SYNCS.PHASECHK.TRANS64.TRYWAIT P0, [UR5], R3 ;  /* 0x00000003ff0075a7 */ /* 0x000e640008001105 */
[----:B-1----:R-:W-:Y:S05]  /*3130*/  @!P0 BRA `(.L_x_42) ;  /* 0x0000007800148947 */ /* 0x002fea0003800000 */
.L_x_153:
        /* <DEDUP_REMOVED lines=10> */
.L_x_155:
        /* <DEDUP_REMOVED lines=10> */
.L_x_157:
        /* <DEDUP_REMOVED lines=10> */
.L_x_159:
        /* <DEDUP_REMOVED lines=10> */
.L_x_161:
        /* <DEDUP_REMOVED lines=10> */
.L_x_163:
        /* <DEDUP_REMOVED lines=10> */
.L_x_165:
        /* <DEDUP_REMOVED lines=10> */
.L_x_167:
        /* <DEDUP_REMOVED lines=10> */
.L_x_169:
        /* <DEDUP_REMOVED lines=10> */
.L_x_171:
        /* <DEDUP_REMOVED lines=10> */
.L_x_173:
        /* <DEDUP_REMOVED lines=10> */
.L_x_175:
        /* <DEDUP_REMOVED lines=10> */
.L_x_177:
        /* <DEDUP_REMOVED lines=10> */
.L_x_179:
        /* <DEDUP_REMOVED lines=10> */
.L_x_181:
        /* <DEDUP_REMOVED lines=10> */
.L_x_183:
        /* <DEDUP_REMOVED lines=10> */
.L_x_185:
        /* <DEDUP_REMOVED lines=10> */
.L_x_187:
        /* <DEDUP_REMOVED lines=10> */
.L_x_189:
        /* <DEDUP_REMOVED lines=10> */
.L_x_191:
        /* <DEDUP_REMOVED lines=10> */
.L_x_193:
        /* <DEDUP_REMOVED lines=10> */
.L_x_195:
        /* <DEDUP_REMOVED lines=10> */
.L_x_197:
        /* <DEDUP_REMOVED lines=10> */
.L_x_199:
        /* <DEDUP_REMOVED lines=10> */
.L_x_201:
        /* <DEDUP_REMOVED lines=10> */
.L_x_203:
        /* <DEDUP_REMOVED lines=10> */
.L_x_205:
        /* <DEDUP_REMOVED lines=10> */
.L_x_207:
        /* <DEDUP_REMOVED lines=10> */
.L_x_209:
        /* <DEDUP_REMOVED lines=10> */
.L_x_211:
[----:B------:R-:W-:-:S04]  /*4360*/  UIADD3 UR4, UPT, UPT, UR4, 0x1, URZ ;  /* 0x0000000104047890 */ /* 0x000fc8000fffe0ff */
[----:B------:R-:W-:-:S04]  /*4370*/  UISETP.NE.AND UP0, UPT, UR4, 0x20, UPT ;  /* 0x000000200400788c */ /* 0x000fc8000bf05270 */
[----:B------:R-:W-:Y:S02]  /*4380*/  USEL UR5, URZ, 0x1, UP0 ;  /* 0x00000001ff057887 */ /* 0x000fe40008000000 */
[----:B------:R-:W-:Y:S02]  /*4390*/  USEL UR4, UR4, URZ, UP0 ;  /* 0x000000ff04047287 */ /* 0x000fe40008000000 */
[----:B------:R-:W-:Y:S02]  /*43a0*/  ULOP3.LUT UR5, UR6, UR5, URZ, 0x3c, !UPT ;  /* 0x0000000506057292 */ /* 0x000fe4000f8e3cff */
[----:B------:R-:W-:-:S04]  /*43b0*/  ULEA UR4, UR4, UR30, 0x3 ;  /* 0x0000001e04047291 */ /* 0x000fc8000f8e18ff */
[----:B------:R-:W-:Y:S02]  /*43c0*/  IMAD.U32 R2, RZ, RZ, UR5 ;  /* 0x00000005ff027e24 */ /* 0x000fe4000f8e00ff */
[----:B-1----:R-:W-:-:S03]  /*43d0*/  MOV R0, UR4 ;  /* 0x0000000400007c02 */ /* 0x002fc60008000f00 */
[----:B------:R-:W-:-:S07]  /*43e0*/  SHF.L.U32 R3, R2, 0x1f, RZ ;  /* 0x0000001f02037819 */ /* 0x000fce00000006ff */
.L_x_72:
[----:B-1----:R1:W2:Y:S02]  /*43f0*/  SYNCS.PHASECHK.TRANS64.TRYWAIT P0, [R0+URZ], R3 ;  /* 0x00000003000075a7 */ /* 0x0022a400080011ff */
[----:B--2---:R-:W-:Y:S05]  /*4400*/  @!P0 NANOSLEEP.SYNCS 0x989680 ;  /* 0x009896800000895d */ /* 0x004fea0003900000 */
[----:B------:R-:W2:Y:S02]  /*4410*/  @!P0 SYNCS.PHASECHK.TRANS64 P0, [R0+URZ], R3 ;  /* 0x00000003000085a7 */ /* 0x000ea400080010ff */
[----:B--2---:R-:W-:Y:S05]  /*4420*/  @P0 EXIT ;  /* 0x000000000000094d */ /* 0x004fea0003800000 */
[----:B------:R-:W-:Y:S05]  /*4430*/  BRA `(.L_x_72) ;  /* 0xfffffffc00ec7947 */ /* 0x000fea000383ffff */
.L_x_22:
[----:B------:R-:W-:-:S04]  /*4440*/  UISETP.NE.AND UP0, UPT, UR45, URZ, UPT ;  /* 0x000000ff2d00728c */ /* 0x000fc8000bf05270 */
[----:B------:R-:W-:-:S09]  /*4450*/  UISETP.NE.OR UP0, UPT, UR18, 0x1, UP0 ;  /* 0x000000011200788c */ /* 0x000fd20008705670 */
[----:B------:R-:W-:Y:S05]  /*4460*/  BRA.U UP0, `(.L_x_73) ;  /* 0x0000000100b07547 */ /* 0x000fea000b800000 */
[----:B------:R-:W-:Y:S01]  /*4470*/  UMOV UR4, 0x400 ;  /* 0x0000040000047882 */ /* 0x000fe20000000000 */
[----:B------:R-:W-:Y:S01]  /*4480*/  HFMA2 R2, -RZ, RZ, 0, 5.9604644775390625e-08 ;  /* 0x00000001ff027431 */ /* 0x000fe200000001ff */
[----:B------:R-:W-:Y:S01]  /*4490*/  ULEA UR4, UR45, UR4, 0x18 ;  /* 0x000000042d047291 */ /* 0x000fe2000f8ec0ff */
[----:B------:R-:W-:Y:S01]  /*44a0*/  ISETP.GE.U32.AND P0, PT, R3, 0x2, PT ;  /* 0x000000020300780c */ /* 0x000fe20003f06070 */
[----:B------:R-:W-:Y:S02]  /*44b0*/  IMAD.MOV.U32 R8, RZ, RZ, RZ ;  /* 0x000000ffff087224 */ /* 0x000fe400078e00ff */
[----:B------:R-:W-:Y:S02]  /*44c0*/  UIADD3 UR5, UPT, UPT, UR4, 0x238, URZ ;  /* 0x0000023804057890 */ /* 0x000fe4000fffe0ff */
[----:B------:R-:W-:Y:S02]  /*44d0*/  UIADD3 UR8, UPT, UPT, UR4, 0x230, URZ ;  /* 0x0000023004087890 */ /* 0x000fe4000fffe0ff */
[----:B------:R-:W-:-:S12]  /*44e0*/  UPRMT UR5, URZ, 0x654, UR5 ;  /* 0x00000654ff057896 */ /* 0x000fd80008000005 */
.L_x_76:
[----:B------:R-:W-:Y:S01]  /*44f0*/  SHF.L.U32 R7, R2, 0x1f, RZ ;  /* 0x0000001f02077819 */ /* 0x000fe200000006ff */
[----:B------:R-:W-:Y:S02]  /*4500*/  IMAD.U32 R4, RZ, RZ, UR8 ;  /* 0x00000008ff047e24 */ /* 0x000fe4000f8e00ff */
[----:B------:R-:W-:Y:S01]  /*4510*/  @!P0 IMAD.MOV.U32 R5, RZ, RZ, 0x10 ;  /* 0x00000010ff058424 */ /* 0x000fe200078e00ff */
[----:B------:R-:W2:Y:S02]  /*4520*/  SYNCS.PHASECHK.TRANS64.TRYWAIT P1, [UR4+0x238], R7 ;  /* 0x00023807ff0075a7 */ /* 0x000ea40008021104 */
[----:B------:R-:W-:-:S04]  /*4530*/  PRMT R9, R3, 0x654, R4 ;  /* 0x0000065403097816 */ /* 0x000fc80000000004 */
[----:B------:R-:W-:Y:S01]  /*4540*/  SEL R0, R9, R0, !P0 ;  /* 0x0000000009007207 */ /* 0x000fe20004000000 */
[----:B--2---:R-:W-:Y:S06]  /*4550*/  @!P1 BRA `(.L_x_74) ;  /* 0x0000006c00dc9947 */ /* 0x004fec0003800000 */
.L_x_213:
[----:B------:R-:W-:Y:S01]  /*4560*/  UIADD3 UR6, UPT, UPT, UR4, 0x270, URZ ;  /* 0x0000027004067890 */ /* 0x000fe2000fffe0ff */
[----:B------:R3:W-:Y:S01]  /*4570*/  @!P0 SYNCS.ARRIVE.TRANS64.RED RZ, [R0+URZ], R5 ;  /* 0x0000000500ff89a7 */ /* 0x0007e200080004ff */
[----:B------:R-:W-:Y:S01]  /*4580*/  UIADD3 UR7, UPT, UPT, UR4, 0x230, URZ ;  /* 0x0000023004077890 */ /* 0x000fe2000fffe0ff */
[----:B------:R-:W-:-:S08]  /*4590*/  LOP3.LUT R2, R2, 0x1, RZ, 0x3c, !PT ;  /* 0x0000000102027812 */ /* 0x000fd000078e3cff */
[----:B------:R-:W-:Y:S06]  /*45a0*/  UGETNEXTWORKID.BROADCAST [UR6], [UR7] ;  /* 0x00000000060073ca */ /* 0x000fec0008000100 */
[----:B---3--:R-:W-:-:S04]  /*45b0*/  SHF.L.U32 R5, R8, 0x1f, RZ ;  /* 0x0000001f08057819 */ /* 0x008fc800000006ff */
[----:B------:R-:W3:Y:S02]  /*45c0*/  SYNCS.PHASECHK.TRANS64.TRYWAIT P1, [UR4+0x230], R5 ;  /* 0x00023005ff0075a7 */ /* 0x000ee40008021104 */
[----:B---3--:R-:W-:Y:S05]  /*45d0*/  @!P1 BRA `(.L_x_75) ;  /* 0x0000006c00d49947 */ /* 0x008fea0003800000 */
.L_x_215:
[----:B--2---:R-:W2:Y:S01]  /*45e0*/  LDS.128 R4, [UR4+0x270] ;  /* 0x00027004ff047984 */ /* 0x004ea20008000c00 */
[----:B------:R-:W-:Y:S01]  /*45f0*/  LOP3.LUT R8, R8, 0x1, RZ, 0x3c, !PT ;  /* 0x0000000108087812 */ /* 0x000fe200078e3cff */
[----:B------:R-:W-:Y:S01]  /*4600*/  @!PT LDS RZ, [RZ] ;  /* 0x00000000fffff984 */ /* 0x000fe20000000800 */
[----:B------:R-:W-:Y:S01]  /*4610*/  @!PT LDS RZ, [RZ] ;  /* 0x00000000fffff984 */ /* 0x000fe20000000800 */
[----:B------:R-:W-:Y:S01]  /*4620*/  @!PT LDS RZ, [RZ] ;  /* 0x00000000fffff984 */ /* 0x000fe20000000800 */
[----:B------:R-:W-:Y:S01]  /*4630*/  @!PT LDS RZ, [RZ] ;  /* 0x00000000fffff984 */ /* 0x000fe20000000800 */
[----:B------:R3:W-:Y:S06]  /*4640*/  MEMBAR.ALL.CTA ;  /* 0x0000000000007992 */ /* 0x0007ec0000008000 */
[----:B---3--:R-:W3:Y:S02]  /*4650*/  FENCE.VIEW.ASYNC.S ;  /* 0x00000000000073c6 */ /* 0x008ee40000000000 */
[----:B---3--:R-:W-:Y:S01]  /*4660*/  SYNCS.ARRIVE.TRANS64.RED.A1T0 RZ, [UR5], RZ ;  /* 0x000000ffffff79a7 */ /* 0x008fe20008100405 */
[----:B--2---:R-:W-:-:S13]  /*4670*/  LOP3.LUT P1, RZ, R6, 0x1, RZ, 0xc0, !PT ;  /* 0x0000000106ff7812 */ /* 0x004fda000782c0ff */
[----:B------:R-:W-:Y:S05]  /*4680*/  @P1 BRA `(.L_x_76) ;  /* 0xfffffffc00981947 */ /* 0x000fea000383ffff */
[----:B------:R-:W-:-:S04]  /*4690*/  SHF.L.U32 R0, R2, 0x1f, RZ ;  /* 0x0000001f02007819 */ /* 0x000fc800000006ff */
[----:B------:R-:W2:Y:S02]  /*46a0*/  SYNCS.PHASECHK.TRANS64 P0, [UR4+0x238], R0 ;  /* 0x00023800ff0075a7 */ /* 0x000ea40008001004 */
[----:B-12---:R-:W-:Y:S05]  /*46b0*/  @P0 EXIT ;  /* 0x000000000000094d */ /* 0x006fea0003800000 */
[----:B------:R-:W-:-:S07]  /*46c0*/  MOV R0, UR4 ;  /* 0x0000000400007c02 */ /* 0x000fce0008000f00 */
.L_x_77:
[----:B-1----:R-:W-:-:S04]  /*46d0*/  SHF.L.U32 R3, R2, 0x1f, RZ ;  /* 0x0000001f02037819 */ /* 0x002fc800000006ff */
[----:B------:R1:W2:Y:S03]  /*46e0*/  SYNCS.PHASECHK.TRANS64.TRYWAIT P0, [R0+URZ+0x238], R3 ;  /* 0x00023803000075a7 */ /* 0x0002a600080011ff */
[----:B--2---:R-:W-:Y:S05]  /*46f0*/  @!P0 NANOSLEEP.SYNCS 0x989680 ;  /* 0x009896800000895d */ /* 0x004fea0003900000 */
[----:B------:R-:W2:Y:S02]  /*4700*/  @!P0 SYNCS.PHASECHK.TRANS64 P0, [R0+URZ+0x238], R3 ;  /* 0x00023803000085a7 */ /* 0x000ea400080010ff */
[----:B--2---:R-:W-:Y:S05]  /*4710*/  @P0 EXIT ;  /* 0x000000000000094d */ /* 0x004fea0003800000 */
[----:B------:R-:W-:Y:S05]  /*4720*/  BRA `(.L_x_77) ;  /* 0xfffffffc00e87947 */ /* 0x000fea000383ffff */
.L_x_73:
[----:B------:R-:W-:Y:S05]  /*4730*/  BRA.U UP4, `(.L_x_78) ;  /* 0x0000001104347547 */ /* 0x000fea000b800000 */
[----:B------:R-:W-:Y:S01]  /*4740*/  UMOV UR5, 0x40 ;  /* 0x0000004000057882 */ /* 0x000fe20000000000 */
[----:B------:R-:W-:Y:S01]  /*4750*/  NOP ;  /* 0x0000000000007918 */ /* 0x000fe20000000000 */
[----:B------:R-:W-:Y:S01]  /*4760*/  ULEA UR5, UR45, UR5, 0x18 ;  /* 0x000000052d057291 */ /* 0x000fe2000f8ec0ff */
[----:B------:R-:W-:Y:S02]  /*4770*/  UMOV UR6, 0x400 ;  /* 0x0000040000067882 */ /* 0x000fe40000000000 */
[----:B------:R-:W-:-:S06]  /*4780*/  ULEA UR6, UR45, UR6, 0x18 ;  /* 0x000000062d067291 */ /* 0x000fcc000f8ec0ff */
[----:B------:R-:W2:Y:S02]  /*4790*/  LDS.U8 R3, [UR5+0x1c] ;  /* 0x00001c05ff037984 */ /* 0x000ea40008000000 */
[----:B--2---:R-:W-:-:S13]  /*47a0*/  ISETP.NE.AND P0, PT, R3, RZ, PT ;  /* 0x000000ff0300720c */ /* 0x004fda0003f05270 */
[----:B------:R-:W-:Y:S05]  /*47b0*/  @P0 BRA `(.L_x_79) ;  /* 0x0000000400080947 */ /* 0x000fea0003800000 */
[----:B------:R-:W-:Y:S02]  /*47c0*/  UISETP.NE.U32.AND UP1, UPT, UR26, 0x1, UPT ;  /* 0x000000011a00788c */ /* 0x000fe4000bf25070 */
[----:B------:R-:W-:-:S07]  /*47d0*/  UIADD3 UR7, UPT, UPT, UR5, 0x8, URZ ;  /* 0x0000000805077890 */ /* 0x000fce000fffe0ff */
[----:B------:R-:W-:Y:S05]  /*47e0*/  BRA.U !UP1, `(.L_x_80) ;  /* 0x00000001099c7547 */ /* 0x000fea000b800000 */
[----:B------:R-:W-:Y:S01]  /*47f0*/  ELECT P0, URZ, PT ;  /* 0x0000000000ff782f */ /* 0x000fe20003800000 */
[----:B------:R-:W-:-:S12]  /*4800*/  BSSY B0, `(.L_x_80) ;  /* 0x0000025000007945 */ /* 0x000fd80003800000 */
[----:B------:R-:W-:Y:S05]  /*4810*/  @!P0 BRA `(.L_x_81) ;  /* 0x00000000008c8947 */ /* 0x000fea0003800000 */
[----:B------:R-:W-:-:S05]  /*4820*/  UMOV UR4, 0x10 ;  /* 0x0000001000047882 */ /* 0x000fca0000000000 */
[----:B------:R-:W-:Y:S04]  /*4830*/  DEPBAR.LE SB2, 0x36 ;  /* 0x0000ad800000791a */ /* 0x000fe80000000000 */
[----:B------:R-:W2:Y:S02]  /*4840*/  UTCATOMSWS.2CTA.FIND_AND_SET.ALIGN UP0, UR4, UR4 ;  /* 0x00000004000475e3 */ /* 0x000ea40008200800 */
[----:B--2---:R-:W-:Y:S01]  /*4850*/  MOV R10, UR4 ;  /* 0x00000004000a7c02 */ /* 0x004fe20008000f00 */
[----:B------:R-:W-:Y:S06]  /*4860*/  BRA.U UP0, `(.L_x_82) ;  /* 0x0000000100187547 */ /* 0x000fec000b800000 */
.L_x_83:
[----:B------:R-:W-:Y:S05]  /*4870*/  NANOSLEEP 0x64 ;  /* 0x000000640000795d */ /* 0x000fea0003800000 */
[----:B------:R-:W-:-:S05]  /*4880*/  UMOV UR4, 0x10 ;  /* 0x0000001000047882 */ /* 0x000fca0000000000 */
[----:B------:R-:W-:Y:S04]  /*4890*/  DEPBAR.LE SB2, 0x36 ;  /* 0x0000ad800000791a */ /* 0x000fe80000000000 */
[----:B------:R-:W2:Y:S02]  /*48a0*/  UTCATOMSWS.2CTA.FIND_AND_SET.ALIGN UP0, UR4, UR4 ;  /* 0x00000004000475e3 */ /* 0x000ea40008200800 */
[----:B--2---:R-:W-:Y:S01]  /*48b0*/  MOV R10, UR4 ;  /* 0x00000004000a7c02 */ /* 0x004fe20008000f00 */
[----:B------:R-:W-:Y:S05]  /*48c0*/  BRA.U !UP0, `(.L_x_83) ;  /* 0xfffffffd08e87547 */ /* 0x000fea000b83ffff */
.L_x_82:
[----:B------:R-:W2:Y:S01]  /*48d0*/  LDS R6, [UR5+0x10] ;  /* 0x00001005ff067984 */ /* 0x000ea20008000800 */
[----:B------:R-:W-:Y:S01]  /*48e0*/  IMAD.U32 R3, RZ, RZ, UR6 ;  /* 0x00000006ff037e24 */ /* 0x000fe2000f8e00ff */
[----:B------:R-:W-:-:S03]  /*48f0*/  MOV R4, UR25 ;  /* 0x0000001900047c02 */ /* 0x000fc60008000f00 */
[----:B------:R-:W-:Y:S01]  /*4900*/  VIADD R3, R3, 0x280 ;  /* 0x0000028003037836 */ /* 0x000fe20000000000 */
[----:B--2---:R-:W-:-:S04]  /*4910*/  SHF.L.U32 R6, R6, 0x1f, RZ ;  /* 0x0000001f06067819 */ /* 0x004fc800000006ff */
[----:B------:R-:W2:Y:S02]  /*4920*/  SYNCS.PHASECHK.TRANS64.TRYWAIT P0, [UR5+0x8], R6 ;  /* 0x00000806ff0075a7 */ /* 0x000ea40008001105 */
[----:B--2---:R-:W-:Y:S05]  /*4930*/  @P0 BRA `(.L_x_84) ;  /* 0x0000000000080947 */ /* 0x004fea0003800000 */
[----:B------:R-:W2:Y:S02]  /*4940*/  SYNCS.PHASECHK.TRANS64.TRYWAIT P0, [UR5+0x8], R6 ;  /* 0x00000806ff0075a7 */ /* 0x000ea40008001105 */
[----:B--2---:R-:W-:Y:S05]  /*4950*/  @!P0 BRA `(.L_x_85) ;  /* 0x0000006c000c8947 */ /* 0x004fea0003800000 */
.L_x_84:
[----:B------:R-:W-:Y:S01]  /*4960*/  PRMT R4, R4, 0x654, R3 ;  /* 0x0000065404047816 */ /* 0x000fe20000000003 */
[----:B------:R-:W-:Y:S01]  /*4970*/  HFMA2 R3, -RZ, RZ, 0, 5.9604644775390625e-08 ;  /* 0x00000001ff037431 */ /* 0x000fe200000001ff */
[----:B------:R-:W-:Y:S01]  /*4980*/  UPRMT UR4, UR25, 0x654, UR7 ;  /* 0x0000065419047896 */ /* 0x000fe20008000007 */
[----:B------:R-:W-:Y:S02]  /*4990*/  IMAD.MOV.U32 R7, RZ, RZ, 0xffff ;  /* 0x0000ffffff077424 */ /* 0x000fe400078e00ff */
[----:B--2---:R-:W-:Y:S02]  /*49a0*/  IMAD.MOV.U32 R6, RZ, RZ, 0x4 ;  /* 0x00000004ff067424 */ /* 0x004fe400078e00ff */
[----:B------:R-:W-:Y:S01]  /*49b0*/  IMAD.SHL.U32 R9, R10, 0x20, RZ ;  /* 0x000000200a097824 */ /* 0x000fe200078e00ff */
[----:B------:R-:W-:Y:S02]  /*49c0*/  MOV R5, UR4 ;  /* 0x0000000400057c02 */ /* 0x000fe40008000f00 */
[-C--:B------:R-:W-:Y:S01]  /*49d0*/  SHF.L.U32 R8, R7, R10.reuse, RZ ;  /* 0x0000000a07087219 */ /* 0x080fe200000006ff */
[----:B------:R2:W-:Y:S01]  /*49e0*/  SYNCS.ARRIVE.TRANS64.RED RZ, [UR4], R6 ;  /* 0x00000006ffff79a7 */ /* 0x0005e20008000404 */
[----:B------:R-:W-:Y:S01]  /*49f0*/  SHF.L.U32 R7, R3, R10, RZ ;  /* 0x0000000a03077219 */ /* 0x000fe200000006ff */
[----:B------:R2:W-:Y:S04]  /*4a00*/  STS [UR6+0x280], R9 ;  /* 0x00028009ff007988 */ /* 0x0005e80008000806 */
[----:B------:R2:W-:Y:S04]  /*4a10*/  STAS [R4.64], R10 ;  /* 0x0000000a04007dbd */ /* 0x0005e8000c0008ff */
[----:B------:R2:W-:Y:S04]  /*4a20*/  ATOMS.OR RZ, [UR5+0x14], R8 ;  /* 0x00001408ffff798c */ /* 0x0005e8000b000005 */
[----:B------:R2:W-:Y:S04]  /*4a30*/  ATOMS.OR RZ, [UR5+0x18], R7 ;  /* 0x00001807ffff798c */ /* 0x0005e8000b000005 */
[----:B------:R2:W-:Y:S02]  /*4a40*/  ATOMS.XOR RZ, [UR5+0x10], R3 ;  /* 0x00001003ffff798c */ /* 0x0005e4000b800005 */
.L_x_81:
[----:B-1----:R-:W-:Y:S05]  /*4a50*/  BSYNC B0 ;  /* 0x0000000000007941 */ /* 0x002fea0003800000 */
.L_x_80:
[----:B------:R-:W-:Y:S05]  /*4a60*/  BRA.U UP1, `(.L_x_86) ;  /* 0x00000001016c7547 */ /* 0x000fea000b800000 */
[----:B------:R-:W-:-:S03]  /*4a70*/  UMOV UR4, 0xffffffff ;  /* 0xffffffff00047882 */ /* 0x000fc60000000000 */
[----:B------:R-:W-:Y:S05]  /*4a80*/  BRA.DIV UR4, `(.L_x_87) ;  /* 0x0000006a04d87947 */ /* 0x000fea000b800000 */
[----:B------:R-:W-:-:S13]  /*4a90*/  ELECT P0, URZ, PT ;  /* 0x0000000000ff782f */ /* 0x000fda0003800000 */
.L_x_218:
[----:B------:R-:W-:Y:S05]  /*4aa0*/  @!P0 BRA `(.L_x_86) ;  /* 0x00000000005c8947 */ /* 0x000fea0003800000 */
[----:B--2---:R-:W2:Y:S02]  /*4ab0*/  LDS R4, [UR5+0x10] ;  /* 0x00001005ff047984 */ /* 0x004ea40008000800 */
[----:B--2---:R-:W-:-:S04]  /*4ac0*/  SHF.L.U32 R4, R4, 0x1f, RZ ;  /* 0x0000001f04047819 */ /* 0x004fc800000006ff */
[----:B------:R-:W2:Y:S02]  /*4ad0*/  SYNCS.PHASECHK.TRANS64.TRYWAIT P0, [UR5+0x8], R4 ;  /* 0x00000804ff0075a7 */ /* 0x000ea40008001105 */
[----:B--2---:R-:W-:Y:S05]  /*4ae0*/  @P0 BRA `(.L_x_88) ;  /* 0x0000000000080947 */ /* 0x004fea0003800000 */
[----:B------:R-:W2:Y:S02]  /*4af0*/  SYNCS.PHASECHK.TRANS64.TRYWAIT P0, [UR5+0x8], R4 ;  /* 0x00000804ff0075a7 */ /* 0x000ea40008001105 */
[----:B--2---:R-:W-:Y:S05]  /*4b00*/  @!P0 BRA `(.L_x_89) ;  /* 0x0000006800dc8947 */ /* 0x004fea0003800000 */
.L_x_88:
[----:B------:R-:W3:Y:S01]  /*4b10*/  LDS R6, [UR6+0x280] ;  /* 0x00028006ff067984 */ /* 0x000ee20008000800 */
[----:B--2---:R-:W-:Y:S02]  /*4b20*/  HFMA2 R3, -RZ, RZ, 0, 5.9604644775390625e-08 ;  /* 0x00000001ff037431 */ /* 0x004fe400000001ff */
[----:B------:R-:W-:Y:S01]  /*4b30*/  IMAD.MOV.U32 R4, RZ, RZ, 0xffff ;  /* 0x0000ffffff047424 */ /* 0x000fe200078e00ff */
[----:B------:R-:W-:Y:S01]  /*4b40*/  UPRMT UR4, UR25, 0x654, UR7 ;  /* 0x0000065419047896 */ /* 0x000fe20008000007 */
[----:B---3--:R-:W-:-:S03]  /*4b50*/  IMAD.SHL.U32 R5, R6, 0x20, RZ ;  /* 0x0000002006057824 */ /* 0x008fc600078e00ff */
[-C--:B------:R-:W-:Y:S02]  /*4b60*/  SHF.L.U32 R4, R4, R6.reuse, RZ ;  /* 0x0000000604047219 */ /* 0x080fe400000006ff */
[----:B------:R-:W-:Y:S01]  /*4b70*/  SHF.L.U32 R6, R3, R6, RZ ;  /* 0x0000000603067219 */ /* 0x000fe200000006ff */
[----:B------:R3:W-:Y:S04]  /*4b80*/  STS [UR6+0x280], R5 ;  /* 0x00028005ff007988 */ /* 0x0007e80008000806 */
[----:B------:R3:W-:Y:S04]  /*4b90*/  ATOMS.OR RZ, [UR5+0x14], R4 ;  /* 0x00001404ffff798c */ /* 0x0007e8000b000005 */
[----:B------:R3:W-:Y:S01]  /*4ba0*/  ATOMS.OR RZ, [UR5+0x18], R6 ;  /* 0x00001806ffff798c */ /* 0x0007e2000b000005 */
[----:B------:R-:W-:Y:S03]  /*4bb0*/  SYNCS.ARRIVE.TRANS64.RED.A1T0 RZ, [UR4], RZ ;  /* 0x000000ffffff79a7 */ /* 0x000fe60008100404 */
[----:B------:R3:W-:Y:S01]  /*4bc0*/  ATOMS.XOR RZ, [UR5+0x10], R3 ;  /* 0x00001003ffff798c */ /* 0x0007e2000b800005 */
[----:B------:R-:W-:Y:S05]  /*4bd0*/  BRA `(.L_x_86) ;  /* 0x0000000000107947 */ /* 0x000fea0003800000 */
.L_x_79:
[----:B------:R-:W-:Y:S02]  /*4be0*/  MOV R3, 0xffffffff ;  /* 0xffffffff00037802 */ /* 0x000fe40000000f00 */
[----:B------:R-:W-:-:S03]  /*4bf0*/  MOV R4, 0x4c20 ;  /* 0x00004c2000047802 */ /* 0x000fc60000000f00 */
[----:B------:R2:W-:Y:S04]  /*4c00*/  STS [UR6+0x280], R3 ;  /* 0x00028003ff007988 */ /* 0x0005e80008000806 */
[----:B-12--5:R-:W-:Y:S05]  /*4c10*/  CALL.REL.NOINC `($__internal_1_$__cuda_sm10x_tcgen05_guardrail_trap_phase_invalid_during_alloc) ;  /* 0x0000007000007944 */ /* 0x026fea0003c00000 */
.L_x_86:
[----:B------:R-:W-:Y:S05]  /*4c20*/  WARPSYNC.ALL ;  /* 0x0000000000007948 */ /* 0x000fea0003800000 */
[----:B------:R-:W4:Y:S01]  /*4c30*/  S2UR UR14, SR_CgaCtaId ;  /* 0x00000000000e79c3 */ /* 0x000f220000008800 */
[----:B------:R-:W-:Y:S01]  /*4c40*/  UMOV UR4, 0x400 ;  /* 0x0000040000047882 */ /* 0x000fe20000000000 */
[----:B------:R-:W-:-:S06]  /*4c50*/  NOP ;  /* 0x0000000000007918 */ /* 0x000fcc0000000000 */
[----:B------:R-:W-:Y:S06]  /*4c60*/  BAR.ARV 0x6, 0xa0 ;  /* 0x0182800000007b1d */ /* 0x000fec0000002000 */
[----:B------:R-:W1:Y:S01]  /*4c70*/  LDCU.64 UR6, c[0x0][0x388] ;  /* 0x00007100ff0677ac */ /* 0x000e620008000a00 */
[----:B------:R-:W-:Y:S01]  /*4c80*/  LOP3.LUT R2, R2, 0xffff, RZ, 0xc0, !PT ;  /* 0x0000ffff02027812 */ /* 0x000fe200078ec0ff */
[----:B--2---:R-:W-:Y:S01]  /*4c90*/  IMAD.MOV.U32 R8, RZ, RZ, 0x1 ;  /* 0x00000001ff087424 */ /* 0x004fe200078e00ff */
[----:B------:R-:W-:Y:S01]  /*4ca0*/  LOP3.LUT R0, R0, 0xffff, RZ, 0xc0, !PT ;  /* 0x0000ffff00007812 */ /* 0x000fe200078ec0ff */
[----:B------:R-:W2:Y:S01]  /*4cb0*/  LDCU.64 UR8, c[0x0][0x390] ;  /* 0x00007200ff0877ac */ /* 0x000ea20008000a00 */
[----:B------:R-:W-:Y:S01]  /*4cc0*/  R2UR UR15, R2 ;  /* 0x00000000020f72ca */ /* 0x000fe200000e0000 */
[----:B------:R-:W-:Y:S01]  /*4cd0*/  IMAD.MOV.U32 R2, RZ, RZ, RZ ;  /* 0x000000ffff027224 */ /* 0x000fe200078e00ff */
[----:B------:R-:W-:Y:S01]  /*4ce0*/  R2UR UR23, R0 ;  /* 0x00000000001772ca */ /* 0x000fe200000e0000 */
[----:B------:R-:W-:Y:S01]  /*4cf0*/  IMAD.MOV.U32 R0, RZ, RZ, RZ ;  /* 0x000000ffff007224 */ /* 0x000fe200078e00ff */
[----:B------:R-:W-:-:S02]  /*4d00*/  UISETP.NE.AND UP3, UPT, UR26, URZ, UPT ;  /* 0x000000ff1a00728c */ /* 0x000fc4000bf65270 */
[----:B----4-:R-:W-:Y:S01]  /*4d10*/  ULEA UR14, UR14, UR4, 0x18 ;  /* 0x000000040e0e7291 */ /* 0x010fe2000f8ec0ff */
[----:B------:R-:W-:Y:S01]  /*4d20*/  UMOV UR18, URZ ;  /* 0x000000ff00127c82 */ /* 0x000fe20008000000 */
[----:B------:R-:W-:Y:S02]  /*4d30*/  UMOV UR13, URZ ;  /* 0x000000ff000d7c82 */ /* 0x000fe40008000000 */
[----:B------:R-:W-:Y:S01]  /*4d40*/  UIADD3 UR22, UPT, UPT, UR14, 0x238, URZ ;  /* 0x000002380e167890 */ /* 0x000fe2000fffe0ff */
[----:B------:R-:W-:Y:S01]  /*4d50*/  UMOV UR20, 0x0 ;  /* 0x0000000000147882 */ /* 0x000fe20000000000 */
[----:B-1----:R-:W-:-:S03]  /*4d60*/  UIADD3 UR4, UPT, UPT, UR6, 0x1f, URZ ;  /* 0x0000001f06047890 */ /* 0x002fc6000fffe0ff */
[----:B---3--:R-:W1:Y:S01]  /*4d70*/  LDS R3, [UR14+0x280] ;  /* 0x0002800eff037984 */ /* 0x008e620008000800 */
[----:B------:R-:W-:Y:S02]  /*4d80*/  UPRMT UR22, URZ, 0x654, UR22 ;  /* 0x00000654ff167896 */ /* 0x000fe40008000016 */
[----:B------:R-:W-:Y:S01]  /*4d90*/  USHF.R.S32.HI UR5, URZ, 0x1f, UR4 ;  /* 0x0000001fff057899 */ /* 0x000fe20008011404 */
[----:B------:R-:W-:-:S03]  /*4da0*/  UMOV UR21, 0x10210010 ;  /* 0x1021001000157882 */ /* 0x000fc60000000000 */
[----:B------:R-:W-:Y:S02]  /*4db0*/  ULEA.HI UR4, UR5, UR4, URZ, 0x5 ;  /* 0x0000000405047291 */ /* 0x000fe4000f8f28ff */
[----:B------:R-:W-:Y:S02]  /*4dc0*/  UIADD3 UR5, UPT, UPT, UR14, 0x28600, URZ ;  /* 0x000286000e057890 */ /* 0x000fe4000fffe0ff */
[----:B------:R-:W-:Y:S02]  /*4dd0*/  USHF.R.S32.HI UR4, URZ, 0x5, UR4 ;  /* 0x00000005ff047899 */ /* 0x000fe40008011404 */
[----:B------:R-:W-:Y:S02]  /*4de0*/  USHF.R.U32.HI UR5, URZ, 0x4, UR5 ;  /* 0x00000004ff057899 */ /* 0x000fe40008011605 */
[----:B------:R-:W-:Y:S02]  /*4df0*/  UIMAD UR4, UR4, UR7, URZ ;  /* 0x00000007040472a4 */ /* 0x000fe4000f8e02ff */
[----:B------:R-:W-:-:S02]  /*4e00*/  ULOP3.LUT UR17, UR5, 0x3fff, URZ, 0xc0, !UPT ;  /* 0x00003fff05117892 */ /* 0x000fc4000f8ec0ff */
[----:B--2---:R-:W-:-:S04]  /*4e10*/  UIMAD UR4, UR4, UR8, URZ ;  /* 0x00000008040472a4 */ /* 0x004fc8000f8e02ff */
[----:B------:R-:W-:Y:S02]  /*4e20*/  UIMAD UR6, UR4, UR9, URZ ;  /* 0x00000009040672a4 */ /* 0x000fe4000f8e02ff */
[----:B------:R-:W-:Y:S02]  /*4e30*/  UIADD3 UR4, UPT, UPT, UR14, 0x8600, URZ ;  /* 0x000086000e047890 */ /* 0x000fe4000fffe0ff */
[----:B------:R-:W-:Y:S02]  /*4e40*/  UIADD3 UR24, UPT, UPT, UR6, -0x1, URZ ;  /* 0xffffffff06187890 */ /* 0x000fe4000fffe0ff */
[----:B------:R-:W-:Y:S02]  /*4e50*/  USHF.R.U32.HI UR4, URZ, 0x4, UR4 ;  /* 0x00000004ff047899 */ /* 0x000fe40008011604 */
[----:B------:R-:W-:Y:S02]  /*4e60*/  UISETP.GE.AND UP4, UPT, UR6, 0x1, UPT ;  /* 0x000000010600788c */ /* 0x000fe4000bf86270 */
[----:B------:R-:W-:-:S04]  /*4e70*/  ULOP3.LUT UR4, UR4, 0x3fff, URZ, 0xc0, !UPT ;  /* 0x00003fff04047892 */ /* 0x000fc8000f8ec0ff */
[----:B------:R-:W-:Y:S01]  /*4e80*/  ULOP3.LUT UR16, UR4, 0x10000, URZ, 0xfc, !UPT ;  /* 0x0001000004107892 */ /* 0x000fe2000f8efcff */
[C---:B-1----:R-:W-:Y:S01]  /*4e90*/  VIADD R5, R3.reuse, 0x80 ;  /* 0x0000008003057836 */ /* 0x042fe20000000000 */
[----:B------:R-:W-:-:S04]  /*4ea0*/  LOP3.LUT R4, R3, 0xffff, RZ, 0xc0, !PT ;  /* 0x0000ffff03047812 */ /* 0x000fc800078ec0ff */
[----:B------:R-:W-:-:S05]  /*4eb0*/  LOP3.LUT R5, R5, 0xffff, RZ, 0xc0, !PT ;  /* 0x0000ffff05057812 */ /* 0x000fca00078ec0ff */
[----:B------:R1:W-:Y:S02]  /*4ec0*/  STL.64 [R1], R4 ;  /* 0x0000000401007387 */ /* 0x0003e40000100a00 */
.L_x_98:
[----:B-1----:R-:W-:-:S04]  /*4ed0*/  SHF.L.U32 R5, R2, 0x1f, RZ ;  /* 0x0000001f02057819 */ /* 0x002fc800000006ff */
[----:B------:R-:W1:Y:S02]  /*4ee0*/  SYNCS.PHASECHK.TRANS64.TRYWAIT P0, [UR14+0x230], R5 ;  /* 0x00023005ff0075a7 */ /* 0x000e64000800110e */
[----:B-1--4-:R-:W-:Y:S05]  /*4ef0*/  @!P0 BRA `(.L_x_90) ;  /* 0x0000006400f88947 */ /* 0x012fea0003800000 */
.L_x_220:
[----:B-1----:R-:W1:Y:S01]  /*4f00*/  LDS.128 R4, [UR14+0x270] ;  /* 0x0002700eff047984 */ /* 0x002e620008000c00 */
[----:B------:R-:W-:Y:S01]  /*4f10*/  ULEA UR19, UR18, UR14, 0x3 ;  /* 0x0000000e12137291 */ /* 0x000fe2000f8e18ff */
[----:B------:R-:W-:Y:S01]  /*4f20*/  @!PT LDS RZ, [RZ] ;  /* 0x00000000fffff984 */ /* 0x000fe20000000800 */
[----:B------:R-:W-:Y:S01]  /*4f30*/  @!PT LDS RZ, [RZ] ;  /* 0x00000000fffff984 */ /* 0x000fe20000000800 */
[----:B------:R-:W-:Y:S01]  /*4f40*/  @!PT LDS RZ, [RZ] ;  /* 0x00000000fffff984 */ /* 0x000fe20000000800 */
[----:B------:R-:W-:Y:S01]  /*4f50*/  @!PT LDS RZ, [RZ] ;  /* 0x00000000fffff984 */ /* 0x000fe20000000800 */
[----:B------:R2:W-:Y:S06]  /*4f60*/  MEMBAR.ALL.CTA ;  /* 0x0000000000007992 */ /* 0x0005ec0000008000 */
[----:B--2---:R-:W2:Y:S02]  /*4f70*/  FENCE.VIEW.ASYNC.S ;  /* 0x00000000000073c6 */ /* 0x004ea40000000000 */
[----:B--2---:R-:W-:Y:S01]  /*4f80*/  SYNCS.ARRIVE.TRANS64.RED.A1T0 RZ, [UR22], RZ ;  /* 0x000000ffffff79a7 */ /* 0x004fe20008100416 */
[----:B-1----:R-:W-:Y:S01]  /*4f90*/  LOP3.LUT P2, RZ, R6, 0x1, RZ, 0xc0, !PT ;  /* 0x0000000106ff7812 */ /* 0x002fe2000784c0ff */
[----:B------:R-:W-:-:S12]  /*4fa0*/  BRA.U UP3, `(.L_x_91) ;  /* 0x00000001030c7547 */ /* 0x000fd8000b800000 */
[----:B------:R-:W-:-:S04]  /*4fb0*/  SHF.L.U32 R5, R8, 0x1f, RZ ;  /* 0x0000001f08057819 */ /* 0x000fc800000006ff */
[----:B------:R-:W1:Y:S02]  /*4fc0*/  SYNCS.PHASECHK.TRANS64.TRYWAIT P0, [UR19+0x250], R5 ;  /* 0x00025005ff0075a7 */ /* 0x000e640008001113 */
[----:B-1----:R-:W-:Y:S05]  /*4fd0*/  @!P0 BRA `(.L_x_92) ;  /* 0x0000006400d88947 */ /* 0x002fea0003800000 */
.L_x_91:
[----:B------:R-:W-:Y:S05]  /*4fe0*/  BRA.U UP3, `(.L_x_93) ;  /* 0x0000000103b07547 */ /* 0x000fea000b800000 */
[----:B------:R-:W-:Y:S05]  /*4ff0*/  BRA.U !UP4, `(.L_x_94) ;  /* 0x000000010ca07547 */ /* 0x000fea000b800000 */
[----:B------:R-:W-:Y:S01]  /*5000*/  ULEA UR4, UR18, UR49, 0x2 ;  /* 0x0000003112047291 */ /* 0x000fe2000f8e10ff */
[----:B-1----:R-:W-:-:S08]  /*5010*/  SHF.L.U32 R4, R0, 0x1f, RZ ;  /* 0x0000001f00047819 */ /* 0x002fd000000006ff */
[----:B------:R-:W5:Y:S01]  /*5020*/  LDL R5, [UR4] ;  /* 0x00000004ff057983 */ /* 0x000f620008100800 */
[----:B------:R-:W-:Y:S02]  /*5030*/  ULEA UR4, UR13, UR14, 0x3 ;  /* 0x0000000e0d047291 */ /* 0x000fe4000f8e18ff */
[----:B------:R-:W-:Y:S01]  /*5040*/  UPLOP3.LUT UP2, UPT, UPT, UPT, UPT, 0x40, 0x4 ;  /* 0x000000000004789c */ /* 0x000fe20003f4e870 */
[----:B------:R-:W-:-:S06]  /*5050*/  UMOV UR10, UR24 ;  /* 0x00000018000a7c82 */ /* 0x000fcc0008000000 */
[----:B------:R1:W2:Y:S01]  /*5060*/  SYNCS.PHASECHK.TRANS64.TRYWAIT P1, [UR4], R4 ;  /* 0x00000004ff0075a7 */ /* 0x0002a20008021104 */
[----:B------:R-:W-:-:S05]  /*5070*/  UMOV UR4, UR13 ;  /* 0x0000000d00047c82 */ /* 0x000fca0008000000 */
.L_x_97:
[----:B------:R-:W-:Y:S01]  /*5080*/  ULEA UR11, UR4, UR14, 0x3 ;  /* 0x0000000e040b7291 */ /* 0x000fe2000f8e18ff */
[----:B--234-:R-:W-:Y:S11]  /*5090*/  @P1 BRA `(.L_x_95) ;  /* 0x00000000000c1947 */ /* 0x01cff60003800000 */
[----:B------:R-:W-:Y:S04]  /*50a0*/  SHF.L.U32 R7, R0, 0x1f, RZ ;  /* 0x0000001f00077819 */ /* 0x000fe800000006ff */
[----:B------:R-:W2:Y:S02]  /*50b0*/  SYNCS.PHASECHK.TRANS64.TRYWAIT P0, [UR11], R7 ;  /* 0x00000007ff0075a7 */ /* 0x000ea4000800110b */
[----:B--2---:R-:W-:Y:S05]  /*50c0*/  @!P0 BRA `(.L_x_96) ;  /* 0x0000006400b48947 */ /* 0x004fea0003800000 */
.L_x_95:
[----:B------:R-:W-:Y:S01]  /*50d0*/  UISETP.NE.AND UP0, UPT, UR10, URZ, UPT ;  /* 0x000000ff0a00728c */ /* 0x000fe2000bf05270 */
[----:B------:R-:W-:Y:S01]  /*50e0*/  PLOP3.LUT P1, PT, PT, PT, PT, 0x80, 0x8 ;  /* 0x000000000008781c */ /* 0x000fe20003f2f070 */
[----:B------:R-:W-:Y:S02]  /*50f0*/  UIADD3 UR5, UPT, UPT, UR4, 0x1, URZ ;  /* 0x0000000104057890 */ /* 0x000fe4000fffe0ff */
[----:B------:R-:W-:Y:S02]  /*5100*/  ULEA UR8, UR4, UR17, 0x7 ;  /* 0x0000001104087291 */ /* 0x000fe4000f8e38ff */
[----:B------:R-:W-:Y:S01]  /*5110*/  UISETP.NE.AND UP1, UPT, UR5, 0x20, UPT ;  /* 0x000000200500788c */ /* 0x000fe2000bf25270 */
[----:B------:R-:W-:Y:S01]  /*5120*/  PLOP3.LUT P0, PT, PT, PT, UP0, 0x80, 0x8 ;  /* 0x000000000008781c */ /* 0x000fe20003f0f008 */
[----:B------:R-:W-:Y:S01]  /*5130*/  UMOV UR9, 0x80004020 ;  /* 0x8000402000097882 */ /* 0x000fe20000000000 */
[----:B------:R-:W-:Y:S01]  /*5140*/  UMOV UR7, 0xc0004010 ;  /* 0xc000401000077882 */ /* 0x000fe20000000000 */
[----:B------:R-:W-:Y:S02]  /*5150*/  USEL UR6, URZ, 0x1, UP1 ;  /* 0x00000001ff067887 */ /* 0x000fe40008800000 */
[----:B------:R-:W-:Y:S04]  /*5160*/  USEL UR13, UR5, URZ, UP1 ;  /* 0x000000ff050d7287 */ /* 0x000fe80008800000 */
[----:B------:R-:W-:Y:S01]  /*5170*/  @UP0 ULEA UR5, UR13, UR14, 0x3 ;  /* 0x0000000e0d050291 */ /* 0x000fe2000f8e18ff */
[----:B------:R-:W-:Y:S01]  /*5180*/  LOP3.LUT R0, R0, UR6, RZ, 0x3c, !PT ;  /* 0x0000000600007c12 */ /* 0x000fe2000f8e3cff */
[----:B------:R-:W-:Y:S02]  /*5190*/  ULEA UR6, UR4, UR16, 0x8 ;  /* 0x0000001004067291 */ /* 0x000fe4000f8e40ff */
[----:B------:R-:W-:Y:S01]  /*51a0*/  UIADD3 UR4, UPT, UPT, UR10, 0x1, URZ ;  /* 0x000000010a047890 */ /* 0x000fe2000fffe0ff */
[----:B-1----:R-:W-:Y:S01]  /*51b0*/  @P0 SHF.L.U32 R4, R0, 0x1f, RZ ;  /* 0x0000001f00040819 */ /* 0x002fe200000006ff */
[----:B------:R-:W-:Y:S02]  /*51c0*/  UIADD3 UR10, UPT, UPT, UR10, -0x1, URZ ;  /* 0xffffffff0a0a7890 */ /* 0x000fe4000fffe0ff */
[----:B------:R-:W-:Y:S01]  /*51d0*/  UISETP.GT.U32.AND UP0, UPT, UR4, 0x1, UPT ;  /* 0x000000010400788c */ /* 0x000fe2000bf04070 */
[----:B------:R3:W4:Y:S01]  /*51e0*/  @P0 SYNCS.PHASECHK.TRANS64.TRYWAIT P1, [UR5], R4 ;  /* 0x00000004ff0005a7 */ /* 0x0007220008021105 */
[----:B------:R-:W-:Y:S11]  /*51f0*/  ELECT P0, URZ, PT ;  /* 0x0000000000ff782f */ /* 0x000ff60003800000 */
[----:B------:R-:W-:Y:S02]  /*5200*/  @!UPT UIADD3 URZ, UPT, UPT, URZ, URZ, URZ ;  /* 0x000000fffffff290 */ /* 0x000fe4000fffe0ff */
[----:B-----5:R-:W-:Y:S01]  /*5210*/  @P0 R2UR.BROADCAST UR12, R5 ;  /* 0x00000000050c02ca */ /* 0x020fe200008e0000 */
[----:B------:R-:W-:Y:S01]  /*5220*/  UIADD3 UR5, UPT, UPT, UR11, 0x100, URZ ;  /* 0x000001000b057890 */ /* 0x000fe2000fffe0ff */
[----:B------:R-:W-:Y:S11]  /*5230*/  UMOV UR4, UR13 ;  /* 0x0000000d00047c82 */ /* 0x000ff60008000000 */
[----:B------:R3:W-:Y:S01]  /*5240*/  UTCQMMA.2CTA gdesc[UR6], gdesc[UR8], tmem[UR12], tmem[UR20], idesc[UR21], UP2 ;  /* 0x00ff1408060075ea */ /* 0x0007e2000920030c */
[----:B------:R-:W-:Y:S01]  /*5250*/  UPLOP3.LUT UP2, UPT, UPT, UPT, UPT, 0x80, 0x8 ;  /* 0x000000000008789c */ /* 0x000fe20003f4f070 */
[----:B------:R3:W-:Y:S01]  /*5260*/  UTCBAR.2CTA.MULTICAST [UR5], URZ, UR15 ;  /* 0x000000ff050073e9 */ /* 0x0007e2000820080f */
[----:B------:R-:W-:Y:S09]  /*5270*/  BRA.U UP0, `(.L_x_97) ;  /* 0xfffffffd00807547 */ /* 0x000ff2000b83ffff */
.L_x_94:
[----:B------:R-:W-:-:S09]  /*5280*/  UIADD3 UR4, UPT, UPT, UR19, 0x240, URZ ;  /* 0x0000024013047890 */ /* 0x000fd2000fffe0ff */
[----:B------:R2:W-:Y:S01]  /*5290*/  UTCBAR.2CTA.MULTICAST [UR4], URZ, UR23 ;  /* 0x000000ff040073e9 */ /* 0x0005e20008200817 */
[----:B------:R-:W-:Y:S02]  /*52a0*/  NOP ;  /* 0x0000000000007918 */ /* 0x000fe40000000000 */
.L_x_93:
[----:B--2---:R-:W-:Y:S01]  /*52b0*/  UIADD3 UR4, UPT, UPT, UR18, 0x1, URZ ;  /* 0x0000000112047890 */ /* 0x004fe2000fffe0ff */
[----:B------:R-:W-:-:S03]  /*52c0*/  LOP3.LUT R2, R2, 0x1, RZ, 0x3c, !PT ;  /* 0x0000000102027812 */ /* 0x000fc600078e3cff */
[----:B------:R-:W-:-:S04]  /*52d0*/  UISETP.NE.AND UP0, UPT, UR4, 0x2, UPT ;  /* 0x000000020400788c */ /* 0x000fc8000bf05270 */
[----:B---3--:R-:W-:Y:S02]  /*52e0*/  USEL UR5, URZ, 0x1, UP0 ;  /* 0x00000001ff057887 */ /* 0x008fe40008000000 */
[----:B------:R-:W-:-:S04]  /*52f0*/  USEL UR18, UR4, URZ, UP0 ;  /* 0x000000ff04127287 */ /* 0x000fc80008000000 */
[----:B------:R-:W-:Y:S01]  /*5300*/  LOP3.LUT R8, R8, UR5, RZ, 0x3c, !PT ;  /* 0x0000000508087c12 */ /* 0x000fe2000f8e3cff */
[----:B------:R-:W-:Y:S07]  /*5310*/  @P2 BRA `(.L_x_98) ;  /* 0xfffffff800ec2947 */ /* 0x000fee000383ffff */
[----:B------:R-:W2:Y:S01]  /*5320*/  S2UR UR8, SR_CgaCtaId ;  /* 0x00000000000879c3 */ /* 0x000ea20000008800 */
[----:B------:R-:W-:Y:S01]  /*5330*/  ELECT P0, URZ, PT ;  /* 0x0000000000ff782f */ /* 0x000fe20003800000 */
[----:B------:R-:W-:Y:S01]  /*5340*/  HFMA2 R0, -RZ, RZ, 0, 5.9604644775390625e-08 ;  /* 0x00000001ff007431 */ /* 0x000fe200000001ff */
[----:B------:R-:W-:-:S05]  /*5350*/  UMOV UR4, 0x40 ;  /* 0x0000004000047882 */ /* 0x000fca0000000000 */
[----:B------:R-:W-:Y:S01]  /*5360*/  UVIRTCOUNT.DEALLOC.SMPOOL 0x80 ;  /* 0x000000800000784c */ /* 0x000fe20000000000 */
[----:B------:R-:W-:Y:S02]  /*5370*/  UISETP.NE.AND UP0, UPT, UR26, URZ, UPT ;  /* 0x000000ff1a00728c */ /* 0x000fe4000bf05270 */
[----:B--2---:R-:W-:-:S09]  /*5380*/  ULEA UR8, UR8, UR4, 0x18 ;  /* 0x0000000408087291 */ /* 0x004fd2000f8ec0ff */
[----:B------:R2:W-:Y:S01]  /*5390*/  @P0 STS.U8 [UR8+0x1c], R0 ;  /* 0x00001c00ff000988 */ /* 0x0005e20008000008 */
[----:B------:R-:W-:Y:S05]  /*53a0*/  BRA.U UP0, `(.L_x_99) ;  /* 0x0000000100587547 */ /* 0x000fea000b800000 */
[----:B------:R-:W-:Y:S01]  /*53b0*/  UIADD3 UR5, UPT, UPT, UR14, 0x250, URZ ;  /* 0x000002500e057890 */ /* 0x000fe2000fffe0ff */
[----:B-1----:R-:W-:-:S03]  /*53c0*/  SHF.L.U32 R5, R8, 0x1f, RZ ;  /* 0x0000001f08057819 */ /* 0x002fc600000006ff */
[----:B------:R-:W-:-:S09]  /*53d0*/  ULEA UR4, UR18, UR5, 0x3 ;  /* 0x0000000512047291 */ /* 0x000fd2000f8e18ff */
[----:B------:R-:W1:Y:S02]  /*53e0*/  SYNCS.PHASECHK.TRANS64.TRYWAIT P0, [UR4], R5 ;  /* 0x00000005ff0075a7 */ /* 0x000e640008001104 */
[----:B-1----:R-:W-:Y:S05]  /*53f0*/  @!P0 BRA `(.L_x_100) ;  /* 0x0000006400008947 */ /* 0x002fea0003800000 */
.L_x_224:
[----:B------:R-:W-:-:S04]  /*5400*/  UIADD3 UR18, UPT, UPT, UR18, 0x1, URZ ;  /* 0x0000000112127890 */ /* 0x000fc8000fffe0ff */
[----:B------:R-:W-:-:S04]  /*5410*/  UISETP.NE.AND UP1, UPT, UR18, 0x2, UPT ;  /* 0x000000021200788c */ /* 0x000fc8000bf25270 */
[----:B------:R-:W-:Y:S02]  /*5420*/  USEL UR6, URZ, 0x1, UP1 ;  /* 0x00000001ff067887 */ /* 0x000fe40008800000 */
[----:B------:R-:W-:-:S04]  /*5430*/  USEL UR4, UR18, URZ, UP1 ;  /* 0x000000ff12047287 */ /* 0x000fc80008800000 */
[----:B------:R-:W-:Y:S01]  /*5440*/  ULEA UR4, UR4, UR5, 0x3 ;  /* 0x0000000504047291 */ /* 0x000fe2000f8e18ff */
[----:B-1----:R-:W-:-:S04]  /*5450*/  LOP3.LUT R5, R8, UR6, RZ, 0x3c, !PT ;  /* 0x0000000608057c12 */ /* 0x002fc8000f8e3cff */
[----:B------:R-:W-:Y:S01]  /*5460*/  SHF.L.U32 R5, R5, 0x1f, RZ ;  /* 0x0000001f05057819 */ /* 0x000fe200000006ff */
[----:B--2---:R-:W-:-:S04]  /*5470*/  IMAD.U32 R0, RZ, RZ, UR4 ;  /* 0x00000004ff007e24 */ /* 0x004fc8000f8e00ff */
[----:B------:R1:W2:Y:S03]  /*5480*/  SYNCS.PHASECHK.TRANS64.TRYWAIT P0, [R0+URZ], R5 ;  /* 0x00000005000075a7 */ /* 0x0002a600080011ff */
[----:B--2---:R-:W-:Y:S05]  /*5490*/  @!P0 NANOSLEEP.SYNCS 0x989680 ;  /* 0x009896800000895d */ /* 0x004fea0003900000 */
[----:B------:R-:W2:Y:S02]  /*54a0*/  @!P0 SYNCS.PHASECHK.TRANS64 P0, [R0+URZ], R5 ;  /* 0x00000005000085a7 */ /* 0x000ea400080010ff */
[----:B--2---:R-:W-:Y:S05]  /*54b0*/  @P0 BRA `(.L_x_101) ;  /* 0x0000000000200947 */ /* 0x004fea0003800000 */
.L_x_102:
[----:B--2---:R2:W3:Y:S02]  /*54c0*/  SYNCS.PHASECHK.TRANS64.TRYWAIT P0, [R0+URZ], R5 ;  /* 0x00000005000075a7 */ /* 0x0044e400080011ff */
[----:B---3--:R-:W-:Y:S05]  /*54d0*/  @!P0 NANOSLEEP.SYNCS 0x989680 ;  /* 0x009896800000895d */ /* 0x008fea0003900000 */
[----:B------:R-:W3:Y:S02]  /*54e0*/  @!P0 SYNCS.PHASECHK.TRANS64 P0, [R0+URZ], R5 ;  /* 0x00000005000085a7 */ /* 0x000ee400080010ff */
[----:B---3--:R-:W-:Y:S05]  /*54f0*/  @!P0 BRA `(.L_x_102) ;  /* 0xfffffffc00f08947 */ /* 0x008fea000383ffff */
[----:B------:R-:W-:Y:S05]  /*5500*/  BRA `(.L_x_101) ;  /* 0x00000000000c7947 */ /* 0x000fea0003800000 */
.L_x_99:
[----:B------:R-:W-:-:S04]  /*5510*/  UIADD3 UR4, UPT, UPT, UR14, 0x260, URZ ;  /* 0x000002600e047890 */ /* 0x000fc8000fffe0ff */
[----:B------:R-:W-:-:S09]  /*5520*/  UPRMT UR4, UR25, 0x654, UR4 ;  /* 0x0000065419047896 */ /* 0x000fd20008000004 */
[----:B------:R-:W-:Y:S03]  /*5530*/  SYNCS.ARRIVE.TRANS64.RED.A1T0 RZ, [UR4], RZ ;  /* 0x000000ffffff79a7 */ /* 0x000fe60008100404 */
.L_x_101:
[----:B-12---:R-:W-:Y:S01]  /*5540*/  SHF.L.U32 R5, RZ, 0x1f, RZ ;  /* 0x0000001fff057819 */ /* 0x006fe200000006ff */
[----:B------:R-:W-:Y:S01]  /*5550*/  UIADD3 UR4, UPT, UPT, UR14, 0x260, URZ ;  /* 0x000002600e047890 */ /* 0x000fe2000fffe0ff */
[----:B------:R-:W-:Y:S02]  /*5560*/  PLOP3.LUT P0, PT, PT, PT, UP0, 0x80, 0x8 ;  /* 0x000000000008781c */ /* 0x000fe40003f0f008 */
[----:B----4-:R-:W1:Y:S02]  /*5570*/  SYNCS.PHASECHK.TRANS64.TRYWAIT P1, [UR14+0x260], R5 ;  /* 0x00026005ff0075a7 */ /* 0x010e64000802110e */
[----:B-1----:R-:W-:Y:S09]  /*5580*/  @!P1 BRA `(.L_x_103) ;  /* 0x0000006000b49947 */ /* 0x002ff20003800000 */
.L_x_226:
[----:B------:R-:W-:Y:S01]  /*5590*/  @!UP0 UPRMT UR4, UR25, 0x654, UR4 ;  /* 0x0000065419048896 */ /* 0x000fe20008000004 */
[----:B------:R-:W-:Y:S01]  /*55a0*/  LOP3.LUT R2, R3, 0xffff, RZ, 0xc0, !PT ;  /* 0x0000ffff03027812 */ /* 0x000fe200078ec0ff */
[----:B------:R-:W-:Y:S02]  /*55b0*/  IMAD.MOV.U32 R3, RZ, RZ, 0xffff ;  /* 0x0000ffffff037424 */ /* 0x000fe400078e00ff */
[----:B-1----:R-:W-:Y:S01]  /*55c0*/  IMAD.MOV.U32 R5, RZ, RZ, 0x1 ;  /* 0x00000001ff057424 */ /* 0x002fe200078e00ff */
[----:B------:R-:W-:-:S04]  /*55d0*/  SHF.R.U32.HI R2, RZ, 0x5, R2 ;  /* 0x00000005ff027819 */ /* 0x000fc80000011602 */
[----:B------:R-:W-:Y:S01]  /*55e0*/  @!P0 SYNCS.ARRIVE.TRANS64.RED.A1T0 RZ, [UR4], RZ ;  /* 0x000000ffffff89a7 */ /* 0x000fe20008100404 */
[----:B------:R-:W-:Y:S01]  /*55f0*/  NOP ;  /* 0x0000000000007918 */ /* 0x000fe20000000000 */
[----:B------:R-:W1:Y:S01]  /*5600*/  LDS R0, [UR8+0x14] ;  /* 0x00001408ff007984 */ /* 0x000e620008000800 */
[-C--:B------:R-:W-:Y:S02]  /*5610*/  SHF.L.U32 R3, R3, R2.reuse, RZ ;  /* 0x0000000203037219 */ /* 0x080fe400000006ff */
[----:B------:R-:W-:Y:S02]  /*5620*/  SHF.L.U32 R5, R5, R2, RZ ;  /* 0x0000000205057219 */ /* 0x000fe400000006ff */
[----:B-1----:R-:W-:-:S04]  /*5630*/  LOP3.LUT R0, R0, R3, RZ, 0xc0, !PT ;  /* 0x0000000300007212 */ /* 0x002fc800078ec0ff */
[----:B------:R-:W-:-:S13]  /*5640*/  ISETP.NE.AND P0, PT, R0, R3, PT ;  /* 0x000000030000720c */ /* 0x000fda0003f05270 */
[----:B------:R-:W-:Y:S05]  /*5650*/  @P0 BRA `(.L_x_104) ;  /* 0x00000000005c0947 */ /* 0x000fea0003800000 */
[----:B------:R-:W1:Y:S02]  /*5660*/  LDS R0, [UR8+0x18] ;  /* 0x00001808ff007984 */ /* 0x000e640008000800 */
[----:B-1----:R-:W-:-:S04]  /*5670*/  LOP3.LUT R0, R0, R5, RZ, 0xc0, !PT ;  /* 0x0000000500007212 */ /* 0x002fc800078ec0ff */
[----:B------:R-:W-:-:S13]  /*5680*/  ISETP.NE.AND P0, PT, R0, R5, PT ;  /* 0x000000050000720c */ /* 0x000fda0003f05270 */
[----:B------:R-:W-:Y:S05]  /*5690*/  @P0 BRA `(.L_x_105) ;  /* 0x0000000000400947 */ /* 0x000fea0003800000 */
[----:B------:R-:W-:Y:S01]  /*56a0*/  R2UR UR4, R3 ;  /* 0x00000000030472ca */ /* 0x000fe200000e0000 */
[----:B------:R-:W1:Y:S01]  /*56b0*/  S2R R2, SR_LANEID ;  /* 0x0000000000027919 */ /* 0x000e620000000000 */
[----:B------:R-:W-:-:S04]  /*56c0*/  LOP3.LUT R5, RZ, R5, RZ, 0x33, !PT ;  /* 0x00000005ff057212 */ /* 0x000fc800078e33ff */
[----:B------:R-:W2:Y:S07]  /*56d0*/  REDUX UR6, R5 ;  /* 0x00000000050673c4 */ /* 0x000eae0000000000 */
[----:B------:R-:W-:-:S03]  /*56e0*/  ULOP3.LUT UR5, URZ, UR4, URZ, 0x33, !UPT ;  /* 0x00000004ff057292 */ /* 0x000fc6000f8e33ff */
[----:B------:R-:W-:Y:S02]  /*56f0*/  VOTEU.ANY UR4, UPT, PT ;  /* 0x0000000000047886 */ /* 0x000fe400038e0100 */
[----:B------:R-:W-:Y:S01]  /*5700*/  UFLO.U32 UR4, UR4 ;  /* 0x00000004000472bd */ /* 0x000fe200080e0000 */
[----:B------:R-:W-:-:S04]  /*5710*/  IMAD.U32 R0, RZ, RZ, UR5 ;  /* 0x00000005ff007e24 */ /* 0x000fc8000f8e00ff */
[----:B------:R-:W3:Y:S02]  /*5720*/  REDUX UR7, R0 ;  /* 0x00000000000773c4 */ /* 0x000ee40000000000 */
[----:B------:R4:W-:Y:S01]  /*5730*/  UTCATOMSWS.AND URZ, UR5 ;  /* 0x0000000500ff79e3 */ /* 0x0009e20008000000 */
[----:B-1----:R-:W-:Y:S01]  /*5740*/  ISETP.EQ.U32.AND P0, PT, R2, UR4, PT ;  /* 0x0000000402007c0c */ /* 0x002fe2000bf02070 */
[----:B--2---:R-:W-:Y:S02]  /*5750*/  IMAD.U32 R2, RZ, RZ, UR6 ;  /* 0x00000006ff027e24 */ /* 0x004fe4000f8e00ff */
[----:B---3--:R-:W-:-:S10]  /*5760*/  IMAD.U32 R3, RZ, RZ, UR7 ;  /* 0x00000007ff037e24 */ /* 0x008fd4000f8e00ff */
[----:B------:R4:W-:Y:S04]  /*5770*/  @P0 ATOMS.AND RZ, [UR8+0x14], R3 ;  /* 0x00001403ffff098c */ /* 0x0009e8000a800008 */
[----:B------:R4:W-:Y:S01]  /*5780*/  @P0 ATOMS.AND RZ, [UR8+0x18], R2 ;  /* 0x00001802ffff098c */ /* 0x0009e2000a800008 */
[----:B------:R-:W-:Y:S05]  /*5790*/  BRA `(.L_x_106) ;  /* 0x0000000000147947 */ /* 0x000fea0003800000 */
.L_x_105:
[----:B------:R-:W-:Y:S02]  /*57a0*/  MOV R2, 0x57c0 ;  /* 0x000057c000027802 */ /* 0x000fe40000000f00 */
[----:B-----5:R-:W-:Y:S05]  /*57b0*/  CALL.REL.NOINC `($__internal_0_$__cuda_sm10x_tcgen05_guardrail_trap_col_being_dealloced_not_returned_by_alloc) ;  /* 0x00000064000c7944 */ /* 0x020fea0003c00000 */
[----:B------:R-:W-:Y:S05]  /*57c0*/  BRA `(.L_x_106) ;  /* 0x0000000000087947 */ /* 0x000fea0003800000 */
.L_x_104:
[----:B------:R-:W-:Y:S02]  /*57d0*/  MOV R2, 0x57f0 ;  /* 0x000057f000027802 */ /* 0x000fe40000000f00 */
[----:B-----5:R-:W-:Y:S05]  /*57e0*/  CALL.REL.NOINC `($__internal_2_$__cuda_sm10x_tcgen05_guardrail_trap_unallocated_columns_being_dealloced) ;  /* 0x0000006400187944 */ /* 0x020fea0003c00000 */
.L_x_106:
[----:B------:R-:W-:Y:S01]  /*57f0*/  NOP ;  /* 0x0000000000007918 */ /* 0x000fe20000000000 */
[----:B----4-:R-:W-:Y:S05]  /*5800*/  EXIT ;  /* 0x000000000000794d */ /* 0x010fea0003800000 */
.L_x_78:
[----:B------:R-:W-:-:S09]  /*5810*/  UISETP.NE.OR UP0, UPT, UR18, 0x3, !UP3 ;  /* 0x000000031200788c */ /* 0x000fd2000df05670 */
[----:B------:R-:W-:Y:S05]  /*5820*/  BRA.U UP0, `(.L_x_107) ;  /* 0x0000001100007547 */ /* 0x000fea000b800000 */
[----:B------:R-:W2:Y:S01]  /*5830*/  LDCU.64 UR4, c[0x0][0x988] ;  /* 0x00013100ff0477ac */ /* 0x000ea20008000a00 */
[----:B------:R-:W3:Y:S01]  /*5840*/  LDC.64 R12, c[0x0][0x348] ;  /* 0x0000d200ff0c7b82 */ /* 0x000ee20000000a00 */
[----:B------:R-:W-:Y:S01]  /*5850*/  HFMA2 R10, -RZ, RZ, 0, 5.9604644775390625e-08 ;  /* 0x00000001ff0a7431 */ /* 0x000fe200000001ff */
[----:B------:R-:W-:Y:S01]  /*5860*/  MOV R8, RZ ;  /* 0x000000ff00087202 */ /* 0x000fe20000000f00 */
[----:B------:R-:W4:Y:S01]  /*5870*/  LDCU UR37, c[0x0][0x370] ;  /* 0x00006e00ff2577ac */ /* 0x000f220008000800 */
[----:B------:R-:W-:Y:S01]  /*5880*/  HFMA2 R3, -RZ, RZ, 0, 0.0078125 ;  /* 0x00002000ff037431 */ /* 0x000fe200000001ff */
[----:B------:R-:W4:Y:S01]  /*5890*/  LDCU.128 UR28, c[0x0][0xc10] ;  /* 0x00018200ff1c77ac */ /* 0x000f220008000c00 */
[----:B------:R-:W1:Y:S01]  /*58a0*/  LDCU UR36, c[0x0][0x374] ;  /* 0x00006e80ff2477ac */ /* 0x000e620008000800 */
[----:B------:R-:W1:Y:S01]  /*58b0*/  LDCU.64 UR26, c[0x0][0x990] ;  /* 0x00013200ff1a77ac */ /* 0x000e620008000a00 */
[----:B------:R-:W1:Y:S01]  /*58c0*/  LDCU UR17, c[0x0][0xc0c] ;  /* 0x00018180ff1177ac */ /* 0x000e620008000800 */
[----:B--2---:R-:W-:Y:S01]  /*58d0*/  UISETP.NE.U32.AND UP0, UPT, UR4, URZ, UPT ;  /* 0x000000ff0400728c */ /* 0x004fe2000bf05070 */
[----:B------:R-:W2:Y:S01]  /*58e0*/  LDCU.128 UR32, c[0x0][0xa80] ;  /* 0x00015000ff2077ac */ /* 0x000ea20008000c00 */
[----:B------:R-:W3:Y:S01]  /*58f0*/  LDCU UR49, c[0x0][0xc20] ;  /* 0x00018400ff3177ac */ /* 0x000ee20008000800 */
[----:B------:R-:W3:Y:S01]  /*5900*/  LDCU UR4, c[0x0][0xc30] ;  /* 0x00018600ff0477ac */ /* 0x000ee20008000800 */
[----:B------:R-:W3:Y:S01]  /*5910*/  LDCU.128 UR40, c[0x0][0xa90] ;  /* 0x00015200ff2877ac */ /* 0x000ee20008000c00 */
[----:B------:R-:W-:Y:S01]  /*5920*/  UMOV UR22, 0x400 ;  /* 0x0000040000167882 */ /* 0x000fe20000000000 */
[----:B----4-:R-:W-:-:S02]  /*5930*/  UIMAD.WIDE.U32 UR6, UR37, UR28, URZ ;  /* 0x0000001c250672a5 */ /* 0x010fc4000f8e00ff */
[----:B------:R-:W-:Y:S02]  /*5940*/  ULEA UR22, UR45, UR22, 0x18 ;  /* 0x000000162d167291 */ /* 0x000fe4000f8ec0ff */
[----:B-1----:R-:W-:Y:S02]  /*5950*/  UIMAD.WIDE.U32 UR8, UR36, UR31, URZ ;  /* 0x0000001f240872a5 */ /* 0x002fe4000f8e00ff */
[----:B------:R-:W-:Y:S02]  /*5960*/  UIADD3 UR44, UPT, UPT, UR22, 0x208, URZ ;  /* 0x00000208162c7890 */ /* 0x000fe4000fffe0ff */
[----:B------:R-:W-:Y:S02]  /*5970*/  UISETP.NE.AND.EX UP5, UPT, UR5, URZ, UPT, UP0 ;  /* 0x000000ff0500728c */ /* 0x000fe4000bfa5300 */
[----:B------:R-:W-:Y:S02]  /*5980*/  UISETP.NE.U32.AND UP6, UPT, UR26, URZ, UPT ;  /* 0x000000ff1a00728c */ /* 0x000fe4000bfc5070 */
[----:B------:R-:W-:-:S02]  /*5990*/  UIADD3 UR38, UPT, UPT, UR22, 0x238, URZ ;  /* 0x0000023816267890 */ /* 0x000fc4000fffe0ff */
[----:B------:R-:W-:Y:S02]  /*59a0*/  UIADD3 UR25, UPT, UPT, UR22, 0x200, URZ ;  /* 0x0000020016197890 */ /* 0x000fe4000fffe0ff */
[----:B------:R-:W-:Y:S02]  /*59b0*/  UISETP.NE.AND UP0, UPT, UR39, 0x1, UPT ;  /* 0x000000012700788c */ /* 0x000fe4000bf05270 */
[----:B------:R-:W-:Y:S02]  /*59c0*/  UISETP.GE.AND UP2, UPT, UR39, 0x1, UPT ;  /* 0x000000012700788c */ /* 0x000fe4000bf46270 */
[----:B------:R-:W-:Y:S01]  /*59d0*/  UISETP.NE.AND UP0, UPT, UR17, 0x1, UPT ;  /* 0x000000011100788c */ /* 0x000fe2000bf05270 */
[----:B------:R-:W-:Y:S01]  /*59e0*/  UMOV UR47, UR7 ;  /* 0x00000007002f7c82 */ /* 0x000fe20008000000 */
[----:B------:R-:W-:Y:S01]  /*59f0*/  UMOV UR46, UR9 ;  /* 0x00000009002e7c82 */ /* 0x000fe20008000000 */
[----:B------:R-:W-:Y:S02]  /*5a00*/  UPRMT UR44, UR45, 0x654, UR44 ;  /* 0x000006542d2c7896 */ /* 0x000fe4000800002c */
[----:B------:R-:W-:-:S02]  /*5a10*/  UISETP.NE.AND UP2, UPT, UR30, 0x1, UPT ;  /* 0x000000011e00788c */ /* 0x000fc4000bf45270 */
[----:B--2---:R-:W-:Y:S01]  /*5a20*/  UISETP.NE.AND UP0, UPT, UR32, 0x1, UPT ;  /* 0x000000012000788c */ /* 0x004fe2000bf05270 */
[----:B------:R-:W1:Y:S01]  /*5a30*/  LDCU UR50, c[0x0][0xaa0] ;  /* 0x00015400ff3277ac */ /* 0x000e620008000800 */
[----:B------:R-:W-:Y:S01]  /*5a40*/  UPLOP3.LUT UP4, UPT, UPT, UPT, UPT, 0x40, 0x4 ;  /* 0x000000000004789c */ /* 0x000fe20003f8e870 */
[----:B------:R-:W2:Y:S01]  /*5a50*/  LDCU.64 UR18, c[0x0][0xc28] ;  /* 0x00018500ff1277ac */ /* 0x000ea20008000a00 */
[----:B------:R-:W-:Y:S02]  /*5a60*/  UISETP.NE.AND.EX UP6, UPT, UR27, URZ, UPT, UP6 ;  /* 0x000000ff1b00728c */ /* 0x000fe4000bfc5360 */
[----:B------:R-:W-:Y:S02]  /*5a70*/  UPRMT UR38, URZ, 0x654, UR38 ;  /* 0x00000654ff267896 */ /* 0x000fe40008000026 */
[----:B------:R-:W-:Y:S02]  /*5a80*/  UPRMT UR45, UR45, 0x654, UR25 ;  /* 0x000006542d2d7896 */ /* 0x000fe40008000019 */
[----:B------:R-:W-:-:S02]  /*5a90*/  USHF.R.U32.HI UR47, URZ, UR29, UR47 ;  /* 0x0000001dff2f7299 */ /* 0x000fc4000801162f */
[----:B---3--:R-:W-:Y:S02]  /*5aa0*/  USHF.R.U32.HI UR46, URZ, UR49, UR46 ;  /* 0x00000031ff2e7299 */ /* 0x008fe4000801162e */
[----:B------:R-:W-:Y:S02]  /*5ab0*/  UISETP.NE.AND UP3, UPT, UR4, 0x1, UPT ;  /* 0x000000010400788c */ /* 0x000fe4000bf65270 */
[----:B------:R-:W-:Y:S02]  /*5ac0*/  UISETP.NE.AND UP2, UPT, UR35, 0x1, UPT ;  /* 0x000000012300788c */ /* 0x000fe4000bf45270 */
[----:B------:R-:W-:-:S11]  /*5ad0*/  UISETP.NE.AND UP0, UPT, UR42, 0x1, UPT ;  /* 0x000000012a00788c */ /* 0x000fd6000bf05270 */
.L_x_116:
[----:B------:R-:W-:Y:S04]  /*5ae0*/  SHF.L.U32 R5, R8, 0x1f, RZ ;  /* 0x0000001f08057819 */ /* 0x000fe800000006ff */
[----:B---3--:R-:W3:Y:S02]  /*5af0*/  SYNCS.PHASECHK.TRANS64.TRYWAIT P0, [UR22+0x230], R5 ;  /* 0x00023005ff0075a7 */ /* 0x008ee40008001116 */
[----:B---3--:R-:W-:Y:S05]  /*5b00*/  @!P0 BRA `(.L_x_108) ;  /* 0x0000005c006c8947 */ /* 0x008fea0003800000 */
.L_x_228:
[----:B---3--:R-:W3:Y:S01]  /*5b10*/  LDS.128 R4, [UR22+0x270] ;  /* 0x00027016ff047984 */ /* 0x008ee20008000c00 */
[----:B------:R-:W-:Y:S01]  /*5b20*/  UISETP.GE.AND UP0, UPT, UR39, 0x1, UPT ;  /* 0x000000012700788c */ /* 0x000fe2000bf06270 */
[----:B------:R-:W-:Y:S01]  /*5b30*/  @!PT LDS RZ, [RZ] ;  /* 0x00000000fffff984 */ /* 0x000fe20000000800 */
[----:B------:R-:W-:Y:S01]  /*5b40*/  @!PT LDS RZ, [RZ] ;  /* 0x00000000fffff984 */ /* 0x000fe20000000800 */
[----:B------:R-:W-:Y:S01]  /*5b50*/  @!PT LDS RZ, [RZ] ;  /* 0x00000000fffff984 */ /* 0x000fe20000000800 */
[----:B------:R-:W-:Y:S01]  /*5b60*/  @!PT LDS RZ, [RZ] ;  /* 0x00000000fffff984 */ /* 0x000fe20000000800 */
[----:B------:R4:W-:Y:S06]  /*5b70*/  MEMBAR.ALL.CTA ;  /* 0x0000000000007992 */ /* 0x0009ec0000008000 */
[----:B----4-:R-:W4:Y:S02]  /*5b80*/  FENCE.VIEW.ASYNC.S ;  /* 0x00000000000073c6 */ /* 0x010f240000000000 */
[----:B----4-:R-:W-:Y:S01]  /*5b90*/  SYNCS.ARRIVE.TRANS64.RED.A1T0 RZ, [UR38], RZ ;  /* 0x000000ffffff79a7 */ /* 0x010fe20008100426 */
[----:B---3--:R-:W-:Y:S11]  /*5ba0*/  LOP3.LUT P0, RZ, R6, 0x1, RZ, 0xc0, !PT ;  /* 0x0000000106ff7812 */ /* 0x008ff6000780c0ff */
[----:B------:R-:W-:Y:S02]  /*5bb0*/  @!UPT UIADD3 URZ, UPT, UPT, URZ, URZ, URZ ;  /* 0x000000fffffff290 */ /* 0x000fe4000fffe0ff */
[----:B------:R-:W-:Y:S01]  /*5bc0*/  VOTEU.ANY UP2, P0 ;  /* 0x0000000000ff7886 */ /* 0x000fe20000040100 */
[----:B------:R-:W-:Y:S11]  /*5bd0*/  PLOP3.LUT P0, PT, PT, PT, UP2, 0x80, 0x8 ;  /* 0x000000000008781c */ /* 0x000ff60003f0f028 */
[----:B------:R-:W-:Y:S02]  /*5be0*/  @!UPT UIADD3 URZ, UPT, UPT, URZ, URZ, URZ ;  /* 0x000000fffffff290 */ /* 0x000fe4000fffe0ff */
[----:B------:R-:W-:Y:S02]  /*5bf0*/  @P0 MOV R2, R4 ;  /* 0x0000000400020202 */ /* 0x000fe40000000f00 */
[----:B------:R-:W-:Y:S02]  /*5c00*/  @P0 LOP3.LUT R0, R5, 0xffff, RZ, 0xc0, !PT ;  /* 0x0000ffff05000812 */ /* 0x000fe400078ec0ff */
[----:B------:R-:W-:Y:S02]  /*5c10*/  @P0 R2UR UR5, R2 ;  /* 0x00000000020502ca */ /* 0x000fe400000e0000 */
[----:B------:R-:W-:Y:S11]  /*5c20*/  @P0 R2UR UR4, R0 ;  /* 0x00000000000402ca */ /* 0x000ff600000e0000 */
[----:B------:R-:W-:Y:S02]  /*5c30*/  @UP2 UMOV UR16, UR5 ;  /* 0x0000000500102c82 */ /* 0x000fe40008000000 */
[----:B------:R-:W-:Y:S01]  /*5c40*/  @UP2 UMOV UR15, UR4 ;  /* 0x00000004000f2c82 */ /* 0x000fe20008000000 */
[----:B------:R-:W-:Y:S05]  /*5c50*/  BRA.U !UP0, `(.L_x_109) ;  /* 0x0000000108c07547 */ /* 0x000fea000b800000 */
[----:B------:R-:W-:Y:S02]  /*5c60*/  UIMAD.WIDE.U32 UR8, UR15, UR31, URZ ;  /* 0x0000001f0f0872a5 */ /* 0x000fe4000f8e00ff */
[----:B------:R-:W-:Y:S02]  /*5c70*/  UP2UR UR14, UPR, URZ, 0x4 ;  /* 0x00000004ff0e7883 */ /* 0x000fe40008000000 */
[----:B------:R-:W-:Y:S02]  /*5c80*/  UISETP.NE.AND UP2, UPT, UR30, 0x1, UPT ;  /* 0x000000011e00788c */ /* 0x000fe4000bf45270 */
[----:B------:R-:W-:Y:S02]  /*5c90*/  UIMAD.WIDE.U32 UR10, UR16, UR28, URZ ;  /* 0x0000001c100a72a5 */ /* 0x000fe4000f8e00ff */
[----:B------:R-:W-:Y:S02]  /*5ca0*/  USEL UR4, UR36, UR46, !UP2 ;  /* 0x0000002e24047287 */ /* 0x000fe4000d000000 */
[----:B------:R-:W-:Y:S02]  /*5cb0*/  UISETP.NE.AND UP0, UPT, UR17, 0x1, UPT ;  /* 0x000000011100788c */ /* 0x000fe4000bf05270 */
[----:B------:R-:W-:Y:S02]  /*5cc0*/  UP2UR UR23, UPR, URZ, 0x2 ;  /* 0x00000002ff177883 */ /* 0x000fe40008000000 */
[----:B------:R-:W-:Y:S02]  /*5cd0*/  UISETP.NE.AND UP1, UPT, UR39, 0x1, UPT ;  /* 0x000000012700788c */ /* 0x000fe4000bf25270 */
[----:B--2---:R-:W-:Y:S02]  /*5ce0*/  UIMAD.WIDE.U32 UR12, UR4, UR18, URZ ;  /* 0x00000012040c72a5 */ /* 0x004fe4000f8e00ff */
[----:B------:R-:W-:Y:S01]  /*5cf0*/  USEL UR7, UR37, UR47, !UP0 ;  /* 0x0000002f25077287 */ /* 0x000fe2000c000000 */
[----:B------:R-:W-:Y:S02]  /*5d00*/  UMOV UR5, UR9 ;  /* 0x0000000900057c82 */ /* 0x000fe40008000000 */
[----:B------:R-:W-:Y:S02]  /*5d10*/  USHF.R.U32.HI UR6, URZ, UR49, UR5 ;  /* 0x00000031ff067299 */ /* 0x000fe40008011605 */
[----:B------:R-:W-:Y:S02]  /*5d20*/  UIMAD.WIDE.U32 UR20, UR7, UR18, URZ ;  /* 0x00000012071472a5 */ /* 0x000fe4000f8e00ff */
[----:B------:R-:W-:Y:S02]  /*5d30*/  USEL UR6, UR15, UR6, !UP2 ;  /* 0x000000060f067287 */ /* 0x000fe4000d000000 */
[----:B------:R-:W-:Y:S01]  /*5d40*/  UISETP.NE.AND UP2, UPT, UR14, URZ, UPT ;  /* 0x000000ff0e00728c */ /* 0x000fe2000bf45270 */
[----:B------:R-:W-:Y:S01]  /*5d50*/  UMOV UR5, UR11 ;  /* 0x0000000b00057c82 */ /* 0x000fe20008000000 */
[----:B------:R-:W-:Y:S02]  /*5d60*/  UIMAD.WIDE.U32 UR10, UR6, UR18, URZ ;  /* 0x00000012060a72a5 */ /* 0x000fe4000f8e00ff */
[----:B------:R-:W-:Y:S03]  /*5d70*/  USHF.R.U32.HI UR8, URZ, UR29, UR5 ;  /* 0x0000001dff087299 */ /* 0x000fe60008011605 */
[----:B------:R-:W-:Y:S02]  /*5d80*/  UMOV UR5, UR13 ;  /* 0x0000000d00057c82 */ /* 0x000fe40008000000 */
[----:B------:R-:W-:Y:S03]  /*5d90*/  @UP1 USHF.R.U32.HI UR4, URZ, UR19, UR5 ;  /* 0x00000013ff041299 */ /* 0x000fe60008011605 */
[----:B------:R-:W-:Y:S01]  /*5da0*/  UMOV UR5, UR21 ;  /* 0x0000001500057c82 */ /* 0x000fe20008000000 */
[----:B------:R-:W-:Y:S02]  /*5db0*/  UIMAD UR4, UR39, UR4, URZ ;  /* 0x00000004270472a4 */ /* 0x000fe4000f8e02ff */
[----:B------:R-:W-:Y:S02]  /*5dc0*/  @UP1 USHF.R.U32.HI UR7, URZ, UR19, UR5 ;  /* 0x00000013ff071299 */ /* 0x000fe40008011605 */
[----:B------:R-:W-:Y:S02]  /*5dd0*/  USEL UR5, UR16, UR8, !UP0 ;  /* 0x0000000810057287 */ /* 0x000fe4000c000000 */
[----:B------:R-:W-:Y:S02]  /*5de0*/  UIMAD UR8, UR39, UR7, URZ ;  /* 0x00000007270872a4 */ /* 0x000fe4000f8e02ff */
[----:B------:R-:W-:Y:S03]  /*5df0*/  UISETP.GE.AND UP0, UPT, UR6, UR4, UPT ;  /* 0x000000040600728c */ /* 0x000fe6000bf06270 */
[----:B------:R-:W-:Y:S01]  /*5e00*/  UMOV UR4, UR11 ;  /* 0x0000000b00047c82 */ /* 0x000fe20008000000 */
[----:B------:R-:W-:Y:S02]  /*5e10*/  UISETP.GE.OR UP0, UPT, UR5, UR8, UP0 ;  /* 0x000000080500728c */ /* 0x000fe40008706670 */
[----:B------:R-:W-:Y:S02]  /*5e20*/  USHF.R.U32.HI UR4, URZ, UR19, UR4 ;  /* 0x00000013ff047299 */ /* 0x000fe40008011604 */
[----:B------:R-:W-:Y:S02]  /*5e30*/  UIMAD.WIDE.U32 UR8, UR5, UR18, URZ ;  /* 0x00000012050872a5 */ /* 0x000fe4000f8e00ff */
[----:B------:R-:W-:Y:S04]  /*5e40*/  USEL UR10, UR6, UR4, !UP1 ;  /* 0x00000004060a7287 */ /* 0x000fe8000c800000 */
[----:B------:R-:W-:Y:S01]  /*5e50*/  UIADD3 UR11, UPT, UPT, -UR10, URZ, URZ ;  /* 0x000000ff0a0b7290 */ /* 0x000fe2000fffe1ff */
[----:B------:R-:W-:Y:S02]  /*5e60*/  @!UP0 UMOV UR4, UR9 ;  /* 0x0000000900048c82 */ /* 0x000fe40008000000 */
[----:B------:R-:W-:Y:S02]  /*5e70*/  @!UP0 USHF.R.U32.HI UR4, URZ, UR19, UR4 ;  /* 0x00000013ff048299 */ /* 0x000fe40008011604 */
[----:B------:R-:W-:Y:S02]  /*5e80*/  UIMAD UR8, UR39, UR11, UR6 ;  /* 0x0000000b270872a4 */ /* 0x000fe4000f8e0206 */
[----:B------:R-:W-:Y:S02]  /*5e90*/  @!UP0 USEL UR4, UR5, UR4, !UP1 ;  /* 0x0000000405048287 */ /* 0x000fe4000c800000 */
[----:B------:R-:W-:Y:S02]  /*5ea0*/  UISETP.NE.AND UP1, UPT, UR23, URZ, UPT ;  /* 0x000000ff1700728c */ /* 0x000fe4000bf25270 */
[----:B------:R-:W-:Y:S02]  /*5eb0*/  @!UP0 UIMAD UR8, UR7, UR8, UR4 ;  /* 0x00000008070882a4 */ /* 0x000fe4000f8e0204 */
[----:B------:R-:W-:Y:S02]  /*5ec0*/  @!UP0 UIADD3 UR9, UPT, UPT, UR10, -UR4, URZ ;  /* 0x800000040a098290 */ /* 0x000fe4000fffe0ff */
[----:B------:R-:W-:Y:S02]  /*5ed0*/  UIADD3 UR4, UPT, UPT, -UR5, URZ, URZ ;  /* 0x000000ff05047290 */ /* 0x000fe4000fffe1ff */
[----:B------:R-:W-:Y:S02]  /*5ee0*/  UIADD3 UR7, UPT, UPT, -UR6, URZ, URZ ;  /* 0x000000ff06077290 */ /* 0x000fe4000fffe1ff */
[----:B------:R-:W-:Y:S02]  /*5ef0*/  @!UP0 UIMAD UR6, UR9, UR39, UR5 ;  /* 0x00000027090682a4 */ /* 0x000fe4000f8e0205 */
[----:B------:R-:W-:Y:S02]  /*5f00*/  UIMAD UR16, UR17, UR4, UR16 ;  /* 0x00000004111072a4 */ /* 0x000fe4000f8e0210 */
[----:B------:R-:W-:Y:S01]  /*5f10*/  UIMAD UR15, UR30, UR7, UR15 ;  /* 0x000000071e0f72a4 */ /* 0x000fe2000f8e020f */
[----:B------:R-:W-:Y:S02]  /*5f20*/  @!UP0 UMOV UR5, UR8 ;  /* 0x0000000800058c82 */ /* 0x000fe40008000000 */
[----:B------:R-:W-:Y:S02]  /*5f30*/  UIMAD UR16, UR5, UR17, UR16 ;  /* 0x00000011051072a4 */ /* 0x000fe4000f8e0210 */
[----:B------:R-:W-:Y:S11]  /*5f40*/  UIMAD UR15, UR6, UR30, UR15 ;  /* 0x0000001e060f72a4 */ /* 0x000ff6000f8e020f */
[----:B------:R-:W-:Y:S01]  /*5f50*/  @!UPT UIADD3 URZ, UPT, UPT, URZ, URZ, URZ ;  /* 0x000000fffffff290 */ /* 0x000fe2000fffe0ff */
.L_x_109:
[----:B------:R-:W3:Y:S01]  /*5f60*/  @!UP3 LDCU.128 UR8, c[0x0][0xc10] ;  /* 0x00018200ff08b7ac */ /* 0x000ee20008000c00 */
[----:B------:R-:W-:Y:S02]  /*5f70*/  ISETP.NE.U32.AND P1, PT, RZ, UR26, PT ;  /* 0x0000001aff007c0c */ /* 0x000fe4000bf25070 */
[----:B------:R-:W-:Y:S02]  /*5f80*/  SHF.L.U32 R9, R10, 0x1f, RZ ;  /* 0x0000001f0a097819 */ /* 0x000fe400000006ff */
[----:B------:R-:W-:Y:S01]  /*5f90*/  ISETP.NE.AND.EX P1, PT, RZ, UR27, PT, P1 ;  /* 0x0000001bff007c0c */ /* 0x000fe2000bf25310 */
[----:B------:R-:W4:Y:S01]  /*5fa0*/  @!UP3 LDCU UR5, c[0x0][0xc0c] ;  /* 0x00018180ff05b7ac */ /* 0x000f220008000800 */
[----:B---3--:R-:W-:Y:S07]  /*5fb0*/  UIMAD.WIDE.U32 UR6, UR16, UR8, URZ ;  /* 0x00000008100672a5 */ /* 0x008fee000f8e00ff */
[----:B------:R-:W-:Y:S01]  /*5fc0*/  @!UP3 UMOV UR4, UR7 ;  /* 0x000000070004bc82 */ /* 0x000fe20008000000 */
[----:B----4-:R-:W-:Y:S02]  /*5fd0*/  @!UP3 UISETP.NE.AND UP0, UPT, UR5, 0x1, UPT ;  /* 0x000000010500b88c */ /* 0x010fe4000bf05270 */
[----:B------:R-:W-:Y:S02]  /*5fe0*/  @!UP3 USHF.R.U32.HI UR4, URZ, UR9, UR4 ;  /* 0x00000009ff04b299 */ /* 0x000fe40008011604 */
[----:B------:R-:W-:Y:S02]  /*5ff0*/  UIMAD.WIDE.U32 UR6, UR15, UR11, URZ ;  /* 0x0000000b0f0672a5 */ /* 0x000fe4000f8e00ff */
[----:B------:R-:W-:Y:S02]  /*6000*/  @!UP3 USEL UR8, UR16, UR4, !UP0 ;  /* 0x000000041008b287 */ /* 0x000fe4000c000000 */
[----:B------:R-:W-:Y:S03]  /*6010*/  @!UP3 UISETP.NE.AND UP0, UPT, UR10, 0x1, UPT ;  /* 0x000000010a00b88c */ /* 0x000fe6000bf05270 */
[----:B------:R-:W-:Y:S01]  /*6020*/  @!UP3 UMOV UR6, UR7 ;  /* 0x000000070006bc82 */ /* 0x000fe20008000000 */
[----:B------:R-:W-:Y:S01]  /*6030*/  USHF.L.U32 UR7, UR24, 0x7, URZ ;  /* 0x0000000718077899 */ /* 0x000fe200080006ff */
[----:B------:R-:W3:Y:S02]  /*6040*/  @!UP3 LDCU UR4, c[0x0][0xc20] ;  /* 0x00018400ff04b7ac */ /* 0x000ee40008000800 */
[----:B---3--:R-:W-:Y:S04]  /*6050*/  @!UP3 USHF.R.U32.HI UR6, URZ, UR4, UR6 ;  /* 0x00000004ff06b299 */ /* 0x008fe80008011606 */
[----:B------:R-:W-:Y:S04]  /*6060*/  @!UP3 USEL UR6, UR15, UR6, !UP0 ;  /* 0x000000060f06b287 */ /* 0x000fe8000c000000 */
[----:B------:R-:W-:Y:S02]  /*6070*/  @!UP3 UIADD3 UR4, UPT, UPT, -UR8, UR6, URZ ;  /* 0x000000060804b290 */ /* 0x000fe4000fffe1ff */
[----:B------:R-:W-:Y:S02]  /*6080*/  @!UP3 UIADD3 UR6, UPT, UPT, UR8, -UR6, URZ ;  /* 0x800000060806b290 */ /* 0x000fe4000fffe0ff */
[----:B------:R-:W-:Y:S02]  /*6090*/  @!UP3 UIMAD UR16, UR4, UR5, UR16 ;  /* 0x000000050410b2a4 */ /* 0x000fe4000f8e0210 */
[----:B------:R-:W-:Y:S01]  /*60a0*/  @!UP3 UIMAD UR15, UR6, UR10, UR15 ;  /* 0x0000000a060fb2a4 */ /* 0x000fe2000f8e020f */
[----:B------:R-:W-:Y:S11]  /*60b0*/  BRA.U UP4, `(.L_x_110) ;  /* 0x0000000104107547 */ /* 0x000ff6000b800000 */
[----:B------:R-:W-:Y:S04]  /*60c0*/  MOV R0, UR48 ;  /* 0x0000003000007c02 */ /* 0x000fe80008000f00 */
[----:B------:R-:W-:Y:S04]  /*60d0*/  SHF.L.U32 R11, R0, 0x1f, RZ ;  /* 0x0000001f000b7819 */ /* 0x000fe800000006ff */
[----:B------:R-:W3:Y:S02]  /*60e0*/  SYNCS.PHASECHK.TRANS64.TRYWAIT P2, [UR22+0x228], R11 ;  /* 0x0002280bff0075a7 */ /* 0x000ee40008041116 */
[----:B---3--:R-:W-:Y:S05]  /*60f0*/  @!P2 BRA `(.L_x_111) ;  /* 0x000000580008a947 */ /* 0x008fea0003800000 */
.L_x_110:
[----:B------:R-:W-:Y:S05]  /*6100*/  BRA.U !UP6, `(.L_x_112) ;  /* 0x000000010e387547 */ /* 0x000fea000b800000 */
[----:B------:R-:W-:Y:S01]  /*6110*/  UPLOP3.LUT UP1, UPT, UPT, UPT, UP5, 0x80, 0x8 ;  /* 0x000000000008789c */ /* 0x000fe20003f2f050 */
[----:B---3--:R-:W-:Y:S01]  /*6120*/  HFMA2 R0, -RZ, RZ, 0, 5.9604644775390625e-08 ;  /* 0x00000001ff007431 */ /* 0x008fe200000001ff */
[----:B------:R-:W3:Y:S01]  /*6130*/  LDCU.64 UR8, c[0x0][0x358] ;  /* 0x00006b00ff0877ac */ /* 0x000ee20008000a00 */
[----:B------:R-:W-:Y:S03]  /*6140*/  IMAD.MOV.U32 R167, RZ, RZ, 0x1 ;  /* 0x00000001ffa77424 */ /* 0x000fe600078e00ff */
[----:B------:R-:W-:Y:S05]  /*6150*/  PLOP3.LUT P2, PT, PT, PT, UP1, 0x80, 0x8 ;  /* 0x000000000008781c */ /* 0x000fea0003f4f018 */
[----:B------:R-:W4:Y:S01]  /*6160*/  @UP1 LDCU.64 UR4, c[0x0][0x988] ;  /* 0x00013100ff0417ac */ /* 0x000f220008000a00 */
[----:B------:R-:W-:Y:S07]  /*6170*/  @UP1 UIMAD UR6, UR52, UR26, URZ ;  /* 0x0000001a340612a4 */ /* 0x000fee000f8e02ff */
[----:B------:R-:W-:Y:S01]  /*6180*/  @!P2 PRMT R167, R0, 0x7610, R167 ;  /* 0x0000761000a7a816 */ /* 0x000fe200000000a7 */
[----:B----4-:R-:W-:Y:S06]  /*6190*/  @UP1 UIMAD.WIDE UR4, UR6, 0x4, UR4 ;  /* 0x00000004060418a5 */ /* 0x010fec000f8e0204 */
[----:B------:R-:W-:Y:S01]  /*61a0*/  IMAD.U32 R14, RZ, RZ, UR4 ;  /* 0x00000004ff0e7e24 */ /* 0x000fe2000f8e00ff */
[----:B------:R-:W-:Y:S04]  /*61b0*/  MOV R15, UR5 ;  /* 0x00000005000f7c02 */ /* 0x000fe80008000f00 */
[----:B------:R-:W4:Y:S01]  /*61c0*/  @!UP1 LDCU UR4, c[0x0][0x980] ;  /* 0x00013000ff0497ac */ /* 0x000f220008000800 */
[----:B---3-5:R3:W5:Y:S02]  /*61d0*/  @P2 LDG.E R73, desc[UR8][R14.64] ;  /* 0x000000080e492981 */ /* 0x028764000c1e1900 */
[----:B---34-:R-:W-:Y:S07]  /*61e0*/  @!P2 IMAD.U32 R73, RZ, RZ, UR4 ;  /* 0x00000004ff49ae24 */ /* 0x018fee000f8e00ff */
.L_x_112:
[----:B-----5:R-:W-:Y:S01]  /*61f0*/  @!P1 FSETP.EQ.AND P3, PT, R73, RZ, PT ;  /* 0x000000ff4900920b */ /* 0x020fe20003f62000 */
[----:B------:R-:W-:Y:S01]  /*6200*/  @!UPT UIADD3 URZ, UPT, UPT, URZ, URZ, URZ ;  /* 0x000000fffffff290 */ /* 0x000fe2000fffe0ff */
[----:B------:R-:W-:Y:S11]  /*6210*/  @!P1 BRA `(.L_x_113) ;  /* 0x0000000000149947 */ /* 0x000ff60003800000 */
[----:B------:R-:W-:Y:S02]  /*6220*/  LOP3.LUT P1, RZ, R167, 0xff, RZ, 0xc0, !PT ;  /* 0x000000ffa7ff7812 */ /* 0x000fe4000782c0ff */
[----:B------:R-:W-:Y:S04]  /*6230*/  PLOP3.LUT P3, PT, PT, PT, UP1, 0x80, 0x8 ;  /* 0x000000000008781c */ /* 0x000fe80003f6f018 */
[----:B------:R-:W-:Y:S07]  /*6240*/  PLOP3.LUT P3, PT, P3, PT, PT, 0x8, 0x80 ;  /* 0x000000000080781c */ /* 0x000fee0001f6e170 */
[----:B------:R-:W-:Y:S11]  /*6250*/  @P1 FSETP.EQ.AND P3, PT, R73, RZ, PT ;  /* 0x000000ff4900120b */ /* 0x000ff60003f62000 */
[----:B------:R-:W-:Y:S02]  /*6260*/  @!UPT UIADD3 URZ, UPT, UPT, URZ, URZ, URZ ;  /* 0x000000fffffff290 */ /* 0x000fe4000fffe0ff */
.L_x_113:
[----:B------:R-:W-:Y:S01]  /*6270*/  USHF.L.U32 UR11, UR51, 0x7, URZ ;  /* 0x00000007330b7899 */ /* 0x000fe200080006ff */
[----:B------:R-:W4:Y:S01]  /*6280*/  SYNCS.PHASECHK.TRANS64.TRYWAIT P1, [UR22+0x210], R9 ;  /* 0x00021009ff0075a7 */ /* 0x000f220008021116 */
[----:B------:R-:W-:Y:S02]  /*6290*/  UISETP.NE.AND UP0, UPT, UR32, 0x1, UPT ;  /* 0x000000012000788c */ /* 0x000fe4000bf05270 */
[----:B------:R-:W-:Y:S01]  /*62a0*/  UIMAD.WIDE.U32 UR4, UR11, UR33, URZ ;  /* 0x000000210b0472a5 */ /* 0x000fe2000f8e00ff */
[----:B------:R-:W-:Y:S04]  /*62b0*/  ELECT P2, URZ, PT ;  /* 0x0000000000ff782f */ /* 0x000fe80003840000 */
[----:B------:R-:W-:Y:S02]  /*62c0*/  PLOP3.LUT P2, PT, P3, P2, PT, 0xf2, 0x2f ;  /* 0x00000000002f781c */ /* 0x000fe40001f45e72 */
[----:B------:R-:W-:Y:S02]  /*62d0*/  UMOV UR4, UR5 ;  /* 0x0000000500047c82 */ /* 0x000fe40008000000 */
[----:B------:R-:W-:Y:S04]  /*62e0*/  USHF.R.U32.HI UR4, URZ, UR34, UR4 ;  /* 0x00000022ff047299 */ /* 0x000fe80008011604 */
[----:B------:R-:W-:Y:S02]  /*62f0*/  USEL UR12, UR11, UR4, !UP0 ;  /* 0x000000040b0c7287 */ /* 0x000fe4000c000000 */
[----:B------:R-:W-:Y:S02]  /*6300*/  UISETP.NE.AND UP0, UPT, UR35, 0x1, UPT ;  /* 0x000000012300788c */ /* 0x000fe4000bf05270 */
[----:B------:R-:W-:Y:S02]  /*6310*/  UIMAD.WIDE.U32 UR4, UR12, UR40, URZ ;  /* 0x000000280c0472a5 */ /* 0x000fe4000f8e00ff */
[----:B------:R-:W-:Y:S01]  /*6320*/  UIADD3 UR6, UPT, UPT, -UR12, URZ, URZ ;  /* 0x000000ff0c067290 */ /* 0x000fe2000fffe1ff */
[----:B---3--:R-:W-:Y:S03]  /*6330*/  @!P2 IMAD.MOV.U32 R0, RZ, 0x20, RZ ;  /* 0x00000020ff00a824 */ /* 0x008fe600078e00ff */
[----:B------:R-:W-:Y:S01]  /*6340*/  UIMAD UR11, UR32, UR6, UR11 ;  /* 0x00000006200b72a4 */ /* 0x000fe2000f8e020b */
[----:B------:R-:W-:Y:S01]  /*6350*/  @!P2 IMAD.MOV.U32 R0, RZ, 0x400, R0 ;  /* 0x00000400ff00a824 */ /* 0x000fe200078e0000 */
[----:B------:R-:W-:Y:S02]  /*6360*/  UMOV UR4, UR5 ;  /* 0x0000000500047c82 */ /* 0x000fe40008000000 */
[----:B------:R-:W-:Y:S04]  /*6370*/  USHF.R.U32.HI UR4, URZ, UR41, UR4 ;  /* 0x00000029ff047299 */ /* 0x000fe80008011604 */
[----:B------:R-:W-:Y:S02]  /*6380*/  USEL UR13, UR12, UR4, !UP0 ;  /* 0x000000040c0d7287 */ /* 0x000fe4000c000000 */
[----:B------:R-:W-:Y:S02]  /*6390*/  UISETP.NE.AND UP0, UPT, UR42, 0x1, UPT ;  /* 0x000000012a00788c */ /* 0x000fe4000bf05270 */
[----:B------:R-:W-:Y:S07]  /*63a0*/  UIMAD.WIDE.U32 UR4, UR13, UR43, URZ ;  /* 0x0000002b0d0472a5 */ /* 0x000fee000f8e00ff */
[----:B------:R-:W-:Y:S02]  /*63b0*/  UMOV UR4, UR5 ;  /* 0x0000000500047c82 */ /* 0x000fe40008000000 */
[----:B-1----:R-:W-:Y:S04]  /*63c0*/  USHF.R.U32.HI UR4, URZ, UR50, UR4 ;  /* 0x00000032ff047299 */ /* 0x002fe80008011604 */
[----:B------:R-:W-:Y:S02]  /*63d0*/  USEL UR14, UR13, UR4, !UP0 ;  /* 0x000000040d0e7287 */ /* 0x000fe4000c000000 */
[----:B------:R-:W-:Y:S02]  /*63e0*/  UIADD3 UR4, UPT, UPT, -UR13, URZ, URZ ;  /* 0x000000ff0d047290 */ /* 0x000fe4000fffe1ff */
[----:B------:R-:W-:Y:S02]  /*63f0*/  UIADD3 UR5, UPT, UPT, -UR14, URZ, URZ ;  /* 0x000000ff0e057290 */ /* 0x000fe4000fffe1ff */
[----:B------:R-:W-:Y:S02]  /*6400*/  UIMAD UR12, UR35, UR4, UR12 ;  /* 0x00000004230c72a4 */ /* 0x000fe4000f8e020c */
[----:B------:R-:W-:Y:S01]  /*6410*/  UIMAD UR13, UR42, UR5, UR13 ;  /* 0x000000052a0d72a4 */ /* 0x000fe2000f8e020d */
[----:B----4-:R-:W-:Y:S11]  /*6420*/  @!P1 BRA `(.L_x_114) ;  /* 0x0000005400549947 */ /* 0x010ff60003800000 */
.L_x_231:
[----:B------:R-:W-:Y:S01]  /*6430*/  @!P2 R2UR UR4, R0 ;  /* 0x000000000004a2ca */ /* 0x000fe200000e0000 */
[----:B------:R-:W-:Y:S01]  /*6440*/  VOTEU.ALL UP0, P2 ;  /* 0x0000000000ff7886 */ /* 0x000fe20001000000 */
[----:B-1----:R-:W-:Y:S02]  /*6450*/  @!P2 IADD3 R2, P1, PT, R12, 0x680, RZ ;  /* 0x000006800c02a810 */ /* 0x002fe40007f3e0ff */
[----:B------:R-:W-:Y:S02]  /*6460*/  @P0 SHF.R.U32.HI R4, RZ, 0x10, R5 ;  /* 0x00000010ff040819 */ /* 0x000fe40000011605 */
[----:B------:R-:W-:Y:S01]  /*6470*/  @!P2 R2UR UR5, R2 ;  /* 0x000000000205a2ca */ /* 0x000fe200000e0000 */
[----:B------:R-:W-:Y:S01]  /*6480*/  @!P2 IMAD.X R0, RZ, RZ, R13, P1 ;  /* 0x000000ffff00a224 */ /* 0x000fe200008e060d */
[----:B------:R-:W-:Y:S01]  /*6490*/  @!UP0 UIADD3 UR8, UPT, UPT, UR22, 0x400, URZ ;  /* 0x0000040016088890 */ /* 0x000fe2000fffe0ff */
[----:B------:R-:W-:Y:S04]  /*64a0*/  @P0 R2UR UR52, R4 ;  /* 0x00000000043402ca */ /* 0x000fe800000e0000 */
[----:B------:R-:W-:Y:S01]  /*64b0*/  @!UP0 UPRMT UR6, UR4, 0x5410, URZ ;  /* 0x0000541004068896 */ /* 0x000fe200080000ff */
[----:B------:R-:W-:Y:S01]  /*64c0*/  @!P2 R2UR UR4, R0 ;  /* 0x000000000004a2ca */ /* 0x000fe200000e0000 */
[----:B------:R-:W-:Y:S01]  /*64d0*/  VOTEU.ALL UP0, P2 ;  /* 0x0000000000ff7886 */ /* 0x000fe20001000000 */
[----:B------:R-:W-:Y:S03]  /*64e0*/  @!P2 IMAD.MOV.U32 R0, RZ, RZ, 0x2000 ;  /* 0x00002000ff00a424 */ /* 0x000fe600078e00ff */
[----:B------:R-:W-:Y:S01]  /*64f0*/  IMAD.U32 R14, RZ, RZ, UR5 ;  /* 0x00000005ff0e7e24 */ /* 0x000fe2000f8e00ff */
[----:B------:R-:W-:Y:S01]  /*6500*/  @!UP0 UMOV UR9, UR25 ;  /* 0x0000001900098c82 */ /* 0x000fe20008000000 */
[----:B------:R-:W-:Y:S06]  /*6510*/  @!UP0 UMOV UR10, UR7 ;  /* 0x00000007000a8c82 */ /* 0x000fec0008000000 */
[----:B------:R-:W-:Y:S01]  /*6520*/  IMAD.U32 R15, RZ, RZ, UR4 ;  /* 0x00000004ff0f7e24 */ /* 0x000fe2000f8e00ff */
[----:B------:R-:W-:Y:S04]  /*6530*/  @!P2 R2UR UR4, R14 ;  /* 0x000000000e04a2ca */ /* 0x000fe800000e0000 */
[----:B------:R-:W-:Y:S11]  /*6540*/  @!P2 R2UR UR5, R15 ;  /* 0x000000000f05a2ca */ /* 0x000ff600000e0000 */
[----:B------:R-:W-:Y:S02]  /*6550*/  @!UPT UIADD3 URZ, UPT, UPT, URZ, URZ, URZ ;  /* 0x000000fffffff290 */ /* 0x000fe4000fffe0ff */
[----:B------:R1:W-:Y:S01]  /*6560*/  @!UP0 UTMALDG.5D.IM2COL [UR8], [UR4], UR6 ;  /* 0x00000008040083b4 */ /* 0x0003e20008060006 */
[----:B------:R1:W-:Y:S01]  /*6570*/  @!P2 SYNCS.ARRIVE.TRANS64.RED.A0TR RZ, [UR22+0x200], R0 ;  /* 0x00020000ffffa9a7 */ /* 0x0003e20008300416 */
[----:B------:R-:W-:Y:S01]  /*6580*/  SYNCS.ARRIVE.TRANS64.RED.A1T0 RZ, [UR45], RZ ;  /* 0x000000ffffff79a7 */ /* 0x000fe2000810042d */
[----:B------:R-:W3:Y:S02]  /*6590*/  SYNCS.PHASECHK.TRANS64.TRYWAIT P1, [UR22+0x218], R9 ;  /* 0x00021809ff0075a7 */ /* 0x000ee40008021116 */
[----:B-1-3--:R-:W-:Y:S05]  /*65a0*/  @!P1 BRA `(.L_x_115) ;  /* 0x00000054000c9947 */ /* 0x00afea0003800000 */
.L_x_233:
[----:B-1----:R-:W-:Y:S01]  /*65b0*/  @!P2 IMAD.MOV.U32 R0, RZ, 0x20, RZ ;  /* 0x00000020ff00a824 */ /* 0x002fe200078e00ff */
[----:B------:R-:W-:Y:S01]  /*65c0*/  @!P2 IADD3 R2, P0, PT, R12, 0x680, RZ ;  /* 0x000006800c02a810 */ /* 0x000fe20007f1e0ff */
[----:B------:R-:W-:Y:S01]  /*65d0*/  VOTEU.ALL UP0, P2 ;  /* 0x0000000000ff7886 */ /* 0x000fe20001000000 */
[----:B------:R-:W-:Y:S01]  /*65e0*/  R2UR UR21, R175 ;  /* 0x00000000af1572ca */ /* 0x000fe200000e0000 */
[----:B------:R-:W-:Y:S01]  /*65f0*/  @!P2 IMAD.MOV.U32 R0, RZ, 0x400, R0 ;  /* 0x00000400ff00a824 */ /* 0x000fe200078e0000 */
[----:B------:R-:W-:Y:S01]  /*6600*/  @!P2 R2UR UR5, R2 ;  /* 0x000000000205a2ca */ /* 0x000fe200000e0000 */
[----:B------:R-:W-:Y:S01]  /*6610*/  UPLOP3.LUT UP4, UPT, UPT, UPT, UPT, 0x80, 0x8 ;  /* 0x000000000008789c */ /* 0x000fe20003f8f070 */
[----:B------:R-:W-:Y:S01]  /*6620*/  R2UR UR20, R176 ;  /* 0x00000000b01472ca */ /* 0x000fe200000e0000 */
[----:B------:R-:W-:Y:S01]  /*6630*/  @!UP0 UIADD3 UR8, UPT, UPT, UR22, 0x2400, URZ ;  /* 0x0000240016088890 */ /* 0x000fe2000fffe0ff */
[----:B------:R-:W-:Y:S01]  /*6640*/  @!P2 R2UR UR4, R0 ;  /* 0x000000000004a2ca */ /* 0x000fe200000e0000 */
[----:B------:R-:W-:Y:S01]  /*6650*/  @!P2 IMAD.X R0, RZ, RZ, R13, P0 ;  /* 0x000000ffff00a224 */ /* 0x000fe200000e060d */
[----:B------:R-:W-:Y:S01]  /*6660*/  @!UP0 UIADD3 UR10, UPT, UPT, UR7, 0x40, URZ ;  /* 0x00000040070a8890 */ /* 0x000fe2000fffe0ff */
[----:B------:R-:W-:Y:S01]  /*6670*/  LOP3.LUT R10, R10, 0x1, RZ, 0x3c, !PT ;  /* 0x000000010a0a7812 */ /* 0x000fe200078e3cff */
[----:B------:R-:W-:Y:S01]  /*6680*/  @!UP0 UIADD3 UR9, UPT, UPT, UR22, 0x208, URZ ;  /* 0x0000020816098890 */ /* 0x000fe2000fffe0ff */
[----:B------:R-:W-:Y:S02]  /*6690*/  LOP3.LUT R8, R8, 0x1, RZ, 0x3c, !PT ;  /* 0x0000000108087812 */ /* 0x000fe400078e3cff */
[----:B------:R-:W-:Y:S02]  /*66a0*/  UIADD3 UR24, UPT, UPT, UR15, UR21, URZ ;  /* 0x000000150f187290 */ /* 0x000fe4000fffe0ff */
[----:B------:R-:W-:Y:S02]  /*66b0*/  IMAD.U32 R4, RZ, RZ, UR5 ;  /* 0x00000005ff047e24 */ /* 0x000fe4000f8e00ff */
[----:B------:R-:W-:Y:S02]  /*66c0*/  UIADD3 UR51, UPT, UPT, UR16, UR20, URZ ;  /* 0x0000001410337290 */ /* 0x000fe4000fffe0ff */
[----:B------:R-:W-:Y:S01]  /*66d0*/  @!UP0 UPRMT UR6, UR4, 0x5410, URZ ;  /* 0x0000541004068896 */ /* 0x000fe200080000ff */
[----:B------:R-:W-:Y:S01]  /*66e0*/  @!P2 R2UR UR4, R0 ;  /* 0x000000000004a2ca */ /* 0x000fe200000e0000 */
[----:B------:R-:W-:Y:S11]  /*66f0*/  VOTEU.ALL UP0, P2 ;  /* 0x0000000000ff7886 */ /* 0x000ff60001000000 */
[----:B------:R-:W-:Y:S01]  /*6700*/  @!UPT UIADD3 URZ, UPT, UPT, URZ, URZ, URZ ;  /* 0x000000fffffff290 */ /* 0x000fe2000fffe0ff */
[----:B------:R-:W-:Y:S01]  /*6710*/  IMAD.U32 R5, RZ, RZ, UR4 ;  /* 0x00000004ff057e24 */ /* 0x000fe2000f8e00ff */
[----:B------:R-:W-:Y:S04]  /*6720*/  @!P2 R2UR UR4, R4 ;  /* 0x000000000404a2ca */ /* 0x000fe800000e0000 */
[----:B------:R-:W-:Y:S11]  /*6730*/  @!P2 R2UR UR5, R5 ;  /* 0x000000000505a2ca */ /* 0x000ff600000e0000 */
[----:B------:R-:W-:Y:S02]  /*6740*/  @!UPT UIADD3 URZ, UPT, UPT, URZ, URZ, URZ ;  /* 0x000000fffffff290 */ /* 0x000fe4000fffe0ff */
[----:B------:R3:W-:Y:S01]  /*6750*/  @!UP0 UTMALDG.5D.IM2COL [UR8], [UR4], UR6 ;  /* 0x00000008040083b4 */ /* 0x0007e20008060006 */
[----:B------:R3:W-:Y:S01]  /*6760*/  @!P2 SYNCS.ARRIVE.TRANS64.RED.A0TR RZ, [UR22+0x208], R3 ;  /* 0x00020803ffffa9a7 */ /* 0x0007e20008300416 */
[----:B------:R-:W-:Y:S01]  /*6770*/  SYNCS.ARRIVE.TRANS64.RED.A1T0 RZ, [UR44], RZ ;  /* 0x000000ffffff79a7 */ /* 0x000fe2000810042c */
[----:B------:R-:W-:Y:S05]  /*6780*/  BRA.U UP2, `(.L_x_116) ;  /* 0xfffffff102d47547 */ /* 0x000fea000b83ffff */
[----:B---3--:R-:W-:-:S04]  /*6790*/  SHF.L.U32 R3, R10, 0x1f, RZ ;  /* 0x0000001f0a037819 */ /* 0x008fc800000006ff */
[----:B------:R-:W1:Y:S02]  /*67a0*/  SYNCS.PHASECHK.TRANS64.TRYWAIT P0, [UR22+0x210], R3 ;  /* 0x00021003ff0075a7 */ /* 0x000e640008001116 */
[----:B-1----:R-:W-:Y:S05]  /*67b0*/  @!P0 BRA `(.L_x_117) ;  /* 0x0000005000a08947 */ /* 0x002fea0003800000 */
.L_x_235:
[----:B-1----:R-:W-:-:S07]  /*67c0*/  MOV R0, UR22 ;  /* 0x0000001600007c02 */ /* 0x002fce0008000f00 */
.L_x_118:
[----:B-1----:R-:W-:-:S04]  /*67d0*/  SHF.L.U32 R3, R10, 0x1f, RZ ;  /* 0x0000001f0a037819 */ /* 0x002fc800000006ff */
[----:B------:R1:W3:Y:S03]  /*67e0*/  SYNCS.PHASECHK.TRANS64.TRYWAIT P0, [R0+URZ+0x218], R3 ;  /* 0x00021803000075a7 */ /* 0x0002e600080011ff */
[----:B---3--:R-:W-:Y:S05]  /*67f0*/  @!P0 NANOSLEEP.SYNCS 0x989680 ;  /* 0x009896800000895d */ /* 0x008fea0003900000 */
[----:B------:R-:W3:Y:S02]  /*6800*/  @!P0 SYNCS.PHASECHK.TRANS64 P0, [R0+URZ+0x218], R3 ;  /* 0x00021803000085a7 */ /* 0x000ee400080010ff */
[----:B--23--:R-:W-:Y:S05]  /*6810*/  @P0 EXIT ;  /* 0x000000000000094d */ /* 0x00cfea0003800000 */
[----:B------:R-:W-:Y:S05]  /*6820*/  BRA `(.L_x_118) ;  /* 0xfffffffc00e87947 */ /* 0x000fea000383ffff */
.L_x_107:
[----:B------:R-:W-:-:S06]  /*6830*/  UISETP.GE.AND UP0, UPT, UR18, 0x4, UPT ;  /* 0x000000041200788c */ /* 0x000fcc000bf06270 */
[----:B------:R-:W-:-:S13]  /*6840*/  PLOP3.LUT P0, PT, PT, PT, UP0, 0x80, 0x8 ;  /* 0x000000000008781c */ /* 0x000fda0003f0f008 */
[----:B-1----:R-:W-:Y:S05]  /*6850*/  @!P0 EXIT ;  /* 0x000000000000894d */ /* 0x002fea0003800000 */
[----:B------:R-:W-:Y:S01]  /*6860*/  BAR.SYNC.DEFER_BLOCKING 0x6, 0xa0 ;  /* 0x0182800000007b1d */ /* 0x000fe20000010000 */
[C---:B------:R-:W-:Y:S01]  /*6870*/  IMAD.SHL.U32 R4, R164.reuse, 0x40, RZ ;  /* 0x00000040a4047824 */ /* 0x040fe200078e00ff */
[C---:B------:R-:W-:Y:S01]  /*6880*/  SHF.L.U32 R69, R164.reuse, 0x10, RZ ;  /* 0x00000010a4457819 */ /* 0x040fe200000006ff */
[C---:B------:R-:W-:Y:S01]  /*6890*/  IMAD.SHL.U32 R163, R164.reuse, 0x8, RZ ;  /* 0x00000008a4a37824 */ /* 0x040fe200078e00ff */
[----:B------:R-:W-:Y:S01]  /*68a0*/  LOP3.LUT R166, R164, 0x60, RZ, 0xc0, !PT ;  /* 0x00000060a4a67812 */ /* 0x000fe200078ec0ff */
[----:B------:R-:W-:Y:S01]  /*68b0*/  HFMA2 R162, -RZ, RZ, 0, 0 ;  /* 0x00000000ffa27431 */ /* 0x000fe200000001ff */
[----:B------:R-:W-:Y:S01]  /*68c0*/  UMOV UR50, 0x400 ;  /* 0x0000040000327882 */ /* 0x000fe20000000000 */
[----:B------:R-:W1:Y:S01]  /*68d0*/  LDCU.64 UR4, c[0x0][0x990] ;  /* 0x00013200ff0477ac */ /* 0x000e620008000a00 */
[----:B------:R-:W2:Y:S01]  /*68e0*/  LDC.64 R154, c[0x0][0x9b0] ;  /* 0x00026c00ff9a7b82 */ /* 0x000ea20000000a00 */
[----:B------:R-:W-:Y:S01]  /*68f0*/  LOP3.LUT R6, R4, 0x180, RZ, 0xc0, !PT ;  /* 0x0000018004067812 */ /* 0x000fe200078ec0ff */
[----:B------:R-:W-:Y:S01]  /*6900*/  IMAD.MOV.U32 R68, RZ, RZ, RZ ;  /* 0x000000ffff447224 */ /* 0x000fe200078e00ff */
[----:B------:R-:W-:Y:S01]  /*6910*/  ULEA UR50, UR45, UR50, 0x18 ;  /* 0x000000322d327291 */ /* 0x000fe2000f8ec0ff */
[----:B------:R-:W-:-:S02]  /*6920*/  LOP3.LUT R165, R164, 0x2, RZ, 0xc0, !PT ;  /* 0x00000002a4a57812 */ /* 0x000fc400078ec0ff */
[----:B------:R-:W-:Y:S02]  /*6930*/  CS2R R160, SRZ ;  /* 0x0000000000a07805 */ /* 0x000fe4000001ff00 */
[----:B------:R-:W-:Y:S01]  /*6940*/  LOP3.LUT R163, R6, 0x30, R163, 0xf8, !PT ;  /* 0x0000003006a37812 */ /* 0x000fe200078ef8a3 */
[----:B------:R-:W-:Y:S01]  /*6950*/  IMAD.MOV.U32 R135, RZ, RZ, RZ ;  /* 0x000000ffff877224 */ /* 0x000fe200078e00ff */
[----:B------:R-:W3:Y:S01]  /*6960*/  LDC.64 R152, c[0x0][0x9a8] ;  /* 0x00026a00ff987b82 */ /* 0x000ee20000000a00 */
[----:B------:R-:W-:Y:S01]  /*6970*/  LOP3.LUT R164, R164, 0x4, RZ, 0xc0, !PT ;  /* 0x00000004a4a47812 */ /* 0x000fe200078ec0ff */
[----:B------:R-:W-:Y:S01]  /*6980*/  IMAD.MOV R179, RZ, RZ, -R165 ;  /* 0x000000ffffb37224 */ /* 0x000fe200078e0aa5 */
[----:B------:R-:W-:Y:S01]  /*6990*/  LOP3.LUT R163, R163, 0x1e40, R4, 0xf8, !PT ;  /* 0x00001e40a3a37812 */ /* 0x000fe200078ef804 */
[----:B------:R-:W4:Y:S01]  /*69a0*/  LDCU UR61, c[0x0][0x370] ;  /* 0x00006e00ff3d77ac */ /* 0x000f220008000800 */
[----:B------:R-:W-:Y:S01]  /*69b0*/  LOP3.LUT R69, R69, 0x600000, RZ, 0xc0, !PT ;  /* 0x0060000045457812 */ /* 0x000fe200078ec0ff */
[----:B------:R-:W-:Y:S01]  /*69c0*/  IMAD.MOV R178, RZ, RZ, -R164 ;  /* 0x000000ffffb27224 */ /* 0x000fe200078e0aa4 */
[----:B------:R-:W-:Y:S01]  /*69d0*/  IADD3 R181, PT, PT, R163, UR50, RZ ;  /* 0x00000032a3b57c10 */ /* 0x000fe2000fffe0ff */
[----:B------:R-:W4:Y:S01]  /*69e0*/  LDS R2, [UR50+0x280] ;  /* 0x00028032ff027984 */ /* 0x000f220008000800 */
[----:B-1----:R-:W-:Y:S01]  /*69f0*/  IMAD.U32 R170, RZ, RZ, UR4 ;  /* 0x00000004ffaa7e24 */ /* 0x002fe2000f8e00ff */
[----:B------:R-:W-:Y:S01]  /*6a00*/  IADD3 R180, PT, PT, -R164, 0x2, RZ ;  /* 0x00000002a4b47810 */ /* 0x000fe20007ffe1ff */
[----:B------:R-:W-:Y:S01]  /*6a10*/  IMAD.U32 R169, RZ, RZ, UR5 ;  /* 0x00000005ffa97e24 */ /* 0x000fe2000f8e00ff */
[----:B------:R-:W1:Y:S01]  /*6a20*/  LDCU.128 UR4, c[0x0][0xb80] ;  /* 0x00017000ff0477ac */ /* 0x000e620008000c00 */
[----:B------:R-:W-:Y:S01]  /*6a30*/  VIADD R181, R181, 0x400 ;  /* 0x00000400b5b57836 */ /* 0x000fe20000000000 */
[----:B------:R-:W2:Y:S01]  /*6a40*/  LDCU UR48, c[0x0][0xc0c] ;  /* 0x00018180ff3077ac */ /* 0x000ea20008000800 */
[----:B------:R-:W2:Y:S01]  /*6a50*/  LDCU UR38, c[0x0][0xc30] ;  /* 0x00018600ff2677ac */ /* 0x000ea20008000800 */
[----:B------:R-:W2:Y:S01]  /*6a60*/  LDCU.64 UR54, c[0x0][0x988] ;  /* 0x00013100ff3677ac */ /* 0x000ea20008000a00 */
[----:B------:R-:W2:Y:S01]  /*6a70*/  LDCU.64 UR46, c[0x0][0xc28] ;  /* 0x00018500ff2e77ac */ /* 0x000ea20008000a00 */
[----:B-1----:R-:W-:Y:S01]  /*6a80*/  IMAD.U32 R174, RZ, RZ, UR4 ;  /* 0x00000004ffae7e24 */ /* 0x002fe2000f8e00ff */
[----:B------:R-:W-:Y:S01]  /*6a90*/  MOV R172, UR6 ;  /* 0x0000000600ac7c02 */ /* 0x000fe20008000f00 */
[----:B------:R-:W-:Y:S01]  /*6aa0*/  UIADD3 UR4, UPT, UPT, UR50, 0x4400, URZ ;  /* 0x0000440032047890 */ /* 0x000fe2000fffe0ff */
[----:B------:R-:W-:Y:S01]  /*6ab0*/  IMAD.U32 R173, RZ, RZ, UR5 ;  /* 0x00000005ffad7e24 */ /* 0x000fe2000f8e00ff */
[----:B------:R-:W1:Y:S01]  /*6ac0*/  LDCU.128 UR56, c[0x0][0xc10] ;  /* 0x00018200ff3877ac */ /* 0x000e620008000c00 */
[----:B------:R-:W-:-:S03]  /*6ad0*/  IMAD.U32 R171, RZ, RZ, UR7 ;  /* 0x00000007ffab7e24 */ /* 0x000fc6000f8e00ff */
[----:B------:R-:W-:Y:S01]  /*6ae0*/  MOV R182, UR4 ;  /* 0x0000000400b67c02 */ /* 0x000fe20008000f00 */
[----:B------:R-:W1:Y:S01]  /*6af0*/  LDCU UR60, c[0x0][0x374] ;  /* 0x00006e80ff3c77ac */ /* 0x000e620008000800 */
[----:B------:R-:W-:Y:S01]  /*6b00*/  UIADD3 UR63, UPT, UPT, UR50, 0x400, URZ ;  /* 0x00000400323f7890 */ /* 0x000fe2000fffe0ff */
[C---:B----4-:R-:W-:Y:S01]  /*6b10*/  VIADD R3, R2.reuse, 0x80 ;  /* 0x0000008002037836 */ /* 0x050fe20000000000 */
[----:B------:R-:W-:-:S04]  /*6b20*/  LOP3.LUT R2, R2, 0xffff, RZ, 0xc0, !PT ;  /* 0x0000ffff02027812 */ /* 0x000fc800078ec0ff */
[----:B------:R-:W-:-:S05]  /*6b30*/  LOP3.LUT R3, R3, 0xffff, RZ, 0xc0, !PT ;  /* 0x0000ffff03037812 */ /* 0x000fca00078ec0ff */
[----:B-123--:R4:W-:Y:S02]  /*6b40*/  STL.64 [R1], R2 ;  /* 0x0000000201007387 */ /* 0x00e9e40000100a00 */
.L_x_145:
[----:B----4-:R-:W-:Y:S04]  /*6b50*/  SHF.L.U32 R3, R161, 0x1f, RZ ;  /* 0x0000001fa1037819 */ /* 0x010fe800000006ff */
[----:B-1----:R-:W1:Y:S02]  /*6b60*/  SYNCS.PHASECHK.TRANS64.TRYWAIT P0, [UR50+0x230], R3 ;  /* 0x00023003ff0075a7 */ /* 0x002e640008001132 */
[----:B-1----:R-:W-:Y:S05]  /*6b70*/  @!P0 BRA `(.L_x_119) ;  /* 0x0000004c00c88947 */ /* 0x002fea0003800000 */
.L_x_237:
[----:B------:R-:W-:Y:S01]  /*6b80*/  LEA R2, R68, UR49, 0x2 ;  /* 0x0000003144027c11 */ /* 0x000fe2000f8e10ff */
        /* <DEDUP_REMOVED lines=9> */
[----:B------:R-:W-:Y:S09]  /*6c20*/  UPRMT UR4, URZ, 0x654, UR4 ;  /* 0x00000654ff047896 */ /* 0x000ff20008000004 */
[----:B---3--:R-:W-:Y:S01]  /*6c30*/  SYNCS.ARRIVE.TRANS64.RED.A1T0 RZ, [UR4], RZ ;  /* 0x000000ffffff79a7 */ /* 0x008fe20008100404 */
[----:B------:R-:W5:Y:S01]  /*6c40*/  LDL R2, [R2] ;  /* 0x0000000002027983 */ /* 0x000f620000100800 */
[----:B--2---:R-:W-:Y:S11]  /*6c50*/  LOP3.LUT P0, RZ, R6, 0x1, RZ, 0xc0, !PT ;  /* 0x0000000106ff7812 */ /* 0x004ff6000780c0ff */
[----:B------:R-:W-:Y:S02]  /*6c60*/  @!UPT UIADD3 URZ, UPT, UPT, URZ, URZ, URZ ;  /* 0x000000fffffff290 */ /* 0x000fe4000fffe0ff */
[----:B------:R-:W-:Y:S01]  /*6c70*/  VOTEU.ANY UP1, P0 ;  /* 0x0000000000ff7886 */ /* 0x000fe20000020100 */
[----:B------:R-:W-:Y:S01]  /*6c80*/  PLOP3.LUT P0, PT, PT, PT, UP1, 0x80, 0x8 ;  /* 0x000000000008781c */ /* 0x000fe20003f0f018 */
[----:B------:R-:W-:Y:S11]  /*6c90*/  UP2UR UR53, UPR, URZ, 0x2 ;  /* 0x00000002ff357883 */ /* 0x000ff60008000000 */
[----:B------:R-:W-:Y:S01]  /*6ca0*/  @!UPT UIADD3 URZ, UPT, UPT, URZ, URZ, URZ ;  /* 0x000000fffffff290 */ /* 0x000fe2000fffe0ff */
[----:B-1----:R-:W-:Y:S02]  /*6cb0*/  @P0 MOV R3, R4 ;  /* 0x0000000400030202 */ /* 0x002fe40000000f00 */
[----:B------:R-:W-:Y:S02]  /*6cc0*/  @P0 LOP3.LUT R0, R5, 0xffff, RZ, 0xc0, !PT ;  /* 0x0000ffff05000812 */ /* 0x000fe400078ec0ff */
[----:B------:R-:W-:Y:S02]  /*6cd0*/  @P0 R2UR UR5, R3 ;  /* 0x00000000030502ca */ /* 0x000fe400000e0000 */
[----:B------:R-:W-:Y:S11]  /*6ce0*/  @P0 R2UR UR4, R0 ;  /* 0x00000000000402ca */ /* 0x000ff600000e0000 */
[----:B------:R-:W-:Y:S02]  /*6cf0*/  @UP1 UMOV UR37, UR5 ;  /* 0x0000000500251c82 */ /* 0x000fe40008000000 */
[----:B------:R-:W-:Y:S01]  /*6d00*/  @UP1 UMOV UR36, UR4 ;  /* 0x0000000400241c82 */ /* 0x000fe20008000000 */
[----:B------:R-:W-:Y:S05]  /*6d10*/  BRA.U !UP0, `(.L_x_120) ;  /* 0x0000000108cc7547 */ /* 0x000fea000b800000 */
[----:B------:R-:W1:Y:S01]  /*6d20*/  LDCU UR9, c[0x0][0xc20] ;  /* 0x00018400ff0977ac */ /* 0x000e620008000800 */
[----:B------:R-:W-:Y:S02]  /*6d30*/  UIMAD.WIDE.U32 UR4, UR60, UR59, URZ ;  /* 0x0000003b3c0472a5 */ /* 0x000fe4000f8e00ff */
[----:B------:R-:W-:Y:S02]  /*6d40*/  UIMAD.WIDE.U32 UR6, UR61, UR56, URZ ;  /* 0x000000383d0672a5 */ /* 0x000fe4000f8e00ff */
[----:B------:R-:W-:Y:S02]  /*6d50*/  UIMAD.WIDE.U32 UR10, UR36, UR59, URZ ;  /* 0x0000003b240a72a5 */ /* 0x000fe4000f8e00ff */
[----:B------:R-:W-:Y:S02]  /*6d60*/  UISETP.NE.AND UP0, UPT, UR58, 0x1, UPT ;  /* 0x000000013a00788c */ /* 0x000fe4000bf05270 */
[----:B------:R-:W-:Y:S02]  /*6d70*/  UISETP.NE.AND UP1, UPT, UR48, 0x1, UPT ;  /* 0x000000013000788c */ /* 0x000fe4000bf25270 */
[----:B------:R-:W-:Y:S02]  /*6d80*/  UISETP.NE.AND UP2, UPT, UR39, 0x1, UPT ;  /* 0x000000012700788c */ /* 0x000fe4000bf45270 */
[----:B------:R-:W-:Y:S01]  /*6d90*/  UIMAD.WIDE.U32 UR12, UR37, UR56, URZ ;  /* 0x00000038250c72a5 */ /* 0x000fe2000f8e00ff */
[----:B------:R-:W-:Y:S01]  /*6da0*/  UMOV UR4, UR5 ;  /* 0x0000000500047c82 */ /* 0x000fe20008000000 */
[----:B------:R-:W-:Y:S01]  /*6db0*/  UMOV UR6, UR11 ;  /* 0x0000000b00067c82 */ /* 0x000fe20008000000 */
[----:B-1----:R-:W-:Y:S03]  /*6dc0*/  USHF.R.U32.HI UR8, URZ, UR9, UR4 ;  /* 0x00000009ff087299 */ /* 0x002fe60008011604 */
[----:B------:R-:W-:Y:S02]  /*6dd0*/  UMOV UR4, UR7 ;  /* 0x0000000700047c82 */ /* 0x000fe40008000000 */
[----:B------:R-:W-:Y:S02]  /*6de0*/  USHF.R.U32.HI UR5, URZ, UR57, UR4 ;  /* 0x00000039ff057299 */ /* 0x000fe40008011604 */
[----:B------:R-:W-:Y:S02]  /*6df0*/  USEL UR4, UR60, UR8, !UP0 ;  /* 0x000000083c047287 */ /* 0x000fe4000c000000 */
[----:B------:R-:W-:Y:S02]  /*6e00*/  USHF.R.U32.HI UR8, URZ, UR9, UR6 ;  /* 0x00000009ff087299 */ /* 0x000fe40008011606 */
[----:B------:R-:W-:Y:S02]  /*6e10*/  UIMAD.WIDE.U32 UR6, UR4, UR46, URZ ;  /* 0x0000002e040672a5 */ /* 0x000fe4000f8e00ff */
[----:B------:R-:W-:Y:S02]  /*6e20*/  USEL UR9, UR61, UR5, !UP1 ;  /* 0x000000053d097287 */ /* 0x000fe4000c800000 */
[----:B------:R-:W-:Y:S02]  /*6e30*/  USEL UR8, UR36, UR8, !UP0 ;  /* 0x0000000824087287 */ /* 0x000fe4000c000000 */
[----:B------:R-:W-:Y:S01]  /*6e40*/  UIMAD.WIDE.U32 UR10, UR9, UR46, URZ ;  /* 0x0000002e090a72a5 */ /* 0x000fe2000f8e00ff */
[----:B------:R-:W-:Y:S01]  /*6e50*/  UMOV UR6, UR7 ;  /* 0x0000000700067c82 */ /* 0x000fe20008000000 */
[----:B------:R-:W-:Y:S01]  /*6e60*/  UMOV UR5, UR13 ;  /* 0x0000000d00057c82 */ /* 0x000fe20008000000 */
[----:B------:R-:W-:Y:S02]  /*6e70*/  @UP2 USHF.R.U32.HI UR4, URZ, UR47, UR6 ;  /* 0x0000002fff042299 */ /* 0x000fe40008011606 */
[----:B------:R-:W-:Y:S02]  /*6e80*/  USHF.R.U32.HI UR5, URZ, UR57, UR5 ;  /* 0x00000039ff057299 */ /* 0x000fe40008011605 */
[----:B------:R-:W-:Y:S02]  /*6e90*/  UIMAD UR4, UR39, UR4, URZ ;  /* 0x00000004270472a4 */ /* 0x000fe4000f8e02ff */
[----:B------:R-:W-:Y:S02]  /*6ea0*/  USEL UR5, UR37, UR5, !UP1 ;  /* 0x0000000525057287 */ /* 0x000fe4000c800000 */
[----:B------:R-:W-:Y:S01]  /*6eb0*/  UISETP.GE.AND UP0, UPT, UR8, UR4, UPT ;  /* 0x000000040800728c */ /* 0x000fe2000bf06270 */
[----:B------:R-:W-:Y:S01]  /*6ec0*/  UMOV UR6, UR11 ;  /* 0x0000000b00067c82 */ /* 0x000fe20008000000 */
[----:B------:R-:W-:Y:S02]  /*6ed0*/  UIMAD.WIDE.U32 UR10, UR8, UR46, URZ ;  /* 0x0000002e080a72a5 */ /* 0x000fe4000f8e00ff */
[----:B------:R-:W-:Y:S04]  /*6ee0*/  @UP2 USHF.R.U32.HI UR9, URZ, UR47, UR6 ;  /* 0x0000002fff092299 */ /* 0x000fe80008011606 */
[----:B------:R-:W-:Y:S01]  /*6ef0*/  UIMAD UR6, UR39, UR9, URZ ;  /* 0x00000009270672a4 */ /* 0x000fe2000f8e02ff */
[----:B------:R-:W-:Y:S03]  /*6f00*/  UMOV UR4, UR11 ;  /* 0x0000000b00047c82 */ /* 0x000fe60008000000 */
[----:B------:R-:W-:Y:S02]  /*6f10*/  UISETP.GE.OR UP0, UPT, UR5, UR6, UP0 ;  /* 0x000000060500728c */ /* 0x000fe40008706670 */
[----:B------:R-:W-:Y:S02]  /*6f20*/  USHF.R.U32.HI UR4, URZ, UR47, UR4 ;  /* 0x0000002fff047299 */ /* 0x000fe40008011604 */
[----:B------:R-:W-:Y:S02]  /*6f30*/  UIMAD.WIDE.U32 UR6, UR5, UR46, URZ ;  /* 0x0000002e050672a5 */ /* 0x000fe4000f8e00ff */
[----:B------:R-:W-:Y:S02]  /*6f40*/  USEL UR11, UR8, UR4, !UP2 ;  /* 0x00000004080b7287 */ /* 0x000fe4000d000000 */
[----:B------:R-:W-:Y:S02]  /*6f50*/  UIADD3 UR6, UPT, UPT, -UR5, URZ, URZ ;  /* 0x000000ff05067290 */ /* 0x000fe4000fffe1ff */
[----:B------:R-:W-:Y:S02]  /*6f60*/  UIADD3 UR10, UPT, UPT, -UR11, URZ, URZ ;  /* 0x000000ff0b0a7290 */ /* 0x000fe4000fffe1ff */
[----:B------:R-:W-:Y:S02]  /*6f70*/  UIMAD UR6, UR48, UR6, UR37 ;  /* 0x00000006300672a4 */ /* 0x000fe4000f8e0225 */
[----:B------:R-:W-:Y:S01]  /*6f80*/  UIMAD UR10, UR39, UR10, UR8 ;  /* 0x0000000a270a72a4 */ /* 0x000fe2000f8e0208 */
[----:B------:R-:W-:Y:S01]  /*6f90*/  @!UP0 UMOV UR4, UR7 ;  /* 0x0000000700048c82 */ /* 0x000fe20008000000 */
[----:B------:R-:W-:Y:S02]  /*6fa0*/  UIADD3 UR7, UPT, UPT, -UR8, URZ, URZ ;  /* 0x000000ff08077290 */ /* 0x000fe4000fffe1ff */
[----:B------:R-:W-:Y:S04]  /*6fb0*/  @!UP0 USHF.R.U32.HI UR4, URZ, UR47, UR4 ;  /* 0x0000002fff048299 */ /* 0x000fe80008011604 */
[----:B------:R-:W-:Y:S04]  /*6fc0*/  @!UP0 USEL UR4, UR5, UR4, !UP2 ;  /* 0x0000000405048287 */ /* 0x000fe8000d000000 */
[----:B------:R-:W-:Y:S02]  /*6fd0*/  @!UP0 UIMAD UR9, UR9, UR10, UR4 ;  /* 0x0000000a090982a4 */ /* 0x000fe4000f8e0204 */
[----:B------:R-:W-:Y:S02]  /*6fe0*/  @!UP0 UIADD3 UR10, UPT, UPT, UR11, -UR4, URZ ;  /* 0x800000040b0a8290 */ /* 0x000fe4000fffe0ff */
[----:B------:R-:W-:Y:S02]  /*6ff0*/  UIMAD UR4, UR58, UR7, UR36 ;  /* 0x000000073a0472a4 */ /* 0x000fe4000f8e0224 */
[----:B------:R-:W-:Y:S03]  /*7000*/  @!UP0 UIMAD UR8, UR10, UR39, UR5 ;  /* 0x000000270a0882a4 */ /* 0x000fe6000f8e0205 */
[----:B------:R-:W-:Y:S02]  /*7010*/  @!UP0 UMOV UR5, UR9 ;  /* 0x0000000900058c82 */ /* 0x000fe40008000000 */
[----:B------:R-:W-:Y:S02]  /*7020*/  UIMAD UR37, UR5, UR48, UR6 ;  /* 0x00000030052572a4 */ /* 0x000fe4000f8e0206 */
[----:B------:R-:W-:Y:S11]  /*7030*/  UIMAD UR36, UR8, UR58, UR4 ;  /* 0x0000003a082472a4 */ /* 0x000ff6000f8e0204 */
[----:B------:R-:W-:Y:S01]  /*7040*/  @!UPT UIADD3 URZ, UPT, UPT, URZ, URZ, URZ ;  /* 0x000000fffffff290 */ /* 0x000fe2000fffe0ff */
.L_x_120:
[----:B------:R-:W-:Y:S01]  /*7050*/  UISETP.NE.AND UP0, UPT, UR38, 0x1, UPT ;  /* 0x000000012600788c */ /* 0x000fe2000bf05270 */
[----:B------:R-:W-:Y:S01]  /*7060*/  @P0 SHF.R.U32.HI R4, RZ, 0x10, R5 ;  /* 0x00000010ff040819 */ /* 0x000fe20000011605 */
[----:B------:R-:W-:Y:S03]  /*7070*/  USHF.L.U32 UR41, UR24, 0x7, URZ ;  /* 0x0000000718297899 */ /* 0x000fe600080006ff */
[----:B------:R-:W-:Y:S06]  /*7080*/  @P0 R2UR UR62, R4 ;  /* 0x00000000043e02ca */ /* 0x000fec00000e0000 */
[----:B------:R-:W1:Y:S01]  /*7090*/  @!UP0 LDCU.128 UR12, c[0x0][0xc10] ;  /* 0x00018200ff0c87ac */ /* 0x000e620008000c00 */
[----:B------:R-:W2:Y:S01]  /*70a0*/  @!UP0 LDCU UR5, c[0x0][0xc0c] ;  /* 0x00018180ff0587ac */ /* 0x000ea20008000800 */
[----:B------:R-:W3:Y:S01]  /*70b0*/  @!UP0 LDCU UR10, c[0x0][0xc20] ;  /* 0x00018400ff0a87ac */ /* 0x000ee20008000800 */
[----:B-1----:R-:W-:Y:S02]  /*70c0*/  UIMAD.WIDE.U32 UR8, UR37, UR12, URZ ;  /* 0x0000000c250872a5 */ /* 0x002fe4000f8e00ff */
[----:B------:R-:W-:Y:S02]  /*70d0*/  UIMAD.WIDE.U32 UR6, UR36, UR15, URZ ;  /* 0x0000000f240672a5 */ /* 0x000fe4000f8e00ff */
[----:B------:R-:W-:Y:S03]  /*70e0*/  @!UP0 UISETP.NE.AND UP1, UPT, UR14, 0x1, UPT ;  /* 0x000000010e00888c */ /* 0x000fe6000bf25270 */
[----:B------:R-:W-:Y:S01]  /*70f0*/  @!UP0 UMOV UR4, UR9 ;  /* 0x0000000900048c82 */ /* 0x000fe20008000000 */
[----:B--2---:R-:W-:Y:S02]  /*7100*/  @!UP0 UISETP.NE.AND UP2, UPT, UR5, 0x1, UPT ;  /* 0x000000010500888c */ /* 0x004fe4000bf45270 */
[----:B------:R-:W-:Y:S01]  /*7110*/  @!UP0 USHF.R.U32.HI UR4, URZ, UR13, UR4 ;  /* 0x0000000dff048299 */ /* 0x000fe20008011604 */
[----:B------:R-:W-:Y:S02]  /*7120*/  @!UP0 UMOV UR6, UR7 ;  /* 0x0000000700068c82 */ /* 0x000fe40008000000 */
[----:B---3--:R-:W-:Y:S02]  /*7130*/  @!UP0 USHF.R.U32.HI UR6, URZ, UR10, UR6 ;  /* 0x0000000aff068299 */ /* 0x008fe40008011606 */
[----:B------:R-:W-:Y:S02]  /*7140*/  @!UP0 USEL UR7, UR37, UR4, !UP2 ;  /* 0x0000000425078287 */ /* 0x000fe4000d000000 */
[----:B------:R-:W-:Y:S04]  /*7150*/  @!UP0 USEL UR6, UR36, UR6, !UP1 ;  /* 0x0000000624068287 */ /* 0x000fe8000c800000 */
[----:B------:R-:W-:Y:S02]  /*7160*/  @!UP0 UIADD3 UR4, UPT, UPT, -UR7, UR6, URZ ;  /* 0x0000000607048290 */ /* 0x000fe4000fffe1ff */
[----:B------:R-:W-:Y:S02]  /*7170*/  @!UP0 UIADD3 UR6, UPT, UPT, UR7, -UR6, URZ ;  /* 0x8000000607068290 */ /* 0x000fe4000fffe0ff */
[----:B------:R-:W-:Y:S02]  /*7180*/  @!UP0 UIMAD UR37, UR4, UR5, UR37 ;  /* 0x00000005042582a4 */ /* 0x000fe4000f8e0225 */
[----:B------:R-:W-:Y:S02]  /*7190*/  @!UP0 UIMAD UR36, UR6, UR14, UR36 ;  /* 0x0000000e062482a4 */ /* 0x000fe4000f8e0224 */
[----:B------:R-:W-:Y:S09]  /*71a0*/  ULOP3.LUT UP0, URZ, UR63, 0x1b0, URZ, 0xc0, !UPT ;  /* 0x000001b03fff7892 */ /* 0x000ff2000f80c0ff */
[----:B------:R-:W-:Y:S05]  /*71b0*/  BRA.U !UP0, `(.L_x_121) ;  /* 0x0000000108407547 */ /* 0x000fea000b800000 */
[----:B------:R-:W1:Y:S01]  /*71c0*/  LDCU.64 UR8, c[0x4][0x80] ;  /* 0x01001000ff0877ac */ /* 0x000e620008000a00 */
[----:B------:R-:W-:Y:S01]  /*71d0*/  MOV R15, 0x0 ;  /* 0x00000000000f7802 */ /* 0x000fe20000000f00 */
[----:B------:R-:W-:Y:S02]  /*71e0*/  HFMA2 R12, -RZ, RZ, 0, 5.9604644775390625e-08 ;  /* 0x00000001ff0c7431 */ /* 0x000fe400000001ff */
[----:B------:R-:W-:Y:S02]  /*71f0*/  IMAD.MOV.U32 R8, RZ, RZ, 0x70 ;  /* 0x00000070ff087424 */ /* 0x000fe400078e00ff */
[----:B------:R-:W-:Y:S01]  /*7200*/  IMAD.MOV.U32 R13, RZ, RZ, RZ ;  /* 0x000000ffff0d7224 */ /* 0x000fe200078e00ff */
[----:B------:R-:W2:Y:S01]  /*7210*/  LDCU.64 UR6, c[0x4][0x88] ;  /* 0x01001100ff0677ac */ /* 0x000ea20008000a00 */
[----:B------:R-:W3:Y:S01]  /*7220*/  LDC.64 R14, c[0x4][R15] ;  /* 0x010000000f0e7b82 */ /* 0x000ee20000000a00 */
[----:B------:R-:W4:Y:S01]  /*7230*/  LDCU.64 UR4, c[0x4][0x8] ;  /* 0x01000100ff0477ac */ /* 0x000f220008000a00 */
[----:B-1----:R-:W-:Y:S01]  /*7240*/  MOV R5, UR9 ;  /* 0x0000000900057c02 */ /* 0x002fe20008000f00 */
[----:B------:R-:W-:Y:S01]  /*7250*/  IMAD.U32 R4, RZ, RZ, UR8 ;  /* 0x00000008ff047e24 */ /* 0x000fe2000f8e00ff */
[----:B--2---:R-:W-:Y:S01]  /*7260*/  MOV R7, UR7 ;  /* 0x0000000700077c02 */ /* 0x004fe20008000f00 */
[----:B------:R-:W-:Y:S01]  /*7270*/  IMAD.U32 R6, RZ, RZ, UR6 ;  /* 0x00000006ff067e24 */ /* 0x000fe2000f8e00ff */
[----:B----4-:R-:W-:Y:S01]  /*7280*/  MOV R11, UR5 ;  /* 0x00000005000b7c02 */ /* 0x010fe20008000f00 */
[----:B------:R-:W-:Y:S02]  /*7290*/  IMAD.U32 R10, RZ, RZ, UR4 ;  /* 0x00000004ff0a7e24 */ /* 0x000fe4000f8e00ff */
[----:B------:R-:W-:Y:S07]  /*72a0*/  LEPC R20, `(.L_x_121) ;  /* 0x000000001014794e */ /* 0x000fee0000000000 */
[----:B---3-5:R-:W-:Y:S05]  /*72b0*/  CALL.ABS.NOINC R14 ;  /* 0x000000000e007343 */ /* 0x028fea0003c00000 */
.L_x_121:
[----:B------:R-:W-:Y:S01]  /*72c0*/  LOP3.LUT P0, RZ, R182, 0x1b0, RZ, 0xc0, !PT ;  /* 0x000001b0b6ff7812 */ /* 0x000fe2000780c0ff */
[----:B------:R-:W-:Y:S11]  /*72d0*/  BSSY.RECONVERGENT B6, `(.L_x_122) ;  /* 0x0000013000067945 */ /* 0x000ff60003800200 */
[----:B------:R-:W-:Y:S01]  /*72e0*/  @!UPT UIADD3 URZ, UPT, UPT, URZ, URZ, URZ ;  /* 0x000000fffffff290 */ /* 0x000fe2000fffe0ff */
[----:B------:R-:W-:Y:S05]  /*72f0*/  @!P0 BRA `(.L_x_123) ;  /* 0x0000000000408947 */ /* 0x000fea0003800000 */
        /* <DEDUP_REMOVED lines=16> */
.L_x_123:
[----:B------:R-:W-:Y:S05]  /*7400*/  BSYNC.RECONVERGENT B6 ;  /* 0x0000000000067941 */ /* 0x000fea0003800200 */
.L_x_122:
[----:B------:R-:W-:Y:S02]  /*7410*/  R2UR UR6, R177 ;  /* 0x00000000b10672ca */ /* 0x000fe400000e0000 */
[----:B------:R-:W-:Y:S02]  /*7420*/  R2UR UR5, R170 ;  /* 0x00000000aa0572ca */ /* 0x000fe400000e0000 */
[----:B------:R-:W-:Y:S02]  /*7430*/  R2UR UR4, R169 ;  /* 0x00000000a90472ca */ /* 0x000fe400000e0000 */
[----:B------:R-:W-:Y:S02]  /*7440*/  ISETP.NE.U32.AND P4, PT, R154, RZ, PT ;  /* 0x000000ff9a00720c */ /* 0x000fe40003f85070 */
[----:B------:R-:W-:Y:S02]  /*7450*/  ISETP.NE.U32.AND P2, PT, RZ, UR54, PT ;  /* 0x00000036ff007c0c */ /* 0x000fe4000bf45070 */
[----:B------:R-:W-:Y:S02]  /*7460*/  ISETP.NE.AND.EX P4, PT, R155, RZ, PT, P4 ;  /* 0x000000ff9b00720c */ /* 0x000fe40003f85340 */
[----:B------:R-:W-:Y:S01]  /*7470*/  ISETP.NE.AND.EX P2, PT, RZ, UR55, PT, P2 ;  /* 0x00000037ff007c0c */ /* 0x000fe2000bf45320 */
[----:B------:R-:W-:Y:S02]  /*7480*/  UISETP.NE.AND UP2, UPT, UR6, URZ, UPT ;  /* 0x000000ff0600728c */ /* 0x000fe4000bf45270 */
[----:B------:R-:W-:Y:S04]  /*7490*/  UISETP.NE.U32.AND UP0, UPT, UR5, URZ, UPT ;  /* 0x000000ff0500728c */ /* 0x000fe8000bf05070 */
[----:B------:R-:W-:Y:S01]  /*74a0*/  UISETP.NE.AND.EX UP1, UPT, UR4, URZ, UPT, UP0 ;  /* 0x000000ff0400728c */ /* 0x000fe2000bf25300 */
[----:B------:R-:W-:Y:S01]  /*74b0*/  PLOP3.LUT P1, PT, PT, PT, UP2, 0x80, 0x8 ;  /* 0x000000000008781c */ /* 0x000fe20003f2f028 */
[----:B------:R-:W-:Y:S03]  /*74c0*/  UPLOP3.LUT UP0, UPT, UPT, UPT, UPT, 0x40, 0x4 ;  /* 0x000000000004789c */ /* 0x000fe60003f0e870 */
[----:B------:R-:W-:Y:S06]  /*74d0*/  @UP2 UPLOP3.LUT UP0, UPT, UPT, UPT, UP1, 0x80, 0x8 ;  /* 0x000000000008289c */ /* 0x000fec0003f0f010 */
[----:B------:R-:W-:Y:S01]  /*74e0*/  PLOP3.LUT P0, PT, PT, PT, UP0, 0x80, 0x8 ;  /* 0x000000000008781c */ /* 0x000fe20003f0f008 */
[----:B------:R-:W-:Y:S01]  /*74f0*/  @!UPT UIADD3 URZ, UPT, UPT, URZ, URZ, URZ ;  /* 0x000000fffffff290 */ /* 0x000fe2000fffe0ff */
[----:B------:R-:W-:Y:S11]  /*7500*/  BRA.U !UP1, `(.L_x_124) ;  /* 0x0000000109407547 */ /* 0x000ff6000b800000 */
[----:B------:R-:W-:Y:S01]  /*7510*/  UISETP.NE.U32.AND UP0, UPT, UR54, URZ, UPT ;  /* 0x000000ff3600728c */ /* 0x000fe2000bf05070 */
[----:B------:R-:W-:Y:S01]  /*7520*/  R2UR UR6, R170 ;  /* 0x00000000aa0672ca */ /* 0x000fe200000e0000 */
[----:B------:R-:W1:Y:S01]  /*7530*/  LDCU.64 UR8, c[0x0][0x358] ;  /* 0x00006b00ff0877ac */ /* 0x000e620008000a00 */
[----:B------:R-:W-:Y:S02]  /*7540*/  HFMA2 R167, -RZ, RZ, 0, 5.9604644775390625e-08 ;  /* 0x00000001ffa77431 */ /* 0x000fe400000001ff */
[----:B------:R-:W-:Y:S01]  /*7550*/  IMAD.MOV.U32 R0, RZ, RZ, 0x1 ;  /* 0x00000001ff007424 */ /* 0x000fe200078e00ff */
[----:B------:R-:W-:Y:S06]  /*7560*/  UISETP.NE.AND.EX UP0, UPT, UR55, URZ, UPT, UP0 ;  /* 0x000000ff3700728c */ /* 0x000fec000bf05300 */
[----:B------:R-:W-:Y:S05]  /*7570*/  PLOP3.LUT P3, PT, PT, PT, UP0, 0x80, 0x8 ;  /* 0x000000000008781c */ /* 0x000fea0003f6f008 */
[----:B------:R-:W2:Y:S01]  /*7580*/  @UP0 LDCU.64 UR4, c[0x0][0x988] ;  /* 0x00013100ff0407ac */ /* 0x000ea20008000a00 */
[----:B------:R-:W-:Y:S07]  /*7590*/  @UP0 UIMAD UR6, UR52, UR6, URZ ;  /* 0x00000006340602a4 */ /* 0x000fee000f8e02ff */
[----:B------:R-:W-:Y:S01]  /*75a0*/  @!P3 PRMT R167, R0, 0x7610, R167 ;  /* 0x0000761000a7b816 */ /* 0x000fe200000000a7 */
[----:B--2---:R-:W-:Y:S06]  /*75b0*/  @UP0 UIMAD.WIDE UR4, UR6, 0x4, UR4 ;  /* 0x00000004060408a5 */ /* 0x004fec000f8e0204 */
[----:B------:R-:W-:Y:S02]  /*75c0*/  IMAD.U32 R4, RZ, RZ, UR4 ;  /* 0x00000004ff047e24 */ /* 0x000fe4000f8e00ff */
[----:B------:R-:W-:Y:S03]  /*75d0*/  IMAD.U32 R5, RZ, RZ, UR5 ;  /* 0x00000005ff057e24 */ /* 0x000fe6000f8e00ff */
[----:B------:R-:W2:Y:S02]  /*75e0*/  @!UP0 LDCU UR4, c[0x0][0x980] ;  /* 0x00013000ff0487ac */ /* 0x000ea40008000800 */
[----:B-1---5:R1:W5:Y:S02]  /*75f0*/  @P3 LDG.E R73, desc[UR8][R4.64] ;  /* 0x0000000804493981 */ /* 0x022364000c1e1900 */
[----:B-12---:R-:W-:Y:S02]  /*7600*/  @!P3 MOV R73, UR4 ;  /* 0x000000040049bc02 */ /* 0x006fe40008000f00 */
.L_x_124:
[----:B------:R-:W-:Y:S05]  /*7610*/  @!P4 BRA `(.L_x_125) ;  /* 0x000000000024c947 */ /* 0x000fea0003800000 */
[----:B------:R-:W-:Y:S01]  /*7620*/  ISETP.NE.U32.AND P3, PT, R152, RZ, PT ;  /* 0x000000ff9800720c */ /* 0x000fe20003f65070 */
[----:B------:R-:W1:Y:S03]  /*7630*/  LDCU.64 UR4, c[0x0][0x358] ;  /* 0x00006b00ff0477ac */ /* 0x000e660008000a00 */
[----:B------:R-:W-:Y:S11]  /*7640*/  ISETP.NE.AND.EX P3, PT, R153, RZ, PT, P3 ;  /* 0x000000ff9900720c */ /* 0x000ff60003f65330 */
[----:B------:R-:W-:Y:S02]  /*7650*/  @!UPT UIADD3 URZ, UPT, UPT, URZ, URZ, URZ ;  /* 0x000000fffffff290 */ /* 0x000fe4000fffe0ff */
[----:B------:R-:W2:Y:S01]  /*7660*/  @P3 LDC.64 R4, c[0x0][0x9a8] ;  /* 0x00026a00ff043b82 */ /* 0x000ea20000000a00 */
[----:B------:R-:W-:Y:S04]  /*7670*/  @P3 IMAD R0, R154, UR52, RZ ;  /* 0x000000349a003c24 */ /* 0x000fe8000f8e02ff */
[----:B--2---:R-:W-:Y:S05]  /*7680*/  @P3 IMAD.WIDE R4, R0, 0x4, R4 ;  /* 0x0000000400043825 */ /* 0x004fea00078e0204 */
[----:B-1---5:R1:W5:Y:S02]  /*7690*/  @P3 LDG.E R70, desc[UR4][R4.64] ;  /* 0x0000000404463981 */ /* 0x022364000c1e1900 */
[----:B-1----:R-:W2:Y:S02]  /*76a0*/  @!P3 LDC R70, c[0x0][0x9a0] ;  /* 0x00026800ff46bb82 */ /* 0x002ea40000000800 */
.L_x_125:
[----:B-----5:R-:W-:Y:S01]  /*76b0*/  FSETP.NEU.AND P4, PT, R73, RZ, PT ;  /* 0x000000ff4900720b */ /* 0x020fe20003f8d000 */
[----:B------:R-:W1:Y:S01]  /*76c0*/  LDCU.128 UR12, c[0x0][0xb90] ;  /* 0x00017200ff0c77ac */ /* 0x000e620008000c00 */
[----:B------:R-:W-:Y:S01]  /*76d0*/  SEL R6, RZ, 0xffffffff, P2 ;  /* 0xffffffffff067807 */ /* 0x000fe20001000000 */
[----:B------:R-:W-:Y:S01]  /*76e0*/  BSSY B1, `(.L_x_126) ;  /* 0x0000065000017945 */ /* 0x000fe20003800000 */
[----:B------:R-:W-:Y:S01]  /*76f0*/  LOP3.LUT P3, RZ, R167, 0xff, RZ, 0xc0, !PT ;  /* 0x000000ffa7ff7812 */ /* 0x000fe2000786c0ff */
[----:B------:R-:W-:Y:S01]  /*7700*/  IMAD.MOV.U32 R195, RZ, RZ, 0x1 ;  /* 0x00000001ffc37424 */ /* 0x000fe200078e00ff */
[----:B------:R-:W-:Y:S01]  /*7710*/  @P1 SEL R3, RZ, 0xffffffff, P4 ;  /* 0xffffffffff031807 */ /* 0x000fe20002000000 */
[----:B------:R-:W-:Y:S01]  /*7720*/  IMAD.IADD R71, R69, 0x1, R2 ;  /* 0x0000000145477824 */ /* 0x000fe200078e0202 */
[----:B------:R-:W-:Y:S01]  /*7730*/  LEA R0, R160, UR50, 0x3 ;  /* 0x00000032a0007c11 */ /* 0x000fe2000f8e18ff */
[----:B------:R-:W3:Y:S01]  /*7740*/  LDCU UR11, c[0x0][0xba0] ;  /* 0x00017400ff0b77ac */ /* 0x000ee20008000800 */
[----:B------:R-:W-:Y:S02]  /*7750*/  @P0 SEL R3, R6, R3, !P3 ;  /* 0x0000000306030207 */ /* 0x000fe40005800000 */
[----:B------:R-:W-:Y:S02]  /*7760*/  CS2R R150, SRZ ;  /* 0x0000000000967805 */ /* 0x000fe4000001ff00 */
[----:B------:R-:W-:Y:S01]  /*7770*/  LEA R187, R68, UR50, 0x3 ;  /* 0x0000003244bb7c11 */ /* 0x000fe2000f8e18ff */
[----:B------:R-:W-:Y:S01]  /*7780*/  USHF.L.U32 UR8, UR51, 0x7, URZ ;  /* 0x0000000733087899 */ /* 0x000fe200080006ff */
[----:B------:R-:W-:Y:S02]  /*7790*/  @P1 LOP3.LUT R3, R3, 0x1, RZ, 0xc0, !PT ;  /* 0x0000000103031812 */ /* 0x000fe400078ec0ff */
[----:B------:R-:W-:Y:S02]  /*77a0*/  CS2R R148, SRZ ;  /* 0x0000000000947805 */ /* 0x000fe4000001ff00 */
[----:B------:R-:W-:Y:S02]  /*77b0*/  SHF.L.U32 R4, R162, 0x1f, RZ ;  /* 0x0000001fa2047819 */ /* 0x000fe400000006ff */
[----:B------:R-:W-:Y:S02]  /*77c0*/  CS2R R146, SRZ ;  /* 0x0000000000927805 */ /* 0x000fe4000001ff00 */
[----:B------:R-:W-:Y:S01]  /*77d0*/  ISETP.NE.U32.OR P6, PT, R3, 0x1, !P1 ;  /* 0x000000010300780c */ /* 0x000fe20004fc5470 */
[----:B------:R-:W-:Y:S01]  /*77e0*/  IMAD.U32 R186, RZ, RZ, UR8 ;  /* 0x00000008ffba7e24 */ /* 0x000fe2000f8e00ff */
[----:B------:R-:W-:Y:S02]  /*77f0*/  R2UR UR4, R173 ;  /* 0x00000000ad0472ca */ /* 0x000fe400000e0000 */
[----:B------:R-:W-:Y:S02]  /*7800*/  CS2R R144, SRZ ;  /* 0x0000000000907805 */ /* 0x000fe4000001ff00 */
[----:B------:R-:W-:Y:S02]  /*7810*/  R2UR UR6, R172 ;  /* 0x00000000ac0672ca */ /* 0x000fe400000e0000 */
[----:B------:R-:W-:Y:S02]  /*7820*/  CS2R R142, SRZ ;  /* 0x00000000008e7805 */ /* 0x000fe4000001ff00 */
[----:B------:R-:W-:Y:S02]  /*7830*/  R2UR UR10, R174 ;  /* 0x00000000ae0a72ca */ /* 0x000fe400000e0000 */
[----:B------:R-:W-:Y:S02]  /*7840*/  CS2R R140, SRZ ;  /* 0x00000000008c7805 */ /* 0x000fe4000001ff00 */
[----:B------:R-:W-:Y:S02]  /*7850*/  R2UR UR9, R171 ;  /* 0x00000000ab0972ca */ /* 0x000fe400000e0000 */
[----:B------:R-:W-:Y:S02]  /*7860*/  CS2R R138, SRZ ;  /* 0x00000000008a7805 */ /* 0x000fe4000001ff00 */
[----:B------:R-:W-:Y:S02]  /*7870*/  PLOP3.LUT P2, PT, PT, PT, UP1, 0x80, 0x8 ;  /* 0x000000000008781c */ /* 0x000fe40003f4f018 */
[----:B------:R-:W-:Y:S02]  /*7880*/  CS2R R136, SRZ ;  /* 0x0000000000887805 */ /* 0x000fe4000001ff00 */
[----:B------:R-:W-:Y:S02]  /*7890*/  SEL R3, RZ, 0xffffffff, P4 ;  /* 0xffffffffff037807 */ /* 0x000fe40002000000 */
[----:B------:R-:W-:Y:S01]  /*78a0*/  @P6 SHF.L.U32 R7, R135, 0x1f, RZ ;  /* 0x0000001f87076819 */ /* 0x000fe200000006ff */
[----:B------:R-:W-:Y:S01]  /*78b0*/  UIMAD.WIDE.U32 UR4, UR8, UR4, URZ ;  /* 0x00000004080472a5 */ /* 0x000fe2000f8e00ff */
[----:B------:R-:W-:Y:S02]  /*78c0*/  P2R R156, PR, RZ, 0x40 ;  /* 0x00000040ff9c7803 */ /* 0x000fe40000000000 */
[----:B------:R-:W4:Y:S01]  /*78d0*/  @P6 SYNCS.PHASECHK.TRANS64.TRYWAIT P1, [R0+URZ+0x200], R7 ;  /* 0x00020007000065a7 */ /* 0x000f2200080211ff */
[----:B------:R-:W-:Y:S02]  /*78e0*/  UISETP.NE.AND UP0, UPT, UR10, 0x1, UPT ;  /* 0x000000010a00788c */ /* 0x000fe4000bf05270 */
[----:B------:R-:W-:Y:S01]  /*78f0*/  USHF.R.U32.HI UR5, URZ, UR6, UR5 ;  /* 0x00000006ff057299 */ /* 0x000fe20008011605 */
[----:B------:R-:W-:Y:S03]  /*7900*/  @P2 SEL R3, R6, R3, !P3 ;  /* 0x0000000306032207 */ /* 0x000fe60005800000 */
[----:B------:R-:W-:Y:S02]  /*7910*/  USEL UR5, UR8, UR5, !UP0 ;  /* 0x0000000508057287 */ /* 0x000fe4000c000000 */
[----:B------:R-:W-:Y:S01]  /*7920*/  UISETP.NE.AND UP0, UPT, UR9, 0x1, UPT ;  /* 0x000000010900788c */ /* 0x000fe2000bf05270 */
[----:B------:R-:W-:Y:S03]  /*7930*/  LOP3.LUT R3, R3, 0x1, RZ, 0xc0, !PT ;  /* 0x0000000103037812 */ /* 0x000fe600078ec0ff */
[----:B------:R-:W-:Y:S01]  /*7940*/  IMAD R5, RZ, RZ, -UR5 ;  /* 0x80000005ff057e24 */ /* 0x000fe2000f8e02ff */
[----:B------:R-:W-:Y:S01]  /*7950*/  ISETP.NE.U32.AND P5, PT, R3, 0x1, PT ;  /* 0x000000010300780c */ /* 0x000fe20003fa5070 */
[----:B------:R-:W-:Y:S01]  /*7960*/  IMAD.U32 R185, RZ, RZ, UR5 ;  /* 0x00000005ffb97e24 */ /* 0x000fe2000f8e00ff */
[----:B------:R2:W2:Y:S01]  /*7970*/  SYNCS.PHASECHK.TRANS64.TRYWAIT P0, [R187+URZ+0x240], R4 ;  /* 0x00024004bb0075a7 */ /* 0x0004a200080011ff */
[----:B-1----:R-:W-:Y:S01]  /*7980*/  UIMAD.WIDE.U32 UR6, UR5, UR12, URZ ;  /* 0x0000000c050672a5 */ /* 0x002fe2000f8e00ff */
[----:B------:R-:W-:Y:S01]  /*7990*/  IMAD R186, R5, UR10, R186 ;  /* 0x0000000a05ba7c24 */ /* 0x000fe2000f8e02ba */
[----:B------:R-:W-:Y:S05]  /*79a0*/  P2R R196, PR, RZ, 0x20 ;  /* 0x00000020ffc47803 */ /* 0x000fea0000000000 */
[----:B------:R-:W-:Y:S02]  /*79b0*/  UMOV UR4, UR7 ;  /* 0x0000000700047c82 */ /* 0x000fe40008000000 */
[----:B------:R-:W-:Y:S04]  /*79c0*/  USHF.R.U32.HI UR4, URZ, UR13, UR4 ;  /* 0x0000000dff047299 */ /* 0x000fe80008011604 */
[----:B------:R-:W-:Y:S02]  /*79d0*/  USEL UR4, UR5, UR4, !UP0 ;  /* 0x0000000405047287 */ /* 0x000fe4000c000000 */
[----:B------:R-:W-:Y:S02]  /*79e0*/  UISETP.NE.AND UP0, UPT, UR14, 0x1, UPT ;  /* 0x000000010e00788c */ /* 0x000fe4000bf05270 */
[----:B------:R-:W-:Y:S02]  /*79f0*/  UIMAD.WIDE.U32 UR6, UR4, UR15, URZ ;  /* 0x0000000f040672a5 */ /* 0x000fe4000f8e00ff */
[----:B------:R-:W-:Y:S02]  /*7a00*/  IMAD.U32 R184, RZ, RZ, UR4 ;  /* 0x00000004ffb87e24 */ /* 0x000fe4000f8e00ff */
[----:B------:R-:W-:Y:S01]  /*7a10*/  IMAD R8, RZ, RZ, -UR4 ;  /* 0x80000004ff087e24 */ /* 0x000fe2000f8e02ff */
[----:B------:R-:W-:Y:S01]  /*7a20*/  PLOP3.LUT P2, PT, PT, PT, UP0, 0x80, 0x8 ;  /* 0x000000000008781c */ /* 0x000fe20003f4f008 */
[----:B------:R-:W-:Y:S01]  /*7a30*/  IMAD.U32 R183, RZ, RZ, UR4 ;  /* 0x00000004ffb77e24 */ /* 0x000fe2000f8e00ff */
[----:B------:R-:W-:Y:S01]  /*7a40*/  UMOV UR6, UR7 ;  /* 0x0000000700067c82 */ /* 0x000fe20008000000 */
[----:B------:R-:W-:Y:S01]  /*7a50*/  IMAD R185, R8, UR9, R185 ;  /* 0x0000000908b97c24 */ /* 0x000fe2000f8e02b9 */
[----:B---3--:R-:W-:Y:S06]  /*7a60*/  USHF.R.U32.HI UR6, URZ, UR11, UR6 ;  /* 0x0000000bff067299 */ /* 0x008fec0008011606 */
[----:B------:R-:W-:Y:S05]  /*7a70*/  SEL R184, R184, UR6, !P2 ;  /* 0x00000006b8b87c07 */ /* 0x000fea000d000000 */
[----:B------:R-:W-:Y:S04]  /*7a80*/  IMAD.MOV R6, RZ, RZ, -R184 ;  /* 0x000000ffff067224 */ /* 0x000fe800078e0ab8 */
[----:B------:R-:W-:Y:S01]  /*7a90*/  IMAD R183, R6, UR14, R183 ;  /* 0x0000000e06b77c24 */ /* 0x000fe2000f8e02b7 */
[----:B----4-:R-:W-:Y:S01]  /*7aa0*/  @P6 SEL R195, RZ, 0x1, !P1 ;  /* 0x00000001ffc36807 */ /* 0x010fe20004800000 */
[----:B------:R-:W-:Y:S06]  /*7ab0*/  @!P6 BRA `(.L_x_127) ;  /* 0x00000000009ce947 */ /* 0x000fec0003800000 */
[----:B------:R-:W-:Y:S01]  /*7ac0*/  @P5 IMAD R8, R160, 0x2000, R181 ;  /* 0x00002000a0085824 */ /* 0x000fe200078e02b5 */
[----:B------:R-:W1:Y:S01]  /*7ad0*/  S2R R2, SR_CgaCtaId ;  /* 0x0000000000027919 */ /* 0x000e620000008800 */
[----:B------:R-:W-:Y:S01]  /*7ae0*/  ISETP.NE.AND P1, PT, R195, RZ, PT ;  /* 0x000000ffc300720c */ /* 0x000fe20003f25270 */
[----:B------:R-:W-:Y:S01]  /*7af0*/  BSSY B0, `(.L_x_128) ;  /* 0x0000010000007945 */ /* 0x000fe20003800000 */
[--C-:B------:R-:W-:Y:S01]  /*7b00*/  @P5 IMAD R7, R165, -0x10, R8.reuse ;  /* 0xfffffff0a5075824 */ /* 0x100fe200078e0208 */
[----:B------:R-:W-:Y:S01]  /*7b10*/  CS2R R138, SRZ ;  /* 0x00000000008a7805 */ /* 0x000fe2000001ff00 */
[----:B------:R-:W-:Y:S01]  /*7b20*/  @P5 IMAD R6, R164, -0x10, R8 ;  /* 0xfffffff0a4065824 */ /* 0x000fe200078e0208 */
[----:B------:R-:W-:Y:S01]  /*7b30*/  CS2R R136, SRZ ;  /* 0x0000000000887805 */ /* 0x000fe2000001ff00 */
[----:B------:R-:W-:Y:S01]  /*7b40*/  @P5 IMAD R5, R180, 0x10, R7 ;  /* 0x00000010b4055824 */ /* 0x000fe200078e0207 */
[----:B------:R-:W-:Y:S02]  /*7b50*/  CS2R R146, SRZ ;  /* 0x0000000000927805 */ /* 0x000fe4000001ff00 */
[----:B------:R-:W-:Y:S02]  /*7b60*/  CS2R R144, SRZ ;  /* 0x0000000000907805 */ /* 0x000fe4000001ff00 */
[----:B------:R-:W-:Y:S02]  /*7b70*/  CS2R R142, SRZ ;  /* 0x00000000008e7805 */ /* 0x000fe4000001ff00 */
[----:B------:R-:W-:Y:S02]  /*7b80*/  CS2R R140, SRZ ;  /* 0x00000000008c7805 */ /* 0x000fe4000001ff00 */
[----:B------:R-:W-:Y:S02]  /*7b90*/  CS2R R150, SRZ ;  /* 0x0000000000967805 */ /* 0x000fe4000001ff00 */
[----:B------:R-:W-:Y:S01]  /*7ba0*/  CS2R R148, SRZ ;  /* 0x0000000000947805 */ /* 0x000fe2000001ff00 */
[----:B------:R-:W-:Y:S06]  /*7bb0*/  @P1 BRA `(.L_x_129) ;  /* 0x00000000000c1947 */ /* 0x000fec0003800000 */
[----:B------:R-:W-:Y:S04]  /*7bc0*/  SHF.L.U32 R3, R135, 0x1f, RZ ;  /* 0x0000001f87037819 */ /* 0x000fe800000006ff */
[----:B------:R-:W3:Y:S02]  /*7bd0*/  SYNCS.PHASECHK.TRANS64.TRYWAIT P1, [R0+URZ+0x200], R3 ;  /* 0x00020003000075a7 */ /* 0x000ee400080211ff */
[----:B---3--:R-:W-:Y:S05]  /*7be0*/  @!P1 BRA `(.L_x_130) ;  /* 0x0000003c00c49947 */ /* 0x008fea0003800000 */
.L_x_129:
[----:B------:R-:W-:Y:S05]  /*7bf0*/  BSYNC B0 ;  /* 0x0000000000007941 */ /* 0x000fea0003800000 */
.L_x_128:
[----:B------:R-:W-:Y:S01]  /*7c00*/  ISETP.NE.AND P1, PT, R196, RZ, PT ;  /* 0x000000ffc400720c */ /* 0x000fe20003f25270 */
[----:B---3--:R-:W-:Y:S02]  /*7c10*/  VIADD R3, R0, 0x210 ;  /* 0x0000021000037836 */ /* 0x008fe40000000000 */
[----:B------:R-:W-:Y:S03]  /*7c20*/  VIADD R160, R160, 0x1 ;  /* 0x00000001a0a07836 */ /* 0x000fe60000000000 */
[----:B-1----:R-:W-:Y:S07]  /*7c30*/  PRMT R2, R2, 0x654, R3 ;  /* 0x0000065402027816 */ /* 0x002fee0000000003 */
[----:B------:R1:W3:Y:S04]  /*7c40*/  @P1 LDS.128 R136, [R8] ;  /* 0x0000000008881984 */ /* 0x0002e80000000c00 */
[----:B------:R1:W4:Y:S04]  /*7c50*/  @P1 LDS.128 R144, [R6+0x20] ;  /* 0x0000200006901984 */ /* 0x0003280000000c00 */
[----:B------:R1:W1:Y:S04]  /*7c60*/  @P1 LDS.128 R140, [R7+0x10] ;  /* 0x00001000078c1984 */ /* 0x0002680000000c00 */
[----:B------:R1:W1:Y:S01]  /*7c70*/  @P1 LDS.128 R148, [R5+0x10] ;  /* 0x0000100005941984 */ /* 0x0002620000000c00 */
[C---:B------:R-:W-:Y:S01]  /*7c80*/  ISETP.NE.AND P1, PT, R160.reuse, 0x2, PT ;  /* 0x00000002a000780c */ /* 0x040fe20003f25270 */
[----:B------:R-:W-:Y:S01]  /*7c90*/  @!PT LDS RZ, [RZ] ;  /* 0x00000000fffff984 */ /* 0x000fe20000000800 */
[----:B------:R-:W-:Y:S01]  /*7ca0*/  @!PT LDS RZ, [RZ] ;  /* 0x00000000fffff984 */ /* 0x000fe20000000800 */
[----:B------:R-:W-:Y:S01]  /*7cb0*/  @!PT LDS RZ, [RZ] ;  /* 0x00000000fffff984 */ /* 0x000fe20000000800 */
[----:B------:R-:W-:Y:S01]  /*7cc0*/  @!PT LDS RZ, [RZ] ;  /* 0x00000000fffff984 */ /* 0x000fe20000000800 */
[----:B------:R5:W-:Y:S06]  /*7cd0*/  MEMBAR.ALL.CTA ;  /* 0x0000000000007992 */ /* 0x000bec0000008000 */
[----:B-----5:R-:W5:Y:S01]  /*7ce0*/  FENCE.VIEW.ASYNC.S ;  /* 0x00000000000073c6 */ /* 0x020f620000000000 */
[----:B------:R-:W-:Y:S02]  /*7cf0*/  SEL R0, RZ, 0x1, P1 ;  /* 0x00000001ff007807 */ /* 0x000fe40000800000 */
[----:B------:R-:W-:Y:S02]  /*7d00*/  SEL R160, R160, RZ, P1 ;  /* 0x000000ffa0a07207 */ /* 0x000fe40000800000 */
[----:B------:R-:W-:Y:S01]  /*7d10*/  LOP3.LUT R135, R135, R0, RZ, 0x3c, !PT ;  /* 0x0000000087877212 */ /* 0x000fe200078e3cff */
[----:B-----5:R1:W-:Y:S06]  /*7d20*/  SYNCS.ARRIVE.TRANS64.RED.A1T0 RZ, [R2+URZ], RZ ;  /* 0x000000ff02ff79a7 */ /* 0x0203ec00081004ff */
.L_x_127:
[----:B------:R-:W-:Y:S05]  /*7d30*/  BSYNC B1 ;  /* 0x0000000000017941 */ /* 0x000fea0003800000 */
.L_x_126:
[----:B------:R-:W-:Y:S04]  /*7d40*/  SHF.R.U32.HI R3, RZ, 0x15, R71 ;  /* 0x00000015ff037819 */ /* 0x000fe80000011647 */
[----:B------:R-:W-:Y:S01]  /*7d50*/  LOP3.LUT P1, RZ, R3, 0x3, R168, 0x48, !PT ;  /* 0x0000000303ff7812 */ /* 0x000fe200078248a8 */
[----:B------:R-:W-:Y:S01]  /*7d60*/  @!UPT UIADD3 URZ, UPT, UPT, URZ, URZ, URZ ;  /* 0x000000fffffff290 */ /* 0x000fe2000fffe0ff */
[----:B--2---:R-:W-:Y:S11]  /*7d70*/  @P0 BRA `(.L_x_131) ;  /* 0x0000000000080947 */ /* 0x004ff60003800000 */
[----:B------:R-:W2:Y:S02]  /*7d80*/  SYNCS.PHASECHK.TRANS64.TRYWAIT P0, [R187+URZ+0x240], R4 ;  /* 0x00024004bb0075a7 */ /* 0x000ea400080011ff */
[----:B--2---:R-:W-:Y:S05]  /*7d90*/  @!P0 BRA `(.L_x_132) ;  /* 0x0000003c006c8947 */ /* 0x004fea0003800000 */
.L_x_131:
[----:B------:R-:W-:Y:S04]  /*7da0*/  BSSY.RECONVERGENT B6, `(.L_x_133) ;  /* 0x0000012000067945 */ /* 0x000fe80003800200 */
[----:B------:R-:W-:Y:S05]  /*7db0*/  @!P1 BRA `(.L_x_134) ;  /* 0x0000000000409947 */ /* 0x000fea0003800000 */
[----:B------:R-:W5:Y:S01]  /*7dc0*/  LDCU.64 UR8, c[0x4][0x70] ;  /* 0x01000e00ff0877ac */ /* 0x000f620008000a00 */
[----:B------:R-:W-:Y:S01]  /*7dd0*/  MOV R3, 0x0 ;  /* 0x0000000000037802 */ /* 0x000fe20000000f00 */
[----:B------:R-:W-:Y:S02]  /*7de0*/  HFMA2 R12, -RZ, RZ, 0, 5.9604644775390625e-08 ;  /* 0x00000001ff0c7431 */ /* 0x000fe400000001ff */
[----:B-1----:R-:W-:Y:S02]  /*7df0*/  IMAD.MOV.U32 R8, RZ, RZ, 0x192 ;  /* 0x00000192ff087424 */ /* 0x002fe400078e00ff */
[----:B------:R-:W-:Y:S01]  /*7e00*/  IMAD.MOV.U32 R13, RZ, RZ, RZ ;  /* 0x000000ffff0d7224 */ /* 0x000fe200078e00ff */
[----:B------:R-:W1:Y:S01]  /*7e10*/  LDCU.64 UR6, c[0x4][0x78] ;  /* 0x01000f00ff0677ac */ /* 0x000e620008000a00 */
[----:B------:R-:W3:Y:S01]  /*7e20*/  LDC.64 R2, c[0x4][R3] ;  /* 0x0100000003027b82 */ /* 0x000ee20000000a00 */
[----:B------:R-:W4:Y:S01]  /*7e30*/  LDCU.64 UR4, c[0x4][0x10] ;  /* 0x01000200ff0477ac */ /* 0x000f220008000a00 */
[----:B-----5:R-:W-:Y:S01]  /*7e40*/  MOV R5, UR9 ;  /* 0x0000000900057c02 */ /* 0x020fe20008000f00 */
[----:B--2---:R-:W-:Y:S01]  /*7e50*/  IMAD.U32 R4, RZ, RZ, UR8 ;  /* 0x00000008ff047e24 */ /* 0x004fe2000f8e00ff */
[----:B-1----:R-:W-:Y:S01]  /*7e60*/  MOV R7, UR7 ;  /* 0x0000000700077c02 */ /* 0x002fe20008000f00 */
[----:B------:R-:W-:Y:S01]  /*7e70*/  IMAD.U32 R6, RZ, RZ, UR6 ;  /* 0x00000006ff067e24 */ /* 0x000fe2000f8e00ff */
[----:B----4-:R-:W-:Y:S01]  /*7e80*/  MOV R11, UR5 ;  /* 0x00000005000b7c02 */ /* 0x010fe20008000f00 */
[----:B------:R-:W-:Y:S02]  /*7e90*/  IMAD.U32 R10, RZ, RZ, UR4 ;  /* 0x00000004ff0a7e24 */ /* 0x000fe4000f8e00ff */
[----:B------:R-:W-:Y:S07]  /*7ea0*/  LEPC R20, `(.L_x_134) ;  /* 0x000000001014794e */ /* 0x000fee0000000000 */
[----:B---3--:R-:W-:Y:S05]  /*7eb0*/  CALL.ABS.NOINC R2 ;  /* 0x0000000002007343 */ /* 0x008fea0003c00000 */
.L_x_134:
[----:B------:R-:W-:Y:S05]  /*7ec0*/  BSYNC.RECONVERGENT B6 ;  /* 0x0000000000067941 */ /* 0x000fea0003800200 */
.L_x_133:
[-C--:B---3--:R-:W-:Y:S01]  /*7ed0*/  F2FP.F16.E4M3.UNPACK_B R74, R136.reuse ;  /* 0x00000088ff4a723e */ /* 0x088fe200020006ff */
[----:B------:R-:W-:Y:S05]  /*7ee0*/  WARPSYNC.ALL ;  /* 0x0000000000007948 */ /* 0x000fea0003800000 */
[----:B------:R-:W-:Y:S01]  /*7ef0*/  R2UR UR4, R71 ;  /* 0x00000000470472ca */ /* 0x000fe200000e0000 */
[--C-:B------:R-:W-:Y:S01]  /*7f00*/  HADD2.F32 R72, -RZ, R74.reuse.H0_H0 ;  /* 0x2000004aff487230 */ /* 0x100fe20000004100 */
[----:B------:R-:W-:Y:S01]  /*7f10*/  F2FP.F16.E4M3.UNPACK_B R76, R136.H1 ;  /* 0x00000088ff4c723e */ /* 0x000fe200030006ff */
[----:B------:R-:W-:Y:S01]  /*7f20*/  HADD2.F32 R75, -RZ, R74.H1_H1 ;  /* 0x3000004aff4b7230 */ /* 0x000fe20000004100 */
[-C--:B------:R-:W-:Y:S01]  /*7f30*/  F2FP.F16.E4M3.UNPACK_B R78, R137.reuse ;  /* 0x00000089ff4e723e */ /* 0x080fe200020006ff */
[----:B------:R-:W-:Y:S01]  /*7f40*/  BSSY.RECONVERGENT B0, `(.L_x_135) ;  /* 0x0000120000007945 */ /* 0x000fe20003800200 */
[----:B------:R-:W-:Y:S01]  /*7f50*/  F2FP.F16.E4M3.UNPACK_B R80, R137.H1 ;  /* 0x00000089ff50723e */ /* 0x000fe200030006ff */
[--C-:B------:R-:W-:Y:S01]  /*7f60*/  HADD2.F32 R74, -RZ, R76.reuse.H0_H0 ;  /* 0x2000004cff4a7230 */ /* 0x100fe20000004100 */
[-C--:B------:R-:W-:Y:S01]  /*7f70*/  F2FP.F16.E4M3.UNPACK_B R82, R138.reuse ;  /* 0x0000008aff52723e */ /* 0x080fe200020006ff */
[----:B------:R-:W-:Y:S01]  /*7f80*/  HADD2.F32 R76, -RZ, R76.H1_H1 ;  /* 0x3000004cff4c7230 */ /* 0x000fe20000004100 */
[----:B------:R-:W-:Y:S01]  /*7f90*/  F2FP.F16.E4M3.UNPACK_B R84, R138.H1 ;  /* 0x0000008aff54723e */ /* 0x000fe200030006ff */
[--C-:B------:R-:W-:Y:S01]  /*7fa0*/  HADD2.F32 R77, -RZ, R78.reuse.H0_H0 ;  /* 0x2000004eff4d7230 */ /* 0x100fe20000004100 */
[-C--:B------:R-:W-:Y:S01]  /*7fb0*/  F2FP.F16.E4M3.UNPACK_B R86, R139.reuse ;  /* 0x0000008bff56723e */ /* 0x080fe200020006ff */
[----:B-12---:R-:W1:Y:S01]  /*7fc0*/  LDTM.x64 R4, tmem[UR4] ;  /* 0x00000004000479ee */ /* 0x006e620008340000 */
[----:B------:R-:W-:Y:S01]  /*7fd0*/  F2FP.F16.E4M3.UNPACK_B R88, R139.H1 ;  /* 0x0000008bff58723e */ /* 0x000fe200030006ff */
[----:B------:R-:W-:Y:S01]  /*7fe0*/  HADD2.F32 R78, -RZ, R78.H1_H1 ;  /* 0x3000004eff4e7230 */ /* 0x000fe20000004100 */
[-C--:B------:R-:W-:Y:S01]  /*7ff0*/  F2FP.F16.E4M3.UNPACK_B R90, R140.reuse ;  /* 0x0000008cff5a723e */ /* 0x080fe200020006ff */
[----:B------:R-:W-:Y:S01]  /*8000*/  HADD2.F32 R79, -RZ, R80.H0_H0 ;  /* 0x20000050ff4f7230 */ /* 0x000fe20000004100 */
[----:B------:R-:W-:Y:S01]  /*8010*/  F2FP.F16.E4M3.UNPACK_B R92, R140.H1 ;  /* 0x0000008cff5c723e */ /* 0x000fe200030006ff */
[--C-:B------:R-:W-:Y:S01]  /*8020*/  HADD2.F32 R81, -RZ, R82.reuse.H0_H0 ;  /* 0x20000052ff517230 */ /* 0x100fe20000004100 */
[----:B------:R-:W-:Y:S01]  /*8030*/  ISETP.NE.AND P6, PT, R156, RZ, PT ;  /* 0x000000ff9c00720c */ /* 0x000fe20003fc5270 */
[----:B------:R-:W-:Y:S01]  /*8040*/  HADD2.F32 R82, -RZ, R82.H1_H1 ;  /* 0x30000052ff527230 */ /* 0x000fe20000004100 */
[----:B------:R-:W-:Y:S01]  /*8050*/  SHF.L.U32 R198, R179, 0x4, RZ ;  /* 0x00000004b3c67819 */ /* 0x000fe200000006ff */
[--C-:B------:R-:W-:Y:S01]  /*8060*/  HADD2.F32 R85, -RZ, R86.reuse.H0_H0 ;  /* 0x20000056ff557230 */ /* 0x100fe20000004100 */
[----:B------:R-:W-:Y:S01]  /*8070*/  SHF.L.U32 R204, R178, 0x4, RZ ;  /* 0x00000004b2cc7819 */ /* 0x000fe200000006ff */
[----:B------:R-:W-:Y:S01]  /*8080*/  HADD2.F32 R86, -RZ, R86.H1_H1 ;  /* 0x30000056ff567230 */ /* 0x000fe20000004100 */
[C---:B------:R-:W-:Y:S01]  /*8090*/  IADD3 R192, PT, PT, R181.reuse, R198, RZ ;  /* 0x000000c6b5c07210 */ /* 0x040fe20007ffe0ff */
[--C-:B------:R-:W-:Y:S01]  /*80a0*/  HADD2.F32 R89, -RZ, R90.reuse.H0_H0 ;  /* 0x2000005aff597230 */ /* 0x100fe20000004100 */
[----:B------:R-:W-:Y:S01]  /*80b0*/  IADD3 R193, PT, PT, R181, R204, RZ ;  /* 0x000000ccb5c17210 */ /* 0x000fe20007ffe0ff */
[----:B------:R-:W-:Y:S01]  /*80c0*/  HADD2.F32 R90, -RZ, R90.H1_H1 ;  /* 0x3000005aff5a7230 */ /* 0x000fe20000004100 */
[----:B------:R-:W-:Y:S01]  /*80d0*/  SHF.L.U32 R197, R180, 0x4, RZ ;  /* 0x00000004b4c57819 */ /* 0x000fe200000006ff */
[----:B------:R-:W-:Y:S01]  /*80e0*/  HADD2.F32 R80, -RZ, R80.H1_H1 ;  /* 0x30000050ff507230 */ /* 0x000fe20000004100 */
[----:B------:R-:W-:Y:S01]  /*80f0*/  F2FP.F16.E4M3.UNPACK_B R94, R141 ;  /* 0x0000008dff5e723e */ /* 0x000fe200020006ff */
[--C-:B------:R-:W-:Y:S01]  /*8100*/  HADD2.F32 R83, -RZ, R84.reuse.H0_H0 ;  /* 0x20000054ff537230 */ /* 0x100fe20000004100 */
[----:B------:R-:W-:Y:S01]  /*8110*/  IADD3 R194, PT, PT, R197, R192, RZ ;  /* 0x000000c0c5c27210 */ /* 0x000fe20007ffe0ff */
[----:B------:R-:W-:Y:S01]  /*8120*/  HADD2.F32 R84, -RZ, R84.H1_H1 ;  /* 0x30000054ff547230 */ /* 0x000fe20000004100 */
[----:B------:R-:W-:Y:S01]  /*8130*/  F2FP.F16.E4M3.UNPACK_B R98, R142 ;  /* 0x0000008eff62723e */ /* 0x000fe200020006ff */
[C---:B-1----:R-:W-:Y:S01]  /*8140*/  FMUL R0, R70.reuse, R4 ;  /* 0x0000000446007220 */ /* 0x042fe20000400000 */
[C---:B------:R-:W-:Y:S01]  /*8150*/  FMUL R2, R70.reuse, R5 ;  /* 0x0000000546027220 */ /* 0x040fe20000400000 */
[C---:B------:R-:W-:Y:S01]  /*8160*/  FMUL R4, R70.reuse, R8 ;  /* 0x0000000846047220 */ /* 0x040fe20000400000 */
[C---:B------:R-:W-:Y:S01]  /*8170*/  FMUL R5, R70.reuse, R9 ;  /* 0x0000000946057220 */ /* 0x040fe20000400000 */
[C---:B------:R-:W-:Y:S01]  /*8180*/  FFMA R0, R73.reuse, R72, R0 ;  /* 0x0000004849007223 */ /* 0x040fe20000000000 */
[C---:B------:R-:W-:Y:S01]  /*8190*/  FFMA R2, R73.reuse, R75, R2 ;  /* 0x0000004b49027223 */ /* 0x040fe20000000002 */
[C---:B------:R-:W-:Y:S01]  /*81a0*/  FMUL R8, R70.reuse, R12 ;  /* 0x0000000c46087220 */ /* 0x040fe20000400000 */
[C---:B------:R-:W-:Y:S01]  /*81b0*/  FMUL R9, R70.reuse, R13 ;  /* 0x0000000d46097220 */ /* 0x040fe20000400000 */
[C---:B------:R-:W-:Y:S01]  /*81c0*/  FMUL R12, R70.reuse, R16 ;  /* 0x00000010460c7220 */ /* 0x040fe20000400000 */
[C---:B------:R-:W-:Y:S01]  /*81d0*/  FMUL R13, R70.reuse, R17 ;  /* 0x00000011460d7220 */ /* 0x040fe20000400000 */
[C---:B------:R-:W-:Y:S01]  /*81e0*/  FMUL R16, R70.reuse, R20 ;  /* 0x0000001446107220 */ /* 0x040fe20000400000 */
[C---:B------:R-:W-:Y:S01]  /*81f0*/  FMUL R17, R70.reuse, R21 ;  /* 0x0000001546117220 */ /* 0x040fe20000400000 */
[--C-:B------:R-:W-:Y:S02]  /*8200*/  HADD2.F32 R93, -RZ, R94.reuse.H0_H0 ;  /* 0x2000005eff5d7230 */ /* 0x100fe40000004100 */
[C---:B------:R-:W-:Y:S01]  /*8210*/  FMUL R20, R70.reuse, R24 ;  /* 0x0000001846147220 */ /* 0x040fe20000400000 */
[----:B------:R-:W-:Y:S02]  /*8220*/  HADD2.F32 R94, -RZ, R94.H1_H1 ;  /* 0x3000005eff5e7230 */ /* 0x000fe40000004100 */
[C---:B------:R-:W-:Y:S01]  /*8230*/  FMUL R21, R70.reuse, R25 ;  /* 0x0000001946157220 */ /* 0x040fe20000400000 */
[--C-:B------:R-:W-:Y:S02]  /*8240*/  HADD2.F32 R97, -RZ, R98.reuse.H0_H0 ;  /* 0x20000062ff617230 */ /* 0x100fe40000004100 */
[C---:B------:R-:W-:Y:S01]  /*8250*/  FMUL R24, R70.reuse, R28 ;  /* 0x0000001c46187220 */ /* 0x040fe20000400000 */
[----:B------:R-:W-:Y:S02]  /*8260*/  HADD2.F32 R98, -RZ, R98.H1_H1 ;  /* 0x30000062ff627230 */ /* 0x000fe40000004100 */
[C---:B------:R-:W-:Y:S01]  /*8270*/  FMUL R25, R70.reuse, R29 ;  /* 0x0000001d46197220 */ /* 0x040fe20000400000 */
[C---:B------:R-:W-:Y:S01]  /*8280*/  FMUL R28, R70.reuse, R32 ;  /* 0x00000020461c7220 */ /* 0x040fe20000400000 */
[C---:B------:R-:W-:Y:S01]  /*8290*/  FMUL R29, R70.reuse, R33 ;  /* 0x00000021461d7220 */ /* 0x040fe20000400000 */
[C---:B------:R-:W-:Y:S01]  /*82a0*/  FMUL R32, R70.reuse, R36 ;  /* 0x0000002446207220 */ /* 0x040fe20000400000 */
[----:B------:R-:W-:Y:S01]  /*82b0*/  F2FP.F16.E4M3.UNPACK_B R96, R141.H1 ;  /* 0x0000008dff60723e */ /* 0x000fe200030006ff */
[C---:B------:R-:W-:Y:S01]  /*82c0*/  FMUL R33, R70.reuse, R37 ;  /* 0x0000002546217220 */ /* 0x040fe20000400000 */
[C---:B------:R-:W-:Y:S01]  /*82d0*/  FMUL R36, R70.reuse, R40 ;  /* 0x0000002846247220 */ /* 0x040fe20000400000 */
[----:B------:R-:W-:Y:S01]  /*82e0*/  F2FP.F16.E4M3.UNPACK_B R100, R142.H1 ;  /* 0x0000008eff64723e */ /* 0x000fe200030006ff */
[C---:B------:R-:W-:Y:S01]  /*82f0*/  FMUL R37, R70.reuse, R41 ;  /* 0x0000002946257220 */ /* 0x040fe20000400000 */
[C---:B------:R-:W-:Y:S01]  /*8300*/  FMUL R40, R70.reuse, R44 ;  /* 0x0000002c46287220 */ /* 0x040fe20000400000 */
[----:B------:R-:W-:Y:S01]  /*8310*/  F2FP.F16.E4M3.UNPACK_B R102, R143 ;  /* 0x0000008fff66723e */ /* 0x000fe200020006ff */
[C---:B------:R-:W-:Y:S01]  /*8320*/  FMUL R41, R70.reuse, R45 ;  /* 0x0000002d46297220 */ /* 0x040fe20000400000 */
[C---:B------:R-:W-:Y:S01]  /*8330*/  FMUL R44, R70.reuse, R48 ;  /* 0x00000030462c7220 */ /* 0x040fe20000400000 */
[----:B------:R-:W-:Y:S01]  /*8340*/  F2FP.F16.E4M3.UNPACK_B R104, R143.H1 ;  /* 0x0000008fff68723e */ /* 0x000fe200030006ff */
[C---:B------:R-:W-:Y:S01]  /*8350*/  FMUL R45, R70.reuse, R49 ;  /* 0x00000031462d7220 */ /* 0x040fe20000400000 */
[--C-:B------:R-:W-:Y:S02]  /*8360*/  HADD2.F32 R101, -RZ, R102.reuse.H0_H0 ;  /* 0x20000066ff657230 */ /* 0x100fe40000004100 */
[C---:B------:R-:W-:Y:S01]  /*8370*/  FMUL R48, R70.reuse, R52 ;  /* 0x0000003446307220 */ /* 0x040fe20000400000 */
[----:B----4-:R-:W-:Y:S01]  /*8380*/  F2FP.F16.E4M3.UNPACK_B R106, R144 ;  /* 0x00000090ff6a723e */ /* 0x010fe200020006ff */
[----:B------:R-:W-:Y:S02]  /*8390*/  HADD2.F32 R102, -RZ, R102.H1_H1 ;  /* 0x30000066ff667230 */ /* 0x000fe40000004100 */
[C---:B------:R-:W-:Y:S01]  /*83a0*/  FMUL R49, R70.reuse, R53 ;  /* 0x0000003546317220 */ /* 0x040fe20000400000 */
[C---:B------:R-:W-:Y:S01]  /*83b0*/  FMUL R52, R70.reuse, R56 ;  /* 0x0000003846347220 */ /* 0x040fe20000400000 */
[----:B------:R-:W-:Y:S01]  /*83c0*/  F2FP.F16.E4M3.UNPACK_B R108, R144.H1 ;  /* 0x00000090ff6c723e */ /* 0x000fe200030006ff */
[--C-:B------:R-:W-:Y:S02]  /*83d0*/  HADD2.F32 R105, -RZ, R106.reuse.H0_H0 ;  /* 0x2000006aff697230 */ /* 0x100fe40000004100 */
[C---:B------:R-:W-:Y:S01]  /*83e0*/  FMUL R53, R70.reuse, R57 ;  /* 0x0000003946357220 */ /* 0x040fe20000400000 */
[----:B------:R-:W-:Y:S02]  /*83f0*/  HADD2.F32 R106, -RZ, R106.H1_H1 ;  /* 0x3000006aff6a7230 */ /* 0x000fe40000004100 */
        /* <DEDUP_REMOVED lines=8> */
[----:B------:R-:W-:Y:S01]  /*8480*/  F2FP.F16.E4M3.UNPACK_B R114, R146 ;  /* 0x00000092ff72723e */ /* 0x000fe200020006ff */
[----:B------:R-:W-:Y:S02]  /*8490*/  HADD2.F32 R110, -RZ, R110.H1_H1 ;  /* 0x3000006eff6e7230 */ /* 0x000fe40000004100 */
[C---:B------:R-:W-:Y:S01]  /*84a0*/  FMUL R7, R70.reuse, R7 ;  /* 0x0000000746077220 */ /* 0x040fe20000400000 */
[C---:B------:R-:W-:Y:S01]  /*84b0*/  FFMA R3, R73.reuse, R74, R3 ;  /* 0x0000004a49037223 */ /* 0x040fe20000000003 */
[----:B------:R-:W-:Y:S01]  /*84c0*/  F2FP.F16.E4M3.UNPACK_B R116, R146.H1 ;  /* 0x00000092ff74723e */ /* 0x000fe200030006ff */
[--C-:B------:R-:W-:Y:S02]  /*84d0*/  HADD2.F32 R113, -RZ, R114.reuse.H0_H0 ;  /* 0x20000072ff717230 */ /* 0x100fe40000004100 */
[C---:B------:R-:W-:Y:S01]  /*84e0*/  FFMA R7, R73.reuse, R76, R7 ;  /* 0x0000004c49077223 */ /* 0x040fe20000000007 */
[C---:B------:R-:W-:Y:S01]  /*84f0*/  FFMA R4, R73.reuse, R77, R4 ;  /* 0x0000004d49047223 */ /* 0x040fe20000000004 */
[----:B------:R-:W-:Y:S01]  /*8500*/  F2FP.F16.E4M3.UNPACK_B R118, R147 ;  /* 0x00000093ff76723e */ /* 0x000fe200020006ff */
[----:B------:R-:W-:Y:S01]  /*8510*/  FFMA R5, R73, R78, R5 ;  /* 0x0000004e49057223 */ /* 0x000fe20000000005 */
[----:B------:R-:W-:Y:S01]  /*8520*/  HADD2.F32 R114, -RZ, R114.H1_H1 ;  /* 0x30000072ff727230 */ /* 0x000fe20000004100 */
[----:B------:R-:W-:Y:S01]  /*8530*/  F2FP.SATFINITE.E4M3.F32.PACK_AB_MERGE_C R159, R7, R3, RZ ;  /* 0x00000003079f723e */ /* 0x000fe200048070ff */
[C---:B------:R-:W-:Y:S01]  /*8540*/  FMUL R6, R70.reuse, R10 ;  /* 0x0000000a46067220 */ /* 0x040fe20000400000 */
[--C-:B------:R-:W-:Y:S02]  /*8550*/  HADD2.F32 R117, -RZ, R118.reuse.H0_H0 ;  /* 0x20000076ff757230 */ /* 0x100fe40000004100 */
[----:B------:R-:W-:Y:S01]  /*8560*/  FMUL R11, R70, R11 ;  /* 0x0000000b460b7220 */ /* 0x000fe20000400000 */
[----:B------:R-:W-:Y:S01]  /*8570*/  F2FP.SATFINITE.E4M3.F32.PACK_AB_MERGE_C R156, R2, R0, R159 ;  /* 0x00000000029c723e */ /* 0x000fe2000480709f */
[C---:B------:R-:W-:Y:S01]  /*8580*/  FFMA R6, R73.reuse, R79, R6 ;  /* 0x0000004f49067223 */ /* 0x040fe20000000006 */
[----:B------:R-:W-:Y:S02]  /*8590*/  HADD2.F32 R118, -RZ, R118.H1_H1 ;  /* 0x30000076ff767230 */ /* 0x000fe40000004100 */
[C---:B------:R-:W-:Y:S01]  /*85a0*/  FFMA R11, R73.reuse, R80, R11 ;  /* 0x00000050490b7223 */ /* 0x040fe2000000000b */
[C---:B------:R-:W-:Y:S01]  /*85b0*/  FFMA R8, R73.reuse, R81, R8 ;  /* 0x0000005149087223 */ /* 0x040fe20000000008 */
[----:B------:R-:W-:Y:S01]  /*85c0*/  F2FP.F16.E4M3.UNPACK_B R120, R147.H1 ;  /* 0x00000093ff78723e */ /* 0x000fe200030006ff */
[----:B------:R-:W-:Y:S01]  /*85d0*/  FFMA R9, R73, R82, R9 ;  /* 0x0000005249097223 */ /* 0x000fe20000000009 */
[C---:B------:R-:W-:Y:S01]  /*85e0*/  FMUL R10, R70.reuse, R14 ;  /* 0x0000000e460a7220 */ /* 0x040fe20000400000 */
[----:B------:R-:W-:Y:S01]  /*85f0*/  F2FP.SATFINITE.E4M3.F32.PACK_AB_MERGE_C R157, R11, R6, RZ ;  /* 0x000000060b9d723e */ /* 0x000fe200048070ff */
[C---:B------:R-:W-:Y:S01]  /*8600*/  FMUL R15, R70.reuse, R15 ;  /* 0x0000000f460f7220 */ /* 0x040fe20000400000 */
[--C-:B------:R-:W-:Y:S02]  /*8610*/  HADD2.F32 R87, -RZ, R88.reuse.H0_H0 ;  /* 0x20000058ff577230 */ /* 0x100fe40000004100 */
[----:B------:R-:W-:Y:S01]  /*8620*/  FFMA R10, R73, R83, R10 ;  /* 0x00000053490a7223 */ /* 0x000fe2000000000a */
[----:B------:R-:W-:Y:S01]  /*8630*/  F2FP.SATFINITE.E4M3.F32.PACK_AB_MERGE_C R157, R5, R4, R157 ;  /* 0x00000004059d723e */ /* 0x000fe2000480709d */
        /* <DEDUP_REMOVED lines=8> */
[C---:B------:R-:W-:Y:S01]  /*86c0*/  FMUL R19, R70.reuse, R19 ;  /* 0x0000001346137220 */ /* 0x040fe20000400000 */
[----:B------:R-:W-:Y:S01]  /*86d0*/  F2FP.SATFINITE.E4M3.F32.PACK_AB_MERGE_C R158, R9, R8, R158 ;  /* 0x00000008099e723e */ /* 0x000fe2000480709e */
[C---:B------:R-:W-:Y:S01]  /*86e0*/  FFMA R14, R73.reuse, R87, R14 ;  /* 0x00000057490e7223 */ /* 0x040fe2000000000e */
[----:B------:R-:W-:Y:S02]  /*86f0*/  HADD2.F32 R122, -RZ, R122.H1_H1 ;  /* 0x3000007aff7a7230 */ /* 0x000fe40000004100 */
[C---:B------:R-:W-:Y:S01]  /*8700*/  FFMA R19, R73.reuse, R88, R19 ;  /* 0x0000005849137223 */ /* 0x040fe20000000013 */
[--C-:B------:R-:W-:Y:S02]  /*8710*/  HADD2.F32 R91, -RZ, R92.reuse.H0_H0 ;  /* 0x2000005cff5b7230 */ /* 0x100fe40000004100 */
[C---:B------:R-:W-:Y:S01]  /*8720*/  FFMA R16, R73.reuse, R89, R16 ;  /* 0x0000005949107223 */ /* 0x040fe20000000010 */
[----:B------:R-:W-:Y:S01]  /*8730*/  F2FP.F16.E4M3.UNPACK_B R124, R148.H1 ;  /* 0x00000094ff7c723e */ /* 0x000fe200030006ff */
[----:B------:R-:W-:Y:S01]  /*8740*/  FFMA R17, R73, R90, R17 ;  /* 0x0000005a49117223 */ /* 0x000fe20000000011 */
[----:B------:R-:W-:Y:S01]  /*8750*/  F2FP.SATFINITE.E4M3.F32.PACK_AB_MERGE_C R159, R19, R14, RZ ;  /* 0x0000000e139f723e */ /* 0x000fe200048070ff */
[----:B------:R-:W-:Y:S02]  /*8760*/  HADD2.F32 R92, -RZ, R92.H1_H1 ;  /* 0x3000005cff5c7230 */ /* 0x000fe40000004100 */
[C---:B------:R-:W-:Y:S01]  /*8770*/  FMUL R18, R70.reuse, R22 ;  /* 0x0000001646127220 */ /* 0x040fe20000400000 */
[C---:B------:R-:W-:Y:S01]  /*8780*/  FMUL R23, R70.reuse, R23 ;  /* 0x0000001746177220 */ /* 0x040fe20000400000 */
[----:B------:R-:W-:Y:S01]  /*8790*/  F2FP.SATFINITE.E4M3.F32.PACK_AB_MERGE_C R159, R13, R12, R159 ;  /* 0x0000000c0d9f723e */ /* 0x000fe2000480709f */
[--C-:B------:R-:W-:Y:S02]  /*87a0*/  HADD2.F32 R95, -RZ, R96.reuse.H0_H0 ;  /* 0x20000060ff5f7230 */ /* 0x100fe40000004100 */
[C---:B------:R-:W-:Y:S01]  /*87b0*/  FFMA R18, R73.reuse, R91, R18 ;  /* 0x0000005b49127223 */ /* 0x040fe20000000012 */
[C---:B------:R-:W-:Y:S01]  /*87c0*/  FFMA R23, R73.reuse, R92, R23 ;  /* 0x0000005c49177223 */ /* 0x040fe20000000017 */
[C---:B------:R-:W-:Y:S01]  /*87d0*/  FFMA R20, R73.reuse, R93, R20 ;  /* 0x0000005d49147223 */ /* 0x040fe20000000014 */
[----:B------:R-:W-:Y:S01]  /*87e0*/  F2FP.F16.E4M3.UNPACK_B R126, R149 ;  /* 0x00000095ff7e723e */ /* 0x000fe200020006ff */
[----:B------:R1:W-:Y:S01]  /*87f0*/  STS.128 [R163+UR50+0x4400], R156 ;  /* 0x0044009ca3007988 */ /* 0x0003e20008000c32 */
[----:B------:R-:W-:Y:S01]  /*8800*/  FFMA R21, R73, R94, R21 ;  /* 0x0000005e49157223 */ /* 0x000fe20000000015 */
[----:B------:R-:W-:Y:S01]  /*8810*/  F2FP.SATFINITE.E4M3.F32.PACK_AB_MERGE_C R188, R23, R18, RZ ;  /* 0x0000001217bc723e */ /* 0x000fe200048070ff */
[----:B------:R-:W-:Y:S02]  /*8820*/  HADD2.F32 R96, -RZ, R96.H1_H1 ;  /* 0x30000060ff607230 */ /* 0x000fe40000004100 */
[C---:B------:R-:W-:Y:S01]  /*8830*/  FMUL R22, R70.reuse, R26 ;  /* 0x0000001a46167220 */ /* 0x040fe20000400000 */
[----:B------:R-:W-:Y:S02]  /*8840*/  HADD2.F32 R125, -RZ, R126.H0_H0 ;  /* 0x2000007eff7d7230 */ /* 0x000fe40000004100 */
[C---:B------:R-:W-:Y:S01]  /*8850*/  FMUL R27, R70.reuse, R27 ;  /* 0x0000001b461b7220 */ /* 0x040fe20000400000 */
[----:B------:R-:W-:Y:S02]  /*8860*/  HADD2.F32 R99, -RZ, R100.H0_H0 ;  /* 0x20000064ff637230 */ /* 0x000fe40000004100 */
[C---:B------:R-:W-:Y:S01]  /*8870*/  FFMA R22, R73.reuse, R95, R22 ;  /* 0x0000005f49167223 */ /* 0x040fe20000000016 */
[----:B------:R-:W-:Y:S01]  /*8880*/  F2FP.F16.E4M3.UNPACK_B R128, R149.H1 ;  /* 0x00000095ff80723e */ /* 0x000fe200030006ff */
[C---:B------:R-:W-:Y:S01]  /*8890*/  FFMA R27, R73.reuse, R96, R27 ;  /* 0x00000060491b7223 */ /* 0x040fe2000000001b */
[C---:B------:R-:W-:Y:S01]  /*88a0*/  FFMA R24, R73.reuse, R97, R24 ;  /* 0x0000006149187223 */ /* 0x040fe20000000018 */
[----:B------:R-:W-:Y:S01]  /*88b0*/  F2FP.F16.E4M3.UNPACK_B R130, R150 ;  /* 0x00000096ff82723e */ /* 0x000fe200020006ff */
[----:B------:R-:W-:Y:S01]  /*88c0*/  FFMA R25, R73, R98, R25 ;  /* 0x0000006249197223 */ /* 0x000fe20000000019 */
[----:B------:R-:W-:Y:S01]  /*88d0*/  HADD2.F32 R126, -RZ, R126.H1_H1 ;  /* 0x3000007eff7e7230 */ /* 0x000fe20000004100 */
        /* <DEDUP_REMOVED lines=16> */
[----:B-1----:R-:W-:Y:S01]  /*89e0*/  F2FP.SATFINITE.E4M3.F32.PACK_AB_MERGE_C R156, R17, R16, R188 ;  /* 0x00000010119c723e */ /* 0x002fe200048070bc */
[--C-:B------:R-:W-:Y:S01]  /*89f0*/  HADD2.F32 R133, -RZ, R134.reuse.H0_H0 ;  /* 0x20000086ff857230 */ /* 0x100fe20000004100 */
[----:B------:R-:W-:Y:S01]  /*8a00*/  F2FP.SATFINITE.E4M3.F32.PACK_AB_MERGE_C R157, R21, R20, R189 ;  /* 0x00000014159d723e */ /* 0x000fe200048070bd */
[----:B------:R-:W-:Y:S01]  /*8a10*/  FFMA R30, R73, R103, R30 ;  /* 0x00000067491e7223 */ /* 0x000fe2000000001e */
[----:B------:R-:W-:Y:S01]  /*8a20*/  F2FP.SATFINITE.E4M3.F32.PACK_AB_MERGE_C R158, R25, R24, R190 ;  /* 0x00000018199e723e */ /* 0x000fe200048070be */
[----:B------:R-:W-:Y:S02]  /*8a30*/  HADD2.F32 R134, -RZ, R134.H1_H1 ;  /* 0x30000086ff867230 */ /* 0x000fe40000004100 */
[C---:B------:R-:W-:Y:S01]  /*8a40*/  FMUL R35, R70.reuse, R35 ;  /* 0x0000002346237220 */ /* 0x040fe20000400000 */
[--C-:B------:R-:W-:Y:S02]  /*8a50*/  HADD2.F32 R107, -RZ, R108.reuse.H0_H0 ;  /* 0x2000006cff6b7230 */ /* 0x100fe40000004100 */
[C---:B------:R-:W-:Y:S01]  /*8a60*/  FMUL R34, R70.reuse, R38 ;  /* 0x0000002646227220 */ /* 0x040fe20000400000 */
[----:B------:R-:W-:Y:S02]  /*8a70*/  HADD2.F32 R108, -RZ, R108.H1_H1 ;  /* 0x3000006cff6c7230 */ /* 0x000fe40000004100 */
[C---:B------:R-:W-:Y:S01]  /*8a80*/  FFMA R35, R73.reuse, R104, R35 ;  /* 0x0000006849237223 */ /* 0x040fe20000000023 */
[C---:B------:R-:W-:Y:S01]  /*8a90*/  FFMA R32, R73.reuse, R105, R32 ;  /* 0x0000006949207223 */ /* 0x040fe20000000020 */
[C---:B------:R-:W-:Y:S01]  /*8aa0*/  FFMA R33, R73.reuse, R106, R33 ;  /* 0x0000006a49217223 */ /* 0x040fe20000000021 */
[----:B------:R-:W-:Y:S01]  /*8ab0*/  FFMA R34, R73, R107, R34 ;  /* 0x0000006b49227223 */ /* 0x000fe20000000022 */
[C---:B------:R-:W-:Y:S01]  /*8ac0*/  FMUL R39, R70.reuse, R39 ;  /* 0x0000002746277220 */ /* 0x040fe20000400000 */
[----:B------:R-:W-:Y:S01]  /*8ad0*/  F2FP.F16.E4M3.UNPACK_B R72, R151.H1 ;  /* 0x00000097ff48723e */ /* 0x000fe200030006ff */
[--C-:B------:R-:W-:Y:S01]  /*8ae0*/  HADD2.F32 R111, -RZ, R112.reuse.H0_H0 ;  /* 0x20000070ff6f7230 */ /* 0x100fe20000004100 */
[----:B------:R-:W-:Y:S01]  /*8af0*/  F2FP.SATFINITE.E4M3.F32.PACK_AB_MERGE_C R159, R35, R30, RZ ;  /* 0x0000001e239f723e */ /* 0x000fe200048070ff */
[C---:B------:R-:W-:Y:S01]  /*8b00*/  FFMA R39, R73.reuse, R108, R39 ;  /* 0x0000006c49277223 */ /* 0x040fe20000000027 */
[C---:B------:R-:W-:Y:S01]  /*8b10*/  FFMA R36, R73.reuse, R109, R36 ;  /* 0x0000006d49247223 */ /* 0x040fe20000000024 */
[----:B------:R-:W-:Y:S01]  /*8b20*/  FFMA R37, R73, R110, R37 ;  /* 0x0000006e49257223 */ /* 0x000fe20000000025 */
[----:B------:R-:W-:Y:S01]  /*8b30*/  F2FP.SATFINITE.E4M3.F32.PACK_AB_MERGE_C R159, R29, R28, R159 ;  /* 0x0000001c1d9f723e */ /* 0x000fe2000480709f */
[----:B------:R-:W-:Y:S01]  /*8b40*/  HADD2.F32 R112, -RZ, R112.H1_H1 ;  /* 0x30000070ff707230 */ /* 0x000fe20000004100 */
[----:B------:R-:W-:Y:S01]  /*8b50*/  F2FP.SATFINITE.E4M3.F32.PACK_AB_MERGE_C R188, R39, R34, RZ ;  /* 0x0000002227bc723e */ /* 0x000fe200048070ff */
[C---:B------:R-:W-:Y:S01]  /*8b60*/  FMUL R38, R70.reuse, R42 ;  /* 0x0000002a46267220 */ /* 0x040fe20000400000 */
[C---:B------:R-:W-:Y:S01]  /*8b70*/  FMUL R43, R70.reuse, R43 ;  /* 0x0000002b462b7220 */ /* 0x040fe20000400000 */
[--C-:B------:R-:W-:Y:S01]  /*8b80*/  HADD2.F32 R115, -RZ, R116.reuse.H0_H0 ;  /* 0x20000074ff737230 */ /* 0x100fe20000004100 */
[----:B------:R1:W-:Y:S01]  /*8b90*/  STS.128 [R192+0x4010], R156 ;  /* 0x0040109cc0007388 */ /* 0x0003e20000000c00 */
[----:B------:R-:W-:Y:S01]  /*8ba0*/  F2FP.SATFINITE.E4M3.F32.PACK_AB_MERGE_C R188, R33, R32, R188 ;  /* 0x0000002021bc723e */ /* 0x000fe200048070bc */
[C---:B------:R-:W-:Y:S01]  /*8bb0*/  FFMA R38, R73.reuse, R111, R38 ;  /* 0x0000006f49267223 */ /* 0x040fe20000000026 */
[C---:B------:R-:W-:Y:S01]  /*8bc0*/  FFMA R43, R73.reuse, R112, R43 ;  /* 0x00000070492b7223 */ /* 0x040fe2000000002b */
[C---:B------:R-:W-:Y:S01]  /*8bd0*/  FFMA R40, R73.reuse, R113, R40 ;  /* 0x0000007149287223 */ /* 0x040fe20000000028 */
[----:B------:R-:W-:Y:S01]  /*8be0*/  FFMA R41, R73, R114, R41 ;  /* 0x0000007249297223 */ /* 0x000fe20000000029 */
[----:B------:R-:W-:Y:S02]  /*8bf0*/  HADD2.F32 R116, -RZ, R116.H1_H1 ;  /* 0x30000074ff747230 */ /* 0x000fe40000004100 */
[C---:B------:R-:W-:Y:S01]  /*8c00*/  FMUL R42, R70.reuse, R46 ;  /* 0x0000002e462a7220 */ /* 0x040fe20000400000 */
[----:B------:R-:W-:Y:S01]  /*8c10*/  F2FP.SATFINITE.E4M3.F32.PACK_AB_MERGE_C R189, R43, R38, RZ ;  /* 0x000000262bbd723e */ /* 0x000fe200048070ff */
[----:B------:R-:W-:Y:S01]  /*8c20*/  FMUL R47, R70, R47 ;  /* 0x0000002f462f7220 */ /* 0x000fe20000400000 */
[--C-:B------:R-:W-:Y:S02]  /*8c30*/  HADD2.F32 R119, -RZ, R120.reuse.H0_H0 ;  /* 0x20000078ff777230 */ /* 0x100fe40000004100 */
[----:B------:R-:W-:Y:S01]  /*8c40*/  FFMA R42, R73, R115, R42 ;  /* 0x00000073492a7223 */ /* 0x000fe2000000002a */
[----:B------:R-:W-:Y:S01]  /*8c50*/  F2FP.SATFINITE.E4M3.F32.PACK_AB_MERGE_C R189, R37, R36, R189 ;  /* 0x0000002425bd723e */ /* 0x000fe200048070bd */
[C---:B------:R-:W-:Y:S01]  /*8c60*/  FFMA R47, R73.reuse, R116, R47 ;  /* 0x00000074492f7223 */ /* 0x040fe2000000002f */
[C---:B------:R-:W-:Y:S01]  /*8c70*/  FFMA R44, R73.reuse, R117, R44 ;  /* 0x00000075492c7223 */ /* 0x040fe2000000002c */
[----:B------:R-:W-:Y:S01]  /*8c80*/  ISETP.NE.AND P0, PT, R166, RZ, PT ;  /* 0x000000ffa600720c */ /* 0x000fe20003f05270 */
[----:B------:R-:W-:Y:S01]  /*8c90*/  FFMA R45, R73, R118, R45 ;  /* 0x00000076492d7223 */ /* 0x000fe2000000002d */
[----:B------:R-:W-:Y:S01]  /*8ca0*/  HADD2.F32 R120, -RZ, R120.H1_H1 ;  /* 0x30000078ff787230 */ /* 0x000fe20000004100 */
[----:B------:R-:W-:Y:S01]  /*8cb0*/  F2FP.SATFINITE.E4M3.F32.PACK_AB_MERGE_C R190, R47, R42, RZ ;  /* 0x0000002a2fbe723e */ /* 0x000fe200048070ff */
[C---:B------:R-:W-:Y:S01]  /*8cc0*/  FMUL R46, R70.reuse, R50 ;  /* 0x00000032462e7220 */ /* 0x040fe20000400000 */
[C---:B------:R-:W-:Y:S01]  /*8cd0*/  FMUL R51, R70.reuse, R51 ;  /* 0x0000003346337220 */ /* 0x040fe20000400000 */
[--C-:B------:R-:W-:Y:S02]  /*8ce0*/  HADD2.F32 R123, -RZ, R124.reuse.H0_H0 ;  /* 0x2000007cff7b7230 */ /* 0x100fe40000004100 */
[C---:B------:R-:W-:Y:S01]  /*8cf0*/  FMUL R50, R70.reuse, R54 ;  /* 0x0000003646327220 */ /* 0x040fe20000400000 */
[C---:B------:R-:W-:Y:S01]  /*8d00*/  FFMA R46, R73.reuse, R119, R46 ;  /* 0x00000077492e7223 */ /* 0x040fe2000000002e */
[----:B------:R-:W-:Y:S02]  /*8d10*/  HADD2.F32 R124, -RZ, R124.H1_H1 ;  /* 0x3000007cff7c7230 */ /* 0x000fe40000004100 */
[C---:B------:R-:W-:Y:S01]  /*8d20*/  FFMA R51, R73.reuse, R120, R51 ;  /* 0x0000007849337223 */ /* 0x040fe20000000033 */
[C---:B------:R-:W-:Y:S01]  /*8d30*/  FMUL R55, R70.reuse, R55 ;  /* 0x0000003746377220 */ /* 0x040fe20000400000 */
[C---:B------:R-:W-:Y:S01]  /*8d40*/  FFMA R48, R73.reuse, R121, R48 ;  /* 0x0000007949307223 */ /* 0x040fe20000000030 */
[C---:B------:R-:W-:Y:S01]  /*8d50*/  FFMA R49, R73.reuse, R122, R49 ;  /* 0x0000007a49317223 */ /* 0x040fe20000000031 */
[--C-:B------:R-:W-:Y:S02]  /*8d60*/  HADD2.F32 R127, -RZ, R128.reuse.H0_H0 ;  /* 0x20000080ff7f7230 */ /* 0x100fe40000004100 */
[C---:B------:R-:W-:Y:S01]  /*8d70*/  FFMA R50, R73.reuse, R123, R50 ;  /* 0x0000007b49327223 */ /* 0x040fe20000000032 */
[----:B------:R-:W-:Y:S02]  /*8d80*/  HADD2.F32 R128, -RZ, R128.H1_H1 ;  /* 0x30000080ff807230 */ /* 0x000fe40000004100 */
[C---:B------:R-:W-:Y:S01]  /*8d90*/  FMUL R54, R70.reuse, R58 ;  /* 0x0000003a46367220 */ /* 0x040fe20000400000 */
        /* <DEDUP_REMOVED lines=16> */
[----:B------:R-:W-:Y:S01]  /*8ea0*/  FFMA R63, R73, R132, R63 ;  /* 0x00000084493f7223 */ /* 0x000fe2000000003f */
[----:B------:R-:W-:Y:S01]  /*8eb0*/  FMUL R67, R70, R67 ;  /* 0x0000004346437220 */ /* 0x000fe20000400000 */
[----:B------:R-:W-:Y:S01]  /*8ec0*/  F2FP.SATFINITE.E4M3.F32.PACK_AB_MERGE_C R191, R51, R46, RZ ;  /* 0x0000002e33bf723e */ /* 0x000fe200048070ff */
[C---:B------:R-:W-:Y:S01]  /*8ed0*/  FFMA R60, R73.reuse, R133, R60 ;  /* 0x00000085493c7223 */ /* 0x040fe2000000003c */
[C---:B------:R-:W-:Y:S01]  /*8ee0*/  FFMA R61, R73.reuse, R134, R61 ;  /* 0x00000086493d7223 */ /* 0x040fe2000000003d */
[C---:B------:R-:W-:Y:S01]  /*8ef0*/  FFMA R62, R73.reuse, R75, R62 ;  /* 0x0000004b493e7223 */ /* 0x040fe2000000003e */
[----:B------:R-:W-:Y:S01]  /*8f00*/  FFMA R67, R73, R72, R67 ;  /* 0x0000004849437223 */ /* 0x000fe20000000043 */
[----:B------:R-:W-:Y:S02]  /*8f10*/  F2FP.SATFINITE.E4M3.F32.PACK_AB_MERGE_C R190, R41, R40, R190 ;  /* 0x0000002829be723e */ /* 0x000fe400048070be */
[----:B------:R-:W-:Y:S02]  /*8f20*/  F2FP.SATFINITE.E4M3.F32.PACK_AB_MERGE_C R191, R45, R44, R191 ;  /* 0x0000002c2dbf723e */ /* 0x000fe400048070bf */
[----:B------:R-:W-:Y:S02]  /*8f30*/  F2FP.SATFINITE.E4M3.F32.PACK_AB_MERGE_C R200, R55, R50, RZ ;  /* 0x0000003237c8723e */ /* 0x000fe400048070ff */
[----:B------:R-:W-:Y:S01]  /*8f40*/  F2FP.SATFINITE.E4M3.F32.PACK_AB_MERGE_C R201, R59, R54, RZ ;  /* 0x000000363bc9723e */ /* 0x000fe200048070ff */
[----:B------:R1:W-:Y:S01]  /*8f50*/  STS.128 [R193+0x4020], R188 ;  /* 0x004020bcc1007388 */ /* 0x0003e20000000c00 */
[----:B------:R-:W-:Y:S02]  /*8f60*/  F2FP.SATFINITE.E4M3.F32.PACK_AB_MERGE_C R202, R63, R58, RZ ;  /* 0x0000003a3fca723e */ /* 0x000fe400048070ff */
[----:B------:R-:W-:Y:S02]  /*8f70*/  F2FP.SATFINITE.E4M3.F32.PACK_AB_MERGE_C R203, R67, R62, RZ ;  /* 0x0000003e43cb723e */ /* 0x000fe400048070ff */
[----:B------:R-:W-:Y:S02]  /*8f80*/  F2FP.SATFINITE.E4M3.F32.PACK_AB_MERGE_C R200, R49, R48, R200 ;  /* 0x0000003031c8723e */ /* 0x000fe400048070c8 */
[----:B------:R-:W-:Y:S02]  /*8f90*/  F2FP.SATFINITE.E4M3.F32.PACK_AB_MERGE_C R201, R53, R52, R201 ;  /* 0x0000003435c9723e */ /* 0x000fe400048070c9 */
[----:B------:R-:W-:Y:S02]  /*8fa0*/  F2FP.SATFINITE.E4M3.F32.PACK_AB_MERGE_C R202, R57, R56, R202 ;  /* 0x0000003839ca723e */ /* 0x000fe400048070ca */
[----:B------:R-:W-:Y:S02]  /*8fb0*/  F2FP.SATFINITE.E4M3.F32.PACK_AB_MERGE_C R203, R61, R60, R203 ;  /* 0x0000003c3dcb723e */ /* 0x000fe400048070cb */
[----:B------:R-:W-:Y:S02]  /*8fc0*/  LEA R199, R160, UR50, 0x3 ;  /* 0x00000032a0c77c11 */ /* 0x000fe4000f8e18ff */
[----:B------:R-:W-:Y:S01]  /*8fd0*/  @P6 SHF.L.U32 R206, R135, 0x1f, RZ ;  /* 0x0000001f87ce6819 */ /* 0x000fe200000006ff */
[----:B------:R1:W-:Y:S01]  /*8fe0*/  STS.128 [R194+0x4010], R200 ;  /* 0x004010c8c2007388 */ /* 0x0003e20000000c00 */
[----:B------:R-:W-:Y:S01]  /*8ff0*/  @!PT LDS RZ, [RZ] ;  /* 0x00000000fffff984 */ /* 0x000fe20000000800 */
[----:B------:R-:W-:Y:S01]  /*9000*/  @!PT LDS RZ, [RZ] ;  /* 0x00000000fffff984 */ /* 0x000fe20000000800 */
[----:B------:R-:W-:Y:S01]  /*9010*/  @!PT LDS RZ, [RZ] ;  /* 0x00000000fffff984 */ /* 0x000fe20000000800 */
[----:B------:R-:W-:Y:S01]  /*9020*/  @!PT LDS RZ, [RZ] ;  /* 0x00000000fffff984 */ /* 0x000fe20000000800 */
[----:B------:R2:W-:Y:S07]  /*9030*/  MEMBAR.ALL.CTA ;  /* 0x0000000000007992 */ /* 0x0005ee0000008000 */
[----:B--2---:R-:W2:Y:S02]  /*9040*/  FENCE.VIEW.ASYNC.S ;  /* 0x00000000000073c6 */ /* 0x004ea40000000000 */
[----:B--2---:R-:W-:Y:S06]  /*9050*/  BAR.SYNC.DEFER_BLOCKING 0x1, 0x80 ;  /* 0x0042000000007b1d */ /* 0x004fec0000010000 */
[----:B------:R-:W-:Y:S05]  /*9060*/  @P0 BRA `(.L_x_136) ;  /* 0x0000000000340947 */ /* 0x000fea0003800000 */
[----:B------:R-:W2:Y:S01]  /*9070*/  LDCU.64 UR6, c[0x0][0x348] ;  /* 0x00006900ff0677ac */ /* 0x000ea20008000a00 */
[----:B------:R-:W-:Y:S02]  /*9080*/  R2UR UR42, R186 ;  /* 0x00000000ba2a72ca */ /* 0x000fe400000e0000 */
[----:B------:R-:W-:Y:S01]  /*9090*/  R2UR UR43, R185 ;  /* 0x00000000b92b72ca */ /* 0x000fe200000e0000 */
[----:B------:R-:W-:Y:S01]  /*90a0*/  UIADD3 UR4, UPT, UPT, UR50, 0x4400, URZ ;  /* 0x0000440032047890 */ /* 0x000fe2000fffe0ff */
[----:B------:R-:W-:Y:S02]  /*90b0*/  R2UR UR44, R183 ;  /* 0x00000000b72c72ca */ /* 0x000fe400000e0000 */
[----:B------:R-:W-:Y:S03]  /*90c0*/  R2UR UR45, R184 ;  /* 0x00000000b82d72ca */ /* 0x000fe600000e0000 */
[----:B------:R-:W-:Y:S05]  /*90d0*/  IMAD.U32 R182, RZ, RZ, UR4 ;  /* 0x00000004ffb67e24 */ /* 0x000fea000f8e00ff */
[----:B------:R-:W-:Y:S01]  /*90e0*/  R2UR UR40, R182 ;  /* 0x00000000b62872ca */ /* 0x000fe200000e0000 */
[----:B--2---:R-:W-:Y:S04]  /*90f0*/  UIADD3 UR4, UP0, UPT, UR6, 0x780, URZ ;  /* 0x0000078006047890 */ /* 0x004fe8000ff1e0ff */
[----:B------:R-:W-:Y:S09]  /*9100*/  UIADD3.X UR5, UPT, UPT, URZ, UR7, URZ, UP0, !UPT ;  /* 0x00000007ff057290 */ /* 0x000ff200087fe4ff */
[----:B------:R2:W-:Y:S01]  /*9110*/  UTMASTG.5D.IM2COL [UR40], [UR4] ;  /* 0x00000028040073b5 */ /* 0x0005e20008060000 */
[----:B------:R0:W-:Y:S01]  /*9120*/  UTMACMDFLUSH ;  /* 0x00000000000079b7 */ /* 0x0001e20000000000 */
[----:B--2---:R-:W-:Y:S04]  /*9130*/  DEPBAR.LE SB0, 0x1 ;  /* 0x000080400000791a */ /* 0x004fe80000000000 */
.L_x_136:
[----:B------:R-:W-:Y:S05]  /*9140*/  BSYNC.RECONVERGENT B0 ;  /* 0x0000000000007941 */ /* 0x000fea0003800200 */
.L_x_135:
[----:B------:R-:W-:Y:S06]  /*9150*/  BAR.SYNC.DEFER_BLOCKING 0x1, 0x80 ;  /* 0x0042000000007b1d */ /* 0x000fec0000010000 */
[----:B------:R-:W2:Y:S01]  /*9160*/  @P6 SYNCS.PHASECHK.TRANS64.TRYWAIT P0, [R199+URZ+0x200], R206 ;  /* 0x000200cec70065a7 */ /* 0x000ea200080011ff */
[----:B------:R-:W-:Y:S01]  /*9170*/  BSSY B1, `(.L_x_137) ;  /* 0x0000023000017945 */ /* 0x000fe20003800000 */
[----:B--2---:R-:W-:Y:S03]  /*9180*/  @P6 SEL R195, RZ, 0x1, !P0 ;  /* 0x00000001ffc36807 */ /* 0x004fe60004000000 */
[----:B------:R-:W-:Y:S05]  /*9190*/  @!P6 BRA `(.L_x_138) ;  /* 0x000000000080e947 */ /* 0x000fea0003800000 */
[----:B------:R-:W-:Y:S01]  /*91a0*/  ISETP.NE.AND P1, PT, R196, RZ, PT ;  /* 0x000000ffc400720c */ /* 0x000fe20003f25270 */
[----:B------:R-:W2:Y:S01]  /*91b0*/  S2R R0, SR_CgaCtaId ;  /* 0x0000000000007919 */ /* 0x000ea20000008800 */
[----:B------:R-:W-:Y:S01]  /*91c0*/  ISETP.NE.AND P0, PT, R195, RZ, PT ;  /* 0x000000ffc300720c */ /* 0x000fe20003f05270 */
[----:B------:R-:W-:Y:S10]  /*91d0*/  BSSY B0, `(.L_x_139) ;  /* 0x0000009000007945 */ /* 0x000ff40003800000 */
[----:B------:R-:W-:Y:S04]  /*91e0*/  @P1 IMAD R3, R160, 0x2000, R181 ;  /* 0x00002000a0031824 */ /* 0x000fe800078e02b5 */
[C---:B------:R-:W-:Y:S01]  /*91f0*/  @P1 IMAD.IADD R198, R3.reuse, 0x1, R198 ;  /* 0x0000000103c61824 */ /* 0x040fe200078e02c6 */
[----:B------:R-:W-:Y:S03]  /*9200*/  @P1 IADD3 R204, PT, PT, R3, R204, RZ ;  /* 0x000000cc03cc1210 */ /* 0x000fe60007ffe0ff */
[----:B------:R-:W-:Y:S01]  /*9210*/  @P1 IMAD.IADD R197, R197, 0x1, R198 ;  /* 0x00000001c5c51824 */ /* 0x000fe200078e02c6 */
[----:B------:R-:W-:Y:S06]  /*9220*/  @P0 BRA `(.L_x_140) ;  /* 0x00000000000c0947 */ /* 0x000fec0003800000 */
[----:B------:R-:W-:Y:S04]  /*9230*/  SHF.L.U32 R2, R135, 0x1f, RZ ;  /* 0x0000001f87027819 */ /* 0x000fe800000006ff */
[----:B------:R-:W3:Y:S02]  /*9240*/  SYNCS.PHASECHK.TRANS64.TRYWAIT P0, [R199+URZ+0x200], R2 ;  /* 0x00020002c70075a7 */ /* 0x000ee400080011ff */
[----:B---3--:R-:W-:Y:S05]  /*9250*/  @!P0 BRA `(.L_x_141) ;  /* 0x0000002800508947 */ /* 0x008fea0003800000 */
.L_x_140:
[----:B------:R-:W-:Y:S05]  /*9260*/  BSYNC B0 ;  /* 0x0000000000007941 */ /* 0x000fea0003800000 */
.L_x_139:
[----:B------:R-:W-:Y:S01]  /*9270*/  ISETP.NE.AND P0, PT, R196, RZ, PT ;  /* 0x000000ffc400720c */ /* 0x000fe20003f05270 */
[----:B---3--:R-:W-:Y:S02]  /*9280*/  VIADD R199, R199, 0x210 ;  /* 0x00000210c7c77836 */ /* 0x008fe40000000000 */
[----:B------:R-:W-:Y:S03]  /*9290*/  VIADD R160, R160, 0x1 ;  /* 0x00000001a0a07836 */ /* 0x000fe60000000000 */
[----:B--2---:R-:W-:Y:S07]  /*92a0*/  PRMT R0, R0, 0x654, R199 ;  /* 0x0000065400007816 */ /* 0x004fee00000000c7 */
        /* <DEDUP_REMOVED lines=11> */
[----:B------:R-:W-:Y:S01]  /*9360*/  SEL R160, R160, RZ, P0 ;  /* 0x000000ffa0a07207 */ /* 0x000fe20000000000 */
[----:B-----5:R5:W-:Y:S02]  /*9370*/  SYNCS.ARRIVE.TRANS64.RED.A1T0 RZ, [R0+URZ], RZ ;  /* 0x000000ff00ff79a7 */ /* 0x020be400081004ff */
[----:B-----5:R-:W-:Y:S04]  /*9380*/  SEL R0, RZ, 0x1, P0 ;  /* 0x00000001ff007807 */ /* 0x020fe80000000000 */
[----:B--234-:R-:W-:Y:S02]  /*9390*/  LOP3.LUT R135, R135, R0, RZ, 0x3c, !PT ;  /* 0x0000000087877212 */ /* 0x01cfe400078e3cff */
.L_x_138:
[----:B------:R-:W-:Y:S05]  /*93a0*/  BSYNC B1 ;  /* 0x0000000000017941 */ /* 0x000fea0003800000 */
.L_x_137:
[----:B------:R-:W-:Y:S05]  /*93b0*/  VIADD R3, R71, 0x40 ;  /* 0x0000004047037836 */ /* 0x000fea0000000000 */
[----:B------:R-:W-:Y:S04]  /*93c0*/  SHF.R.U32.HI R3, RZ, 0x15, R3 ;  /* 0x00000015ff037819 */ /* 0x000fe80000011603 */
[----:B------:R-:W-:Y:S11]  /*93d0*/  LOP3.LUT P0, RZ, R3, 0x3, R168, 0x48, !PT ;  /* 0x0000000303ff7812 */ /* 0x000ff600078048a8 */
[----:B------:R-:W-:Y:S02]  /*93e0*/  @!UPT UIADD3 URZ, UPT, UPT, URZ, URZ, URZ ;  /* 0x000000fffffff290 */ /* 0x000fe4000fffe0ff */
[----:B------:R-:W-:Y:S05]  /*93f0*/  @!P0 BRA `(.L_x_142) ;  /* 0x0000000000408947 */ /* 0x000fea0003800000 */
[----:B------:R-:W2:Y:S01]  /*9400*/  LDCU.64 UR8, c[0x4][0x70] ;  /* 0x01000e00ff0877ac */ /* 0x000ea20008000a00 */
[----:B------:R-:W-:Y:S01]  /*9410*/  MOV R3, 0x0 ;  /* 0x0000000000037802 */ /* 0x000fe20000000f00 */
[----:B------:R-:W-:Y:S02]  /*9420*/  HFMA2 R12, -RZ, RZ, 0, 5.9604644775390625e-08 ;  /* 0x00000001ff0c7431 */ /* 0x000fe400000001ff */
[----:B------:R-:W-:Y:S02]  /*9430*/  IMAD.MOV.U32 R8, RZ, RZ, 0x192 ;  /* 0x00000192ff087424 */ /* 0x000fe400078e00ff */
[----:B------:R-:W-:Y:S01]  /*9440*/  IMAD.MOV.U32 R13, RZ, RZ, RZ ;  /* 0x000000ffff0d7224 */ /* 0x000fe200078e00ff */
[----:B------:R-:W3:Y:S01]  /*9450*/  LDCU.64 UR6, c[0x4][0x78] ;  /* 0x01000f00ff0677ac */ /* 0x000ee20008000a00 */
[----:B------:R-:W4:Y:S01]  /*9460*/  LDC.64 R2, c[0x4][R3] ;  /* 0x0100000003027b82 */ /* 0x000f220000000a00 */
[----:B------:R-:W5:Y:S01]  /*9470*/  LDCU.64 UR4, c[0x4][0x10] ;  /* 0x01000200ff0477ac */ /* 0x000f620008000a00 */
[----:B--2---:R-:W-:Y:S01]  /*9480*/  MOV R5, UR9 ;  /* 0x0000000900057c02 */ /* 0x004fe20008000f00 */
[----:B------:R-:W-:Y:S01]  /*9490*/  IMAD.U32 R4, RZ, RZ, UR8 ;  /* 0x00000008ff047e24 */ /* 0x000fe2000f8e00ff */
[----:B---3--:R-:W-:Y:S01]  /*94a0*/  MOV R7, UR7 ;  /* 0x0000000700077c02 */ /* 0x008fe20008000f00 */
[----:B------:R-:W-:Y:S01]  /*94b0*/  IMAD.U32 R6, RZ, RZ, UR6 ;  /* 0x00000006ff067e24 */ /* 0x000fe2000f8e00ff */
[----:B-----5:R-:W-:Y:S01]  /*94c0*/  MOV R11, UR5 ;  /* 0x00000005000b7c02 */ /* 0x020fe20008000f00 */
[----:B------:R-:W-:Y:S02]  /*94d0*/  IMAD.U32 R10, RZ, RZ, UR4 ;  /* 0x00000004ff0a7e24 */ /* 0x000fe4000f8e00ff */
[----:B------:R-:W-:Y:S07]  /*94e0*/  LEPC R20, `(.L_x_142) ;  /* 0x000000001014794e */ /* 0x000fee0000000000 */
[----:B-1--4-:R-:W-:Y:S05]  /*94f0*/  CALL.ABS.NOINC R2 ;  /* 0x0000000002007343 */ /* 0x012fea0003c00000 */
.L_x_142:
[----:B------:R-:W-:Y:S01]  /*9500*/  ISETP.NE.AND P0, PT, R166, RZ, PT ;  /* 0x000000ffa600720c */ /* 0x000fe20003f05270 */
[----:B------:R-:W-:Y:S05]  /*9510*/  WARPSYNC.ALL ;  /* 0x0000000000007948 */ /* 0x000fea0003800000 */
[----:B------:R-:W-:Y:S01]  /*9520*/  R2UR UR4, R71 ;  /* 0x00000000470472ca */ /* 0x000fe200000e0000 */
[----:B------:R-:W-:Y:S01]  /*9530*/  BSSY.RECONVERGENT B0, `(.L_x_143) ;  /* 0x000011f000007945 */ /* 0x000fe20003800200 */
[----:B------:R-:W-:Y:S02]  /*9540*/  F2FP.F16.E4M3.UNPACK_B R11, R137 ;  /* 0x00000089ff0b723e */ /* 0x000fe400020006ff */
[----:B------:R-:W-:Y:S02]  /*9550*/  F2FP.F16.E4M3.UNPACK_B R10, R138 ;  /* 0x0000008aff0a723e */ /* 0x000fe400020006ff */
[----:B------:R-:W-:Y:S01]  /*9560*/  F2FP.F16.E4M3.UNPACK_B R9, R139 ;  /* 0x0000008bff09723e */ /* 0x000fe200020006ff */
[--C-:B------:R-:W-:Y:S01]  /*9570*/  HADD2.F32 R74, -RZ, R11.reuse.H0_H0 ;  /* 0x2000000bff4a7230 */ /* 0x100fe20000004100 */
[----:B------:R-:W-:Y:S01]  /*9580*/  F2FP.F16.E4M3.UNPACK_B R8, R140 ;  /* 0x0000008cff08723e */ /* 0x000fe200020006ff */
[----:B------:R-:W-:Y:S01]  /*9590*/  HADD2.F32 R76, -RZ, R11.H1_H1 ;  /* 0x3000000bff4c7230 */ /* 0x000fe20000004100 */
[----:B------:R-:W-:Y:S01]  /*95a0*/  F2FP.F16.E4M3.UNPACK_B R7, R141 ;  /* 0x0000008dff07723e */ /* 0x000fe200020006ff */
[--C-:B------:R-:W-:Y:S01]  /*95b0*/  HADD2.F32 R77, -RZ, R10.reuse.H0_H0 ;  /* 0x2000000aff4d7230 */ /* 0x100fe20000004100 */
[----:B------:R-:W-:Y:S01]  /*95c0*/  F2FP.F16.E4M3.UNPACK_B R6, R142 ;  /* 0x0000008eff06723e */ /* 0x000fe200020006ff */
[----:B------:R-:W-:Y:S01]  /*95d0*/  HADD2.F32 R80, -RZ, R10.H1_H1 ;  /* 0x3000000aff507230 */ /* 0x000fe20000004100 */
[----:B------:R-:W-:Y:S01]  /*95e0*/  F2FP.F16.E4M3.UNPACK_B R5, R143 ;  /* 0x0000008fff05723e */ /* 0x000fe200020006ff */
[--C-:B------:R-:W-:Y:S01]  /*95f0*/  HADD2.F32 R81, -RZ, R9.reuse.H0_H0 ;  /* 0x20000009ff517230 */ /* 0x100fe20000004100 */
[----:B-1----:R-:W-:Y:S01]  /*9600*/  F2FP.F16.E4M3.UNPACK_B R4, R144 ;  /* 0x00000090ff04723e */ /* 0x002fe200020006ff */
[----:B------:R-:W-:Y:S01]  /*9610*/  HADD2.F32 R83, -RZ, R9.H1_H1 ;  /* 0x30000009ff537230 */ /* 0x000fe20000004100 */
[-C--:B------:R-:W-:Y:S01]  /*9620*/  F2FP.F16.E4M3.UNPACK_B R2, R136.reuse ;  /* 0x00000088ff02723e */ /* 0x080fe200020006ff */
[--C-:B------:R-:W-:Y:S01]  /*9630*/  HADD2.F32 R86, -RZ, R8.reuse.H0_H0 ;  /* 0x20000008ff567230 */ /* 0x100fe20000004100 */
[----:B------:R-:W-:Y:S01]  /*9640*/  F2FP.F16.E4M3.UNPACK_B R136, R136.H1 ;  /* 0x00000088ff88723e */ /* 0x000fe200030006ff */
[----:B------:R-:W-:Y:S01]  /*9650*/  HADD2.F32 R87, -RZ, R8.H1_H1 ;  /* 0x30000008ff577230 */ /* 0x000fe20000004100 */
[----:B------:R-:W-:Y:S01]  /*9660*/  F2FP.F16.E4M3.UNPACK_B R137, R137.H1 ;  /* 0x00000089ff89723e */ /* 0x000fe200030006ff */
[--C-:B------:R-:W-:Y:S01]  /*9670*/  HADD2.F32 R90, -RZ, R7.reuse.H0_H0 ;  /* 0x20000007ff5a7230 */ /* 0x100fe20000004100 */
[----:B------:R-:W-:Y:S01]  /*9680*/  F2FP.F16.E4M3.UNPACK_B R138, R138.H1 ;  /* 0x0000008aff8a723e */ /* 0x000fe200030006ff */
[----:B------:R-:W-:Y:S01]  /*9690*/  HADD2.F32 R91, -RZ, R7.H1_H1 ;  /* 0x30000007ff5b7230 */ /* 0x000fe20000004100 */
[----:B------:R-:W-:Y:S01]  /*96a0*/  F2FP.F16.E4M3.UNPACK_B R139, R139.H1 ;  /* 0x0000008bff8b723e */ /* 0x000fe200030006ff */
[--C-:B------:R-:W-:Y:S01]  /*96b0*/  HADD2.F32 R94, -RZ, R6.reuse.H0_H0 ;  /* 0x20000006ff5e7230 */ /* 0x100fe20000004100 */
[----:B------:R-:W-:Y:S01]  /*96c0*/  IADD3 R187, PT, PT, R187, 0x250, RZ ;  /* 0x00000250bbbb7810 */ /* 0x000fe20007ffe0ff */
[----:B------:R-:W-:Y:S01]  /*96d0*/  HADD2.F32 R95, -RZ, R6.H1_H1 ;  /* 0x30000006ff5f7230 */ /* 0x000fe20000004100 */
[----:B------:R-:W-:Y:S01]  /*96e0*/  F2FP.F16.E4M3.UNPACK_B R107, R145 ;  /* 0x00000091ff6b723e */ /* 0x000fe200020006ff */
[--C-:B------:R-:W-:Y:S01]  /*96f0*/  HADD2.F32 R98, -RZ, R5.reuse.H0_H0 ;  /* 0x20000005ff627230 */ /* 0x100fe20000004100 */
[----:B------:R-:W-:Y:S01]  /*9700*/  LOP3.LUT R187, R187, 0xfefffff8, RZ, 0xc0, !PT ;  /* 0xfefffff8bbbb7812 */ /* 0x000fe200078ec0ff */
[----:B------:R-:W-:Y:S01]  /*9710*/  HADD2.F32 R99, -RZ, R5.H1_H1 ;  /* 0x30000005ff637230 */ /* 0x000fe20000004100 */
[----:B------:R-:W-:Y:S01]  /*9720*/  F2FP.F16.E4M3.UNPACK_B R111, R146 ;  /* 0x00000092ff6f723e */ /* 0x000fe200020006ff */
[--C-:B------:R-:W-:Y:S01]  /*9730*/  HADD2.F32 R102, -RZ, R4.reuse.H0_H0 ;  /* 0x20000004ff667230 */ /* 0x100fe20000004100 */
[----:B------:R-:W-:Y:S01]  /*9740*/  F2FP.F16.E4M3.UNPACK_B R115, R147 ;  /* 0x00000093ff73723e */ /* 0x000fe200020006ff */
[----:B------:R-:W-:Y:S01]  /*9750*/  HADD2.F32 R103, -RZ, R4.H1_H1 ;  /* 0x30000004ff677230 */ /* 0x000fe20000004100 */
[----:B------:R-:W-:Y:S01]  /*9760*/  F2FP.F16.E4M3.UNPACK_B R119, R148 ;  /* 0x00000094ff77723e */ /* 0x000fe200020006ff */
[----:B------:R-:W1:Y:S01]  /*9770*/  LDTM.x64 R4, tmem[UR4+0x40] ;  /* 0x00004004000479ee */ /* 0x000e620008340000 */
[--C-:B------:R-:W-:Y:S01]  /*9780*/  HADD2.F32 R0, -RZ, R2.reuse.H0_H0 ;  /* 0x20000002ff007230 */ /* 0x100fe20000004100 */
[----:B------:R-:W-:Y:S01]  /*9790*/  NOP ;  /* 0x0000000000007918 */ /* 0x000fe20000000000 */
[----:B-1----:R1:W-:Y:S01]  /*97a0*/  SYNCS.ARRIVE.TRANS64.RED.A1T0 RZ, [R187+URZ], RZ ;  /* 0x000000ffbbff79a7 */ /* 0x0023e200081004ff */
[----:B------:R-:W-:Y:S01]  /*97b0*/  HADD2.F32 R2, -RZ, R2.H1_H1 ;  /* 0x30000002ff027230 */ /* 0x000fe20000004100 */
[----:B------:R-:W-:Y:S01]  /*97c0*/  F2FP.F16.E4M3.UNPACK_B R123, R149 ;  /* 0x00000095ff7b723e */ /* 0x000fe200020006ff */
[----:B------:R-:W-:Y:S01]  /*97d0*/  HADD2.F32 R78, -RZ, R137.H1_H1 ;  /* 0x30000089ff4e7230 */ /* 0x000fe20000004100 */
[----:B------:R-:W-:Y:S01]  /*97e0*/  F2FP.F16.E4M3.UNPACK_B R127, R150 ;  /* 0x00000096ff7f723e */ /* 0x000fe200020006ff */
[--C-:B------:R-:W-:Y:S01]  /*97f0*/  HADD2.F32 R106, -RZ, R107.reuse.H0_H0 ;  /* 0x2000006bff6a7230 */ /* 0x100fe20000004100 */
[----:B------:R-:W-:Y:S01]  /*9800*/  F2FP.F16.E4M3.UNPACK_B R130, R151 ;  /* 0x00000097ff82723e */ /* 0x000fe200020006ff */
[----:B------:R-:W-:Y:S01]  /*9810*/  HADD2.F32 R107, -RZ, R107.H1_H1 ;  /* 0x3000006bff6b7230 */ /* 0x000fe20000004100 */
[----:B------:R-:W-:Y:S01]  /*9820*/  F2FP.F16.E4M3.UNPACK_B R140, R140.H1 ;  /* 0x0000008cff8c723e */ /* 0x000fe200030006ff */
        /* <DEDUP_REMOVED lines=12> */
[C---:B------:R-:W-:Y:S01]  /*98f0*/  FMUL R4, R70.reuse, R4 ;  /* 0x0000000446047220 */ /* 0x040fe20000400000 */
[C---:B------:R-:W-:Y:S01]  /*9900*/  FMUL R5, R70.reuse, R5 ;  /* 0x0000000546057220 */ /* 0x040fe20000400000 */
[--C-:B------:R-:W-:Y:S02]  /*9910*/  HADD2.F32 R3, -RZ, R136.reuse.H0_H0 ;  /* 0x20000088ff037230 */ /* 0x100fe40000004100 */
        /* <DEDUP_REMOVED lines=9> */
[----:B------:R-:W-:Y:S02]  /*99b0*/  HADD2.F32 R122, -RZ, R123.H0_H0 ;  /* 0x2000007bff7a7230 */ /* 0x000fe40000004100 */
[C---:B------:R-:W-:Y:S01]  /*99c0*/  FMUL R6, R70.reuse, R6 ;  /* 0x0000000646067220 */ /* 0x040fe20000400000 */
[----:B------:R-:W-:Y:S02]  /*99d0*/  HADD2.F32 R72, -RZ, R136.H1_H1 ;  /* 0x30000088ff487230 */ /* 0x000fe40000004100 */
[C---:B------:R-:W-:Y:S01]  /*99e0*/  FMUL R7, R70.reuse, R7 ;  /* 0x0000000746077220 */ /* 0x040fe20000400000 */
[----:B------:R-:W-:Y:S02]  /*99f0*/  HADD2.F32 R75, -RZ, R137.H0_H0 ;  /* 0x20000089ff4b7230 */ /* 0x000fe40000004100 */
[C---:B------:R-:W-:Y:S01]  /*9a00*/  FFMA R6, R73.reuse, R3, R6 ;  /* 0x0000000349067223 */ /* 0x040fe20000000006 */
[----:B------:R-:W-:Y:S02]  /*9a10*/  HADD2.F32 R123, -RZ, R123.H1_H1 ;  /* 0x3000007bff7b7230 */ /* 0x000fe40000004100 */
[C---:B------:R-:W-:Y:S01]  /*9a20*/  FFMA R7, R73.reuse, R72, R7 ;  /* 0x0000004849077223 */ /* 0x040fe20000000007 */
[C---:B------:R-:W-:Y:S01]  /*9a30*/  FFMA R8, R73.reuse, R74, R8 ;  /* 0x0000004a49087223 */ /* 0x040fe20000000008 */
[----:B------:R-:W-:Y:S01]  /*9a40*/  FFMA R9, R73, R76, R9 ;  /* 0x0000004c49097223 */ /* 0x000fe20000000009 */
[--C-:B------:R-:W-:Y:S02]  /*9a50*/  HADD2.F32 R126, -RZ, R127.reuse.H0_H0 ;  /* 0x2000007fff7e7230 */ /* 0x100fe40000004100 */
[C---:B------:R-:W-:Y:S01]  /*9a60*/  FMUL R10, R70.reuse, R10 ;  /* 0x0000000a460a7220 */ /* 0x040fe20000400000 */
[----:B------:R-:W-:Y:S01]  /*9a70*/  F2FP.SATFINITE.E4M3.F32.PACK_AB_MERGE_C R76, R7, R6, RZ ;  /* 0x00000006074c723e */ /* 0x000fe200048070ff */
[C---:B------:R-:W-:Y:S01]  /*9a80*/  FMUL R7, R70.reuse, R20 ;  /* 0x0000001446077220 */ /* 0x040fe20000400000 */
[----:B------:R-:W-:Y:S02]  /*9a90*/  HADD2.F32 R127, -RZ, R127.H1_H1 ;  /* 0x3000007fff7f7230 */ /* 0x000fe40000004100 */
[C---:B------:R-:W-:Y:S01]  /*9aa0*/  FFMA R10, R73.reuse, R75, R10 ;  /* 0x0000004b490a7223 */ /* 0x040fe2000000000a */
[----:B------:R-:W-:Y:S02]  /*9ab0*/  HADD2.F32 R72, -RZ, R130.H0_H0 ;  /* 0x20000082ff487230 */ /* 0x000fe40000004100 */
        /* <DEDUP_REMOVED lines=8> */
[----:B------:R-:W-:Y:S01]  /*9b40*/  HADD2.F32 R75, -RZ, R130.H1_H1 ;  /* 0x30000082ff4b7230 */ /* 0x000fe20000004100 */
[----:B------:R-:W-:Y:S01]  /*9b50*/  F2FP.SATFINITE.E4M3.F32.PACK_AB_MERGE_C R78, R11, R10, RZ ;  /* 0x0000000a0b4e723e */ /* 0x000fe200048070ff */
[C---:B------:R-:W-:Y:S01]  /*9b60*/  FMUL R10, R70.reuse, R21 ;  /* 0x00000015460a7220 */ /* 0x040fe20000400000 */
[C---:B------:R-:W-:Y:S01]  /*9b70*/  FMUL R21, R70.reuse, R28 ;  /* 0x0000001c46157220 */ /* 0x040fe20000400000 */
        /* <DEDUP_REMOVED lines=9> */
[----:B------:R-:W-:Y:S01]  /*9c10*/  F2FP.SATFINITE.E4M3.F32.PACK_AB_MERGE_C R14, R15, R14, RZ ;  /* 0x0000000e0f0e723e */ /* 0x000fe200048070ff */
        /* <DEDUP_REMOVED lines=8> */
[C---:B------:R-:W-:Y:S01]  /*9ca0*/  FFMA R11, R73.reuse, R88, R11 ;  /* 0x00000058490b7223 */ /* 0x040fe2000000000b */
[----:B------:R-:W-:Y:S01]  /*9cb0*/  FMUL R22, R70, R29 ;  /* 0x0000001d46167220 */ /* 0x000fe20000400000 */
        /* <DEDUP_REMOVED lines=13> */
[----:B------:R-:W-:Y:S01]  /*9d90*/  FMUL R20, R70, R27 ;  /* 0x0000001b46147220 */ /* 0x000fe20000400000 */
[--C-:B------:R-:W-:Y:S01]  /*9da0*/  HADD2.F32 R96, -RZ, R142.reuse.H0_H0 ;  /* 0x2000008eff607230 */ /* 0x100fe20000004100 */
[----:B------:R-:W-:Y:S01]  /*9db0*/  F2FP.SATFINITE.E4M3.F32.PACK_AB_MERGE_C R16, R10, R7, R16 ;  /* 0x000000070a10723e */ /* 0x000fe20004807010 */
[----:B------:R-:W-:Y:S02]  /*9dc0*/  HADD2.F32 R97, -RZ, R142.H1_H1 ;  /* 0x3000008eff617230 */ /* 0x000fe40000004100 */
[C---:B------:R-:W-:Y:S01]  /*9dd0*/  FFMA R20, R73.reuse, R93, R20 ;  /* 0x0000005d49147223 */ /* 0x040fe20000000014 */
[C---:B------:R-:W-:Y:S01]  /*9de0*/  FFMA R21, R73.reuse, R94, R21 ;  /* 0x0000005e49157223 */ /* 0x040fe20000000015 */
[C---:B------:R-:W-:Y:S01]  /*9df0*/  FFMA R22, R73.reuse, R95, R22 ;  /* 0x0000005f49167223 */ /* 0x040fe20000000016 */
[C---:B------:R-:W-:Y:S01]  /*9e00*/  FMUL R23, R70.reuse, R30 ;  /* 0x0000001e46177220 */ /* 0x040fe20000400000 */
[----:B------:R-:W-:Y:S01]  /*9e10*/  FMUL R30, R70, R37 ;  /* 0x00000025461e7220 */ /* 0x000fe20000400000 */
[----:B------:R-:W-:Y:S01]  /*9e20*/  F2FP.SATFINITE.E4M3.F32.PACK_AB_MERGE_C R19, R20, R19, RZ ;  /* 0x000000131413723e */ /* 0x000fe200048070ff */
[C---:B------:R-:W-:Y:S01]  /*9e30*/  FMUL R37, R70.reuse, R44 ;  /* 0x0000002c46257220 */ /* 0x040fe20000400000 */
[C---:B------:R-:W-:Y:S01]  /*9e40*/  FFMA R23, R73.reuse, R96, R23 ;  /* 0x0000006049177223 */ /* 0x040fe20000000017 */
        /* <DEDUP_REMOVED lines=20> */
[----:B------:R-:W-:Y:S01]  /*9f90*/  F2FP.F16.E4M3.UNPACK_B R147, R147.H1 ;  /* 0x00000093ff93723e */ /* 0x000fe200030006ff */
[----:B------:R-:W-:Y:S01]  /*9fa0*/  FMUL R38, R70, R45 ;  /* 0x0000002d46267220 */ /* 0x000fe20000400000 */
[----:B------:R-:W-:Y:S01]  /*9fb0*/  F2FP.SATFINITE.E4M3.F32.PACK_AB_MERGE_C R19, R28, R27, RZ ;  /* 0x0000001b1c13723e */ /* 0x000fe200048070ff */
[----:B------:R-:W-:Y:S01]  /*9fc0*/  FFMA R31, R73, R104, R31 ;  /* 0x00000068491f7223 */ /* 0x000fe2000000001f */
[C---:B------:R-:W-:Y:S01]  /*9fd0*/  FMUL R45, R70.reuse, R52 ;  /* 0x00000034462d7220 */ /* 0x040fe20000400000 */
[C---:B------:R-:W-:Y:S01]  /*9fe0*/  FMUL R52, R70.reuse, R59 ;  /* 0x0000003b46347220 */ /* 0x040fe20000400000 */
[----:B------:R-:W-:Y:S01]  /*9ff0*/  F2FP.F16.E4M3.UNPACK_B R148, R148.H1 ;  /* 0x00000094ff94723e */ /* 0x000fe200030006ff */
[C---:B------:R-:W-:Y:S01]  /*a000*/  FMUL R59, R70.reuse, R66 ;  /* 0x00000042463b7220 */ /* 0x040fe20000400000 */
[----:B------:R-:W-:Y:S01]  /*a010*/  F2FP.SATFINITE.E4M3.F32.PACK_AB_MERGE_C R66, R13, R12, R14 ;  /* 0x0000000c0d42723e */ /* 0x000fe2000480700e */
        /* <DEDUP_REMOVED lines=11> */
[C---:B------:R-:W-:Y:S01]  /*a0d0*/  FFMA R35, R73.reuse, R108, R35 ;  /* 0x0000006c49237223 */ /* 0x040fe20000000023 */
[C---:B------:R-:W-:Y:S01]  /*a0e0*/  FMUL R36, R70.reuse, R43 ;  /* 0x0000002b46247220 */ /* 0x040fe20000400000 */
[--C-:B------:R-:W-:Y:S02]  /*a0f0*/  HADD2.F32 R112, -RZ, R146.reuse.H0_H0 ;  /* 0x20000092ff707230 */ /* 0x100fe40000004100 */
[C---:B------:R-:W-:Y:S01]  /*a100*/  FMUL R39, R70.reuse, R46 ;  /* 0x0000002e46277220 */ /* 0x040fe20000400000 */
        /* <DEDUP_REMOVED lines=13> */
[C---:B------:R-:W-:Y:S01]  /*a1e0*/  FMUL R46, R70.reuse, R53 ;  /* 0x00000035462e7220 */ /* 0x040fe20000400000 */
[--C-:B------:R-:W-:Y:S02]  /*a1f0*/  HADD2.F32 R120, -RZ, R148.reuse.H0_H0 ;  /* 0x20000094ff787230 */ /* 0x100fe40000004100 */
[C---:B------:R-:W-:Y:S01]  /*a200*/  FMUL R50, R70.reuse, R57 ;  /* 0x0000003946327220 */ /* 0x040fe20000400000 */
[C---:B------:R-:W-:Y:S01]  /*a210*/  FMUL R51, R70.reuse, R58 ;  /* 0x0000003a46337220 */ /* 0x040fe20000400000 */
[C---:B------:R-:W-:Y:S01]  /*a220*/  FMUL R53, R70.reuse, R60 ;  /* 0x0000003c46357220 */ /* 0x040fe20000400000 */
[C---:B------:R-:W-:Y:S01]  /*a230*/  FFMA R43, R73.reuse, R116, R43 ;  /* 0x00000074492b7223 */ /* 0x040fe2000000002b */
[----:B------:R-:W-:Y:S02]  /*a240*/  HADD2.F32 R121, -RZ, R148.H1_H1 ;  /* 0x30000094ff797230 */ /* 0x000fe40000004100 */
[C---:B------:R-:W-:Y:S01]  /*a250*/  FMUL R47, R70.reuse, R54 ;  /* 0x00000036462f7220 */ /* 0x040fe20000400000 */
[C---:B------:R-:W-:Y:S01]  /*a260*/  FMUL R57, R70.reuse, R64 ;  /* 0x0000004046397220 */ /* 0x040fe20000400000 */
[C---:B------:R-:W-:Y:S01]  /*a270*/  FMUL R58, R70.reuse, R65 ;  /* 0x00000041463a7220 */ /* 0x040fe20000400000 */
[C---:B------:R-:W-:Y:S01]  /*a280*/  FMUL R60, R70.reuse, R67 ;  /* 0x00000043463c7220 */ /* 0x040fe20000400000 */
[----:B------:R-:W-:Y:S01]  /*a290*/  FFMA R44, R73, R117, R44 ;  /* 0x00000075492c7223 */ /* 0x000fe2000000002c */
[C---:B------:R-:W-:Y:S01]  /*a2a0*/  FMUL R48, R70.reuse, R55 ;  /* 0x0000003746307220 */ /* 0x040fe20000400000 */
[----:B------:R-:W-:Y:S01]  /*a2b0*/  F2FP.SATFINITE.E4M3.F32.PACK_AB_MERGE_C R64, R5, R4, R76 ;  /* 0x000000040540723e */ /* 0x000fe2000480704c */
[----:B------:R-:W-:Y:S01]  /*a2c0*/  FFMA R45, R73, R118, R45 ;  /* 0x00000076492d7223 */ /* 0x000fe2000000002d */
[----:B------:R-:W-:Y:S01]  /*a2d0*/  F2FP.SATFINITE.E4M3.F32.PACK_AB_MERGE_C R65, R9, R8, R78 ;  /* 0x000000080941723e */ /* 0x000fe2000480704e */
[----:B------:R-:W-:Y:S01]  /*a2e0*/  FMUL R49, R70, R56 ;  /* 0x0000003846317220 */ /* 0x000fe20000400000 */
[----:B------:R-:W-:Y:S01]  /*a2f0*/  F2FP.SATFINITE.E4M3.F32.PACK_AB_MERGE_C R67, R2, R0, R3 ;  /* 0x000000000243723e */ /* 0x000fe20004807003 */
[C---:B------:R-:W-:Y:S01]  /*a300*/  FFMA R46, R73.reuse, R119, R46 ;  /* 0x00000077492e7223 */ /* 0x040fe2000000002e */
[----:B------:R-:W-:Y:S01]  /*a310*/  F2FP.F16.E4M3.UNPACK_B R150, R150.H1 ;  /* 0x00000096ff96723e */ /* 0x000fe200030006ff */
[--C-:B------:R-:W-:Y:S02]  /*a320*/  HADD2.F32 R124, -RZ, R149.reuse.H0_H0 ;  /* 0x20000095ff7c7230 */ /* 0x100fe40000004100 */
[C---:B------:R-:W-:Y:S01]  /*a330*/  FFMA R47, R73.reuse, R120, R47 ;  /* 0x00000078492f7223 */ /* 0x040fe2000000002f */
[----:B------:R1:W-:Y:S01]  /*a340*/  STS.128 [R163+UR50+0x6400], R64 ;  /* 0x00640040a3007988 */ /* 0x0003e20008000c32 */
[----:B------:R-:W-:Y:S02]  /*a350*/  HADD2.F32 R125, -RZ, R149.H1_H1 ;  /* 0x30000095ff7d7230 */ /* 0x000fe40000004100 */
[C---:B------:R-:W-:Y:S01]  /*a360*/  FFMA R48, R73.reuse, R121, R48 ;  /* 0x0000007949307223 */ /* 0x040fe20000000030 */
[C---:B------:R-:W-:Y:S01]  /*a370*/  FFMA R49, R73.reuse, R122, R49 ;  /* 0x0000007a49317223 */ /* 0x040fe20000000031 */
[----:B------:R-:W-:Y:S01]  /*a380*/  F2FP.F16.E4M3.UNPACK_B R151, R151.H1 ;  /* 0x00000097ff97723e */ /* 0x000fe200030006ff */
[C---:B------:R-:W-:Y:S01]  /*a390*/  FFMA R50, R73.reuse, R123, R50 ;  /* 0x0000007b49327223 */ /* 0x040fe20000000032 */
[----:B------:R-:W-:Y:S01]  /*a3a0*/  FMUL R54, R70, R61 ;  /* 0x0000003d46367220 */ /* 0x000fe20000400000 */
[--C-:B------:R-:W-:Y:S01]  /*a3b0*/  HADD2.F32 R128, -RZ, R150.reuse.H0_H0 ;  /* 0x20000096ff807230 */ /* 0x100fe20000004100 */
[----:B------:R1:W-:Y:S01]  /*a3c0*/  STS.128 [R192+0x6010], R16 ;  /* 0x00601010c0007388 */ /* 0x0003e20000000c00 */
[----:B------:R-:W-:Y:S01]  /*a3d0*/  F2FP.SATFINITE.E4M3.F32.PACK_AB_MERGE_C R35, R36, R35, RZ ;  /* 0x000000232423723e */ /* 0x000fe200048070ff */
[C---:B------:R-:W-:Y:S01]  /*a3e0*/  FFMA R51, R73.reuse, R124, R51 ;  /* 0x0000007c49337223 */ /* 0x040fe20000000033 */
[----:B------:R-:W-:Y:S01]  /*a3f0*/  F2FP.SATFINITE.E4M3.F32.PACK_AB_MERGE_C R39, R40, R39, RZ ;  /* 0x000000272827723e */ /* 0x000fe200048070ff */
[----:B------:R-:W-:Y:S02]  /*a400*/  HADD2.F32 R129, -RZ, R150.H1_H1 ;  /* 0x30000096ff817230 */ /* 0x000fe40000004100 */
[C---:B------:R-:W-:Y:S01]  /*a410*/  FMUL R55, R70.reuse, R62 ;  /* 0x0000003e46377220 */ /* 0x040fe20000400000 */
[C---:B------:R-:W-:Y:S01]  /*a420*/  FFMA R52, R73.reuse, R125, R52 ;  /* 0x0000007d49347223 */ /* 0x040fe20000000034 */
[----:B------:R-:W-:Y:S01]  /*a430*/  FMUL R56, R70, R63 ;  /* 0x0000003f46387220 */ /* 0x000fe20000400000 */
[C---:B------:R-:W-:Y:S01]  /*a440*/  FFMA R53, R73.reuse, R126, R53 ;  /* 0x0000007e49357223 */ /* 0x040fe20000000035 */
[C---:B------:R-:W-:Y:S01]  /*a450*/  FFMA R54, R73.reuse, R127, R54 ;  /* 0x0000007f49367223 */ /* 0x040fe20000000036 */
[--C-:B------:R-:W-:Y:S02]  /*a460*/  HADD2.F32 R74, -RZ, R151.reuse.H0_H0 ;  /* 0x20000097ff4a7230 */ /* 0x100fe40000004100 */
[C---:B------:R-:W-:Y:S01]  /*a470*/  FFMA R55, R73.reuse, R128, R55 ;  /* 0x0000008049377223 */ /* 0x040fe20000000037 */
[----:B------:R-:W-:Y:S02]  /*a480*/  HADD2.F32 R131, -RZ, R151.H1_H1 ;  /* 0x30000097ff837230 */ /* 0x000fe40000004100 */
[C---:B------:R-:W-:Y:S01]  /*a490*/  FFMA R56, R73.reuse, R129, R56 ;  /* 0x0000008149387223 */ /* 0x040fe20000000038 */
[----:B------:R-:W-:Y:S01]  /*a4a0*/  F2FP.SATFINITE.E4M3.F32.PACK_AB_MERGE_C R43, R44, R43, RZ ;  /* 0x0000002b2c2b723e */ /* 0x000fe200048070ff */
[C---:B------:R-:W-:Y:S01]  /*a4b0*/  FFMA R57, R73.reuse, R72, R57 ;  /* 0x0000004849397223 */ /* 0x040fe20000000039 */
[C---:B------:R-:W-:Y:S01]  /*a4c0*/  FFMA R58, R73.reuse, R75, R58 ;  /* 0x0000004b493a7223 */ /* 0x040fe2000000003a */
[C---:B------:R-:W-:Y:S01]  /*a4d0*/  FFMA R59, R73.reuse, R74, R59 ;  /* 0x0000004a493b7223 */ /* 0x040fe2000000003b */
[----:B------:R-:W-:Y:S01]  /*a4e0*/  F2FP.SATFINITE.E4M3.F32.PACK_AB_MERGE_C R33, R34, R33, R35 ;  /* 0x000000212221723e */ /* 0x000fe20004807023 */
[----:B------:R-:W-:Y:S01]  /*a4f0*/  FFMA R60, R73, R131, R60 ;  /* 0x00000083493c7223 */ /* 0x000fe2000000003c */
[----:B------:R-:W-:Y:S02]  /*a500*/  F2FP.SATFINITE.E4M3.F32.PACK_AB_MERGE_C R32, R30, R29, R32 ;  /* 0x0000001d1e20723e */ /* 0x000fe40004807020 */
        /* <DEDUP_REMOVED lines=11> */
[----:B------:R-:W-:Y:S03]  /*a5c0*/  IADD3 R68, PT, PT, R68, 0x1, RZ ;  /* 0x0000000144447810 */ /* 0x000fe60007ffe0ff */
        /* <DEDUP_REMOVED lines=13> */
[----:B------:R-:W-:Y:S01]  /*a6a0*/  R2UR UR12, R183 ;  /* 0x00000000b70c72ca */ /* 0x000fe200000e0000 */
[----:B------:R-:W-:Y:S01]  /*a6b0*/  UIADD3 UR8, UPT, UPT, UR50, 0x6400, URZ ;  /* 0x0000640032087890 */ /* 0x000fe2000fffe0ff */
[----:B------:R-:W-:Y:S01]  /*a6c0*/  R2UR UR13, R184 ;  /* 0x00000000b80d72ca */ /* 0x000fe200000e0000 */
[----:B--2---:R-:W-:Y:S04]  /*a6d0*/  UIADD3 UR4, UP0, UPT, UR6, 0x780, URZ ;  /* 0x0000078006047890 */ /* 0x004fe8000ff1e0ff */
[----:B------:R-:W-:Y:S09]  /*a6e0*/  UIADD3.X UR5, UPT, UPT, URZ, UR7, URZ, UP0, !UPT ;  /* 0x00000007ff057290 */ /* 0x000ff200087fe4ff */
[----:B------:R2:W-:Y:S01]  /*a6f0*/  UTMASTG.5D.IM2COL [UR8], [UR4] ;  /* 0x00000008040073b5 */ /* 0x0005e20008060000 */
[----:B------:R0:W-:Y:S01]  /*a700*/  UTMACMDFLUSH ;  /* 0x00000000000079b7 */ /* 0x0001e20000000000 */
[----:B--2---:R-:W-:Y:S04]  /*a710*/  DEPBAR.LE SB0, 0x1 ;  /* 0x000080400000791a */ /* 0x004fe80000000000 */
.L_x_144:
[----:B------:R-:W-:Y:S05]  /*a720*/  BSYNC.RECONVERGENT B0 ;  /* 0x0000000000007941 */ /* 0x000fea0003800200 */
.L_x_143:
[----:B------:R-:W-:Y:S01]  /*a730*/  R2UR UR5, R175 ;  /* 0x00000000af0572ca */ /* 0x000fe200000e0000 */
[----:B------:R-:W-:Y:S01]  /*a740*/  BAR.SYNC.DEFER_BLOCKING 0x1, 0x80 ;  /* 0x0042000000007b1d */ /* 0x000fe20000010000 */
[----:B------:R-:W-:Y:S01]  /*a750*/  R2UR UR4, R176 ;  /* 0x00000000b00472ca */ /* 0x000fe200000e0000 */
[----:B------:R-:W-:Y:S01]  /*a760*/  UISETP.NE.AND UP0, UPT, UR53, URZ, UPT ;  /* 0x000000ff3500728c */ /* 0x000fe2000bf05270 */
[C---:B------:R-:W-:Y:S02]  /*a770*/  ISETP.NE.AND P0, PT, R68.reuse, 0x2, PT ;  /* 0x000000024400780c */ /* 0x040fe40003f05270 */
[----:B------:R-:W-:Y:S02]  /*a780*/  LOP3.LUT R161, R161, 0x1, RZ, 0x3c, !PT ;  /* 0x00000001a1a17812 */ /* 0x000fe400078e3cff */
[----:B------:R-:W-:Y:S02]  /*a790*/  SEL R3, RZ, 0x1, P0 ;  /* 0x00000001ff037807 */ /* 0x000fe40000000000 */
[----:B------:R-:W-:Y:S02]  /*a7a0*/  SEL R68, R68, RZ, P0 ;  /* 0x000000ff44447207 */ /* 0x000fe40000000000 */
[----:B------:R-:W-:Y:S01]  /*a7b0*/  LOP3.LUT R162, R162, R3, RZ, 0x3c, !PT ;  /* 0x00000003a2a27212 */ /* 0x000fe200078e3cff */
[----:B------:R-:W-:Y:S02]  /*a7c0*/  UIADD3 UR24, UPT, UPT, UR36, UR5, URZ ;  /* 0x0000000524187290 */ /* 0x000fe4000fffe0ff */
[----:B------:R-:W-:Y:S01]  /*a7d0*/  UIADD3 UR51, UPT, UPT, UR37, UR4, URZ ;  /* 0x0000000425337290 */ /* 0x000fe2000fffe0ff */
[----:B------:R-:W-:Y:S01]  /*a7e0*/  UMOV UR52, UR62 ;  /* 0x0000003e00347c82 */ /* 0x000fe20008000000 */
[----:B------:R-:W-:Y:S10]  /*a7f0*/  BRA.U UP0, `(.L_x_145) ;  /* 0xffffffc100d47547 */ /* 0x000ff4000b83ffff */
[----:B------:R-:W-:Y:S05]  /*a800*/  EXIT ;  /* 0x000000000000794d */ /* 0x000fea0003800000 */
.L_x_25:
[----:B------:R-:W-:Y:S07]  /*a810*/  MOV R0, UR9 ;  /* 0x0000000900007c02 */ /* 0x000fee0008000f00 */
.L_x_146:
[----:B--2---:R2:W3:Y:S02]  /*a820*/  SYNCS.PHASECHK.TRANS64.TRYWAIT P0, [R0+URZ+0x100], R5 ;  /* 0x00010005000075a7 */ /* 0x0044e400080011ff */
[----:B---3--:R-:W-:Y:S05]  /*a830*/  @!P0 NANOSLEEP.SYNCS 0x989680 ;  /* 0x009896800000895d */ /* 0x008fea0003900000 */
[----:B------:R-:W3:Y:S02]  /*a840*/  @!P0 SYNCS.PHASECHK.TRANS64 P0, [R0+URZ+0x100], R5 ;  /* 0x00010005000085a7 */ /* 0x000ee400080010ff */
[----:B---3--:R-:W-:Y:S05]  /*a850*/  @!P0 BRA `(.L_x_146) ;  /* 0xfffffffc00f08947 */ /* 0x008fea000383ffff */
[----:B------:R-:W-:Y:S05]  /*a860*/  BRA `(.L_x_24) ;  /* 0xffffff7400a47947 */ /* 0x000fea000383ffff */
.L_x_32:
[----:B------:R-:W-:Y:S07]  /*a870*/  MOV R0, UR9 ;  /* 0x0000000900007c02 */ /* 0x000fee0008000f00 */
.L_x_147:
[----:B-1----:R1:W2:Y:S02]  /*a880*/  SYNCS.PHASECHK.TRANS64.TRYWAIT P0, [R0+URZ+0x100], R5 ;  /* 0x00010005000075a7 */ /* 0x0022a400080011ff */
[----:B--2---:R-:W-:Y:S05]  /*a890*/  @!P0 NANOSLEEP.SYNCS 0x989680 ;  /* 0x009896800000895d */ /* 0x004fea0003900000 */
[----:B------:R-:W2:Y:S02]  /*a8a0*/  @!P0 SYNCS.PHASECHK.TRANS64 P0, [R0+URZ+0x100], R5 ;  /* 0x00010005000085a7 */ /* 0x000ea400080010ff */
[----:B--2---:R-:W-:Y:S05]  /*a8b0*/  @!P0 BRA `(.L_x_147) ;  /* 0xfffffffc00f08947 */ /* 0x004fea000383ffff */
[----:B------:R-:W-:Y:S05]  /*a8c0*/  BRA `(.L_x_31) ;  /* 0xffffff7c00487947 */ /* 0x000fea000383ffff */
.L_x_37:
[----:B-1----:R-:W-:-:S07]  /*a8d0*/  MOV R0, UR30 ;  /* 0x0000001e00007c02 */ /* 0x002fce0008000f00 */
.L_x_148:
[----:B-1----:R1:W2:Y:S02]  /*a8e0*/  SYNCS.PHASECHK.TRANS64.TRYWAIT P0, [R0+URZ+0x230], R3 ;  /* 0x00023003000075a7 */ /* 0x0022a400080011ff */
[----:B--2---:R-:W-:Y:S05]  /*a8f0*/  @!P0 NANOSLEEP.SYNCS 0x989680 ;  /* 0x009896800000895d */ /* 0x004fea0003900000 */
[----:B------:R-:W2:Y:S02]  /*a900*/  @!P0 SYNCS.PHASECHK.TRANS64 P0, [R0+URZ+0x230], R3 ;  /* 0x00023003000085a7 */ /* 0x000ea400080010ff */
[----:B--2---:R-:W-:Y:S05]  /*a910*/  @!P0 BRA `(.L_x_148) ;  /* 0xfffffffc00f08947 */ /* 0x004fea000383ffff */
[----:B------:R-:W-:Y:S05]  /*a920*/  BRA `(.L_x_149) ;  /* 0xffffff80002c7947 */ /* 0x000fea000383ffff */
.L_x_41:
[----:B------:R-:W-:-:S07]  /*a930*/  MOV R0, UR4 ;  /* 0x0000000400007c02 */ /* 0x000fce0008000f00 */
.L_x_150:
[----:B-1----:R1:W2:Y:S02]  /*a940*/  SYNCS.PHASECHK.TRANS64.TRYWAIT P0, [R0+URZ], R3 ;  /* 0x00000003000075a7 */ /* 0x0022a400080011ff */
[----:B--2---:R-:W-:Y:S05]  /*a950*/  @!P0 NANOSLEEP.SYNCS 0x989680 ;  /* 0x009896800000895d */ /* 0x004fea0003900000 */
[----:B------:R-:W2:Y:S02]  /*a960*/  @!P0 SYNCS.PHASECHK.TRANS64 P0, [R0+URZ], R3 ;  /* 0x00000003000085a7 */ /* 0x000ea400080010ff */
[----:B--2---:R-:W-:Y:S05]  /*a970*/  @!P0 BRA `(.L_x_150) ;  /* 0xfffffffc00f08947 */ /* 0x004fea000383ffff */
[----:B------:R-:W-:Y:S05]  /*a980*/  BRA `(.L_x_151) ;  /* 0xffffff8400c47947 */ /* 0x000fea000383ffff */
.L_x_42:
[----:B------:R-:W-:-:S07]  /*a990*/  MOV R0, UR5 ;  /* 0x0000000500007c02 */ /* 0x000fce0008000f00 */
.L_x_152:
[----:B-1----:R1:W2:Y:S02]  /*a9a0*/  SYNCS.PHASECHK.TRANS64.TRYWAIT P0, [R0+URZ], R3 ;  /* 0x00000003000075a7 */ /* 0x0022a400080011ff */
[----:B--2---:R-:W-:Y:S05]  /*a9b0*/  @!P0 NANOSLEEP.SYNCS 0x989680 ;  /* 0x009896800000895d */ /* 0x004fea0003900000 */
[----:B------:R-:W2:Y:S02]  /*a9c0*/  @!P0 SYNCS.PHASECHK.TRANS64 P0, [R0+URZ], R3 ;  /* 0x00000003000085a7 */ /* 0x000ea400080010ff */
[----:B--2---:R-:W-:Y:S05]  /*a9d0*/  @!P0 BRA `(.L_x_152) ;  /* 0xfffffffc00f08947 */ /* 0x004fea000383ffff */
[----:B------:R-:W-:Y:S05]  /*a9e0*/  BRA `(.L_x_153) ;  /* 0xffffff8400d47947 */ /* 0x000fea000383ffff */
.L_x_43:
[----:B------:R-:W-:-:S07]  /*a9f0*/  MOV R0, UR5 ;  /* 0x0000000500007c02 */ /* 0x000fce0008000f00 */
.L_x_154:
[----:B-1----:R1:W2:Y:S02]  /*aa00*/  SYNCS.PHASECHK.TRANS64.TRYWAIT P0, [R0+URZ], R3 ;  /* 0x00000003000075a7 */ /* 0x0022a400080011ff */
[----:B--2---:R-:W-:Y:S05]  /*aa10*/  @!P0 NANOSLEEP.SYNCS 0x989680 ;  /* 0x009896800000895d */ /* 0x004fea0003900000 */
[----:B------:R-:W2:Y:S02]  /*aa20*/  @!P0 SYNCS.PHASECHK.TRANS64 P0, [R0+URZ], R3 ;  /* 0x00000003000085a7 */ /* 0x000ea400080010ff */
[----:B--2---:R-:W-:Y:S05]  /*aa30*/  @!P0 BRA `(.L_x_154) ;  /* 0xfffffffc00f08947 */ /* 0x004fea000383ffff */
[----:B------:R-:W-:Y:S05]  /*aa40*/  BRA `(.L_x_155) ;  /* 0xffffff8400e47947 */ /* 0x000fea000383ffff */
.L_x_44:
[----:B------:R-:W-:-:S07]  /*aa50*/  MOV R0, UR5 ;  /* 0x0000000500007c02 */ /* 0x000fce0008000f00 */
.L_x_156:
[----:B-1----:R1:W2:Y:S02]  /*aa60*/  SYNCS.PHASECHK.TRANS64.TRYWAIT P0, [R0+URZ], R3 ;  /* 0x00000003000075a7 */ /* 0x0022a400080011ff */
[----:B--2---:R-:W-:Y:S05]  /*aa70*/  @!P0 NANOSLEEP.SYNCS 0x989680 ;  /* 0x009896800000895d */ /* 0x004fea0003900000 */
[----:B------:R-:W2:Y:S02]  /*aa80*/  @!P0 SYNCS.PHASECHK.TRANS64 P0, [R0+URZ], R3 ;  /* 0x00000003000085a7 */ /* 0x000ea400080010ff */
[----:B--2---:R-:W-:Y:S05]  /*aa90*/  @!P0 BRA `(.L_x_156) ;  /* 0xfffffffc00f08947 */ /* 0x004fea000383ffff */
[----:B------:R-:W-:Y:S05]  /*aaa0*/  BRA `(.L_x_157) ;  /* 0xffffff8400f47947 */ /* 0x000fea000383ffff */
.L_x_45:
[----:B------:R-:W-:-:S07]  /*aab0*/  MOV R0, UR5 ;  /* 0x0000000500007c02 */ /* 0x000fce0008000f00 */
.L_x_158:
[----:B-1----:R1:W2:Y:S02]  /*aac0*/  SYNCS.PHASECHK.TRANS64.TRYWAIT P0, [R0+URZ], R3 ;  /* 0x00000003000075a7 */ /* 0x0022a400080011ff */
[----:B--2---:R-:W-:Y:S05]  /*aad0*/  @!P0 NANOSLEEP.SYNCS 0x989680 ;  /* 0x009896800000895d */ /* 0x004fea0003900000 */
[----:B------:R-:W2:Y:S02]  /*aae0*/  @!P0 SYNCS.PHASECHK.TRANS64 P0, [R0+URZ], R3 ;  /* 0x00000003000085a7 */ /* 0x000ea400080010ff */
[----:B--2---:R-:W-:Y:S05]  /*aaf0*/  @!P0 BRA `(.L_x_158) ;  /* 0xfffffffc00f08947 */ /* 0x004fea000383ffff */
[----:B------:R-:W-:Y:S05]  /*ab00*/  BRA `(.L_x_159) ;  /* 0xffffff8800047947 */ /* 0x000fea000383ffff */
.L_x_46:
[----:B------:R-:W-:-:S07]  /*ab10*/  MOV R0, UR5 ;  /* 0x0000000500007c02 */ /* 0x000fce0008000f00 */
.L_x_160:
[----:B-1----:R1:W2:Y:S02]  /*ab20*/  SYNCS.PHASECHK.TRANS64.TRYWAIT P0, [R0+URZ], R3 ;  /* 0x00000003000075a7 */ /* 0x0022a400080011ff */
[----:B--2---:R-:W-:Y:S05]  /*ab30*/  @!P0 NANOSLEEP.SYNCS 0x989680 ;  /* 0x009896800000895d */ /* 0x004fea0003900000 */
[----:B------:R-:W2:Y:S02]  /*ab40*/  @!P0 SYNCS.PHASECHK.TRANS64 P0, [R0+URZ], R3 ;  /* 0x00000003000085a7 */ /* 0x000ea400080010ff */
[----:B--2---:R-:W-:Y:S05]  /*ab50*/  @!P0 BRA `(.L_x_160) ;  /* 0xfffffffc00f08947 */ /* 0x004fea000383ffff */
[----:B------:R-:W-:Y:S05]  /*ab60*/  BRA `(.L_x_161) ;  /* 0xffffff8800147947 */ /* 0x000fea000383ffff */
.L_x_47:
[----:B------:R-:W-:-:S07]  /*ab70*/  MOV R0, UR5 ;  /* 0x0000000500007c02 */ /* 0x000fce0008000f00 */
.L_x_162:
[----:B-1----:R1:W2:Y:S02]  /*ab80*/  SYNCS.PHASECHK.TRANS64.TRYWAIT P0, [R0+URZ], R3 ;  /* 0x00000003000075a7 */ /* 0x0022a400080011ff */
[----:B--2---:R-:W-:Y:S05]  /*ab90*/  @!P0 NANOSLEEP.SYNCS 0x989680 ;  /* 0x009896800000895d */ /* 0x004fea0003900000 */
[----:B------:R-:W2:Y:S02]  /*aba0*/  @!P0 SYNCS.PHASECHK.TRANS64 P0, [R0+URZ], R3 ;  /* 0x00000003000085a7 */ /* 0x000ea400080010ff */
[----:B--2---:R-:W-:Y:S05]  /*abb0*/  @!P0 BRA `(.L_x_162) ;  /* 0xfffffffc00f08947 */ /* 0x004fea000383ffff */
[----:B------:R-:W-:Y:S05]  /*abc0*/  BRA `(.L_x_163) ;  /* 0xffffff8800247947 */ /* 0x000fea000383ffff */
.L_x_48:
[----:B------:R-:W-:-:S07]  /*abd0*/  MOV R0, UR5 ;  /* 0x0000000500007c02 */ /* 0x000fce0008000f00 */
.L_x_164:
[----:B-1----:R1:W2:Y:S02]  /*abe0*/  SYNCS.PHASECHK.TRANS64.TRYWAIT P0, [R0+URZ], R3 ;  /* 0x00000003000075a7 */ /* 0x0022a400080011ff */
[----:B--2---:R-:W-:Y:S05]  /*abf0*/  @!P0 NANOSLEEP.SYNCS 0x989680 ;  /* 0x009896800000895d */ /* 0x004fea0003900000 */
[----:B------:R-:W2:Y:S02]  /*ac00*/  @!P0 SYNCS.PHASECHK.TRANS64 P0, [R0+URZ], R3 ;  /* 0x00000003000085a7 */ /* 0x000ea400080010ff */
[----:B--2---:R-:W-:Y:S05]  /*ac10*/  @!P0 BRA `(.L_x_164) ;  /* 0xfffffffc00f08947 */ /* 0x004fea000383ffff */
[----:B------:R-:W-:Y:S05]  /*ac20*/  BRA `(.L_x_165) ;  /* 0xffffff8800347947 */ /* 0x000fea000383ffff */
.L_x_49:
[----:B------:R-:W-:-:S07]  /*ac30*/  MOV R0, UR5 ;  /* 0x0000000500007c02 */ /* 0x000fce0008000f00 */
.L_x_166:
[----:B-1----:R1:W2:Y:S02]  /*ac40*/  SYNCS.PHASECHK.TRANS64.TRYWAIT P0, [R0+URZ], R3 ;  /* 0x00000003000075a7 */ /* 0x0022a400080011ff */
[----:B--2---:R-:W-:Y:S05]  /*ac50*/  @!P0 NANOSLEEP.SYNCS 0x989680 ;  /* 0x009896800000895d */ /* 0x004fea0003900000 */
[----:B------:R-:W2:Y:S02]  /*ac60*/  @!P0 SYNCS.PHASECHK.TRANS64 P0, [R0+URZ], R3 ;  /* 0x00000003000085a7 */ /* 0x000ea400080010ff */
[----:B--2---:R-:W-:Y:S05]  /*ac70*/  @!P0 BRA `(.L_x_166) ;  /* 0xfffffffc00f08947 */ /* 0x004fea000383ffff */
[----:B------:R-:W-:Y:S05]  /*ac80*/  BRA `(.L_x_167) ;  /* 0xffffff8800447947 */ /* 0x000fea000383ffff */
.L_x_50:
[----:B------:R-:W-:-:S07]  /*ac90*/  MOV R0, UR5 ;  /* 0x0000000500007c02 */ /* 0x000fce0008000f00 */
.L_x_168:
[----:B-1----:R1:W2:Y:S02]  /*aca0*/  SYNCS.PHASECHK.TRANS64.TRYWAIT P0, [R0+URZ], R3 ;  /* 0x00000003000075a7 */ /* 0x0022a400080011ff */
[----:B--2---:R-:W-:Y:S05]  /*acb0*/  @!P0 NANOSLEEP.SYNCS 0x989680 ;  /* 0x009896800000895d */ /* 0x004fea0003900000 */
[----:B------:R-:W2:Y:S02]  /*acc0*/  @!P0 SYNCS.PHASECHK.TRANS64 P0, [R0+URZ], R3 ;  /* 0x00000003000085a7 */ /* 0x000ea400080010ff */
[----:B--2---:R-:W-:Y:S05]  /*acd0*/  @!P0 BRA `(.L_x_168) ;  /* 0xfffffffc00f08947 */ /* 0x004fea000383ffff */
[----:B------:R-:W-:Y:S05]  /*ace0*/  BRA `(.L_x_169) ;  /* 0xffffff8800547947 */ /* 0x000fea000383ffff */
.L_x_51:
[----:B------:R-:W-:-:S07]  /*acf0*/  MOV R0, UR5 ;  /* 0x0000000500007c02 */ /* 0x000fce0008000f00 */
.L_x_170:
[----:B-1----:R1:W2:Y:S02]  /*ad00*/  SYNCS.PHASECHK.TRANS64.TRYWAIT P0, [R0+URZ], R3 ;  /* 0x00000003000075a7 */ /* 0x0022a400080011ff */
[----:B--2---:R-:W-:Y:S05]  /*ad10*/  @!P0 NANOSLEEP.SYNCS 0x989680 ;  /* 0x009896800000895d */ /* 0x004fea0003900000 */
[----:B------:R-:W2:Y:S02]  /*ad20*/  @!P0 SYNCS.PHASECHK.TRANS64 P0, [R0+URZ], R3 ;  /* 0x00000003000085a7 */ /* 0x000ea400080010ff */
[----:B--2---:R-:W-:Y:S05]  /*ad30*/  @!P0 BRA `(.L_x_170) ;  /* 0xfffffffc00f08947 */ /* 0x004fea000383ffff */
[----:B------:R-:W-:Y:S05]  /*ad40*/  BRA `(.L_x_171) ;  /* 0xffffff8800647947 */ /* 0x000fea000383ffff */
.L_x_52:
[----:B------:R-:W-:-:S07]  /*ad50*/  MOV R0, UR5 ;  /* 0x0000000500007c02 */ /* 0x000fce0008000f00 */
.L_x_172:
[----:B-1----:R1:W2:Y:S02]  /*ad60*/  SYNCS.PHASECHK.TRANS64.TRYWAIT P0, [R0+URZ], R3 ;  /* 0x00000003000075a7 */ /* 0x0022a400080011ff */
[----:B--2---:R-:W-:Y:S05]  /*ad70*/  @!P0 NANOSLEEP.SYNCS 0x989680 ;  /* 0x009896800000895d */ /* 0x004fea0003900000 */
[----:B------:R-:W2:Y:S02]  /*ad80*/  @!P0 SYNCS.PHASECHK.TRANS64 P0, [R0+URZ], R3 ;  /* 0x00000003000085a7 */ /* 0x000ea400080010ff */
[----:B--2---:R-:W-:Y:S05]  /*ad90*/  @!P0 BRA `(.L_x_172) ;  /* 0xfffffffc00f08947 */ /* 0x004fea000383ffff */
[----:B------:R-:W-:Y:S05]  /*ada0*/  BRA `(.L_x_173) ;  /* 0xffffff8800747947 */ /* 0x000fea000383ffff */
.L_x_53:
[----:B------:R-:W-:-:S07]  /*adb0*/  MOV R0, UR5 ;  /* 0x0000000500007c02 */ /* 0x000fce0008000f00 */
.L_x_174:
[----:B-1----:R1:W2:Y:S02]  /*adc0*/  SYNCS.PHASECHK.TRANS64.TRYWAIT P0, [R0+URZ], R3 ;  /* 0x00000003000075a7 */ /* 0x0022a400080011ff */
[----:B--2---:R-:W-:Y:S05]  /*add0*/  @!P0 NANOSLEEP.SYNCS 0x989680 ;  /* 0x009896800000895d */ /* 0x004fea0003900000 */
[----:B------:R-:W2:Y:S02]  /*ade0*/  @!P0 SYNCS.PHASECHK.TRANS64 P0, [R0+URZ], R3 ;  /* 0x00000003000085a7 */ /* 0x000ea400080010ff */
[----:B--2---:R-:W-:Y:S05]  /*adf0*/  @!P0 BRA `(.L_x_174) ;  /* 0xfffffffc00f08947 */ /* 0x004fea000383ffff */
[----:B------:R-:W-:Y:S05]  /*ae00*/  BRA `(.L_x_175) ;  /* 0xffffff8800847947 */ /* 0x000fea000383ffff */
.L_x_54:
[----:B------:R-:W-:-:S07]  /*ae10*/  MOV R0, UR5 ;  /* 0x0000000500007c02 */ /* 0x000fce0008000f00 */
.L_x_176:
[----:B-1----:R1:W2:Y:S02]  /*ae20*/  SYNCS.PHASECHK.TRANS64.TRYWAIT P0, [R0+URZ], R3 ;  /* 0x00000003000075a7 */ /* 0x0022a400080011ff */
[----:B--2---:R-:W-:Y:S05]  /*ae30*/  @!P0 NANOSLEEP.SYNCS 0x989680 ;  /* 0x009896800000895d */ /* 0x004fea0003900000 */
[----:B------:R-:W2:Y:S02]  /*ae40*/  @!P0 SYNCS.PHASECHK.TRANS64 P0, [R0+URZ], R3 ;  /* 0x00000003000085a7 */ /* 0x000ea400080010ff */
[----:B--2---:R-:W-:Y:S05]  /*ae50*/  @!P0 BRA `(.L_x_176) ;  /* 0xfffffffc00f08947 */ /* 0x004fea000383ffff */
[----:B------:R-:W-:Y:S05]  /*ae60*/  BRA `(.L_x_177) ;  /* 0xffffff8800947947 */ /* 0x000fea000383ffff */
.L_x_55:
[----:B------:R-:W-:-:S07]  /*ae70*/  MOV R0, UR5 ;  /* 0x0000000500007c02 */ /* 0x000fce0008000f00 */
.L_x_178:
[----:B-1----:R1:W2:Y:S02]  /*ae80*/  SYNCS.PHASECHK.TRANS64.TRYWAIT P0, [R0+URZ], R3 ;  /* 0x00000003000075a7 */ /* 0x0022a400080011ff */
[----:B--2---:R-:W-:Y:S05]  /*ae90*/  @!P0 NANOSLEEP.SYNCS 0x989680 ;  /* 0x009896800000895d */ /* 0x004fea0003900000 */
[----:B------:R-:W2:Y:S02]  /*aea0*/  @!P0 SYNCS.PHASECHK.TRANS64 P0, [R0+URZ], R3 ;  /* 0x00000003000085a7 */ /* 0x000ea400080010ff */
[----:B--2---:R-:W-:Y:S05]  /*aeb0*/  @!P0 BRA `(.L_x_178) ;  /* 0xfffffffc00f08947 */ /* 0x004fea000383ffff */
[----:B------:R-:W-:Y:S05]  /*aec0*/  BRA `(.L_x_179) ;  /* 0xffffff8800a47947 */ /* 0x000fea000383ffff */
.L_x_56:
[----:B------:R-:W-:-:S07]  /*aed0*/  MOV R0, UR5 ;  /* 0x0000000500007c02 */ /* 0x000fce0008000f00 */
.L_x_180:
[----:B-1----:R1:W2:Y:S02]  /*aee0*/  SYNCS.PHASECHK.TRANS64.TRYWAIT P0, [R0+URZ], R3 ;  /* 0x00000003000075a7 */ /* 0x0022a400080011ff */
[----:B--2---:R-:W-:Y:S05]  /*aef0*/  @!P0 NANOSLEEP.SYNCS 0x989680 ;  /* 0x009896800000895d */ /* 0x004fea0003900000 */
[----:B------:R-:W2:Y:S02]  /*af00*/  @!P0 SYNCS.PHASECHK.TRANS64 P0, [R0+URZ], R3 ;  /* 0x00000003000085a7 */ /* 0x000ea400080010ff */
[----:B--2---:R-:W-:Y:S05]  /*af10*/  @!P0 BRA `(.L_x_180) ;  /* 0xfffffffc00f08947 */ /* 0x004fea000383ffff */
[----:B------:R-:W-:Y:S05]  /*af20*/  BRA `(.L_x_181) ;  /* 0xffffff8800b47947 */ /* 0x000fea000383ffff */
.L_x_57:
[----:B------:R-:W-:-:S07]  /*af30*/  MOV R0, UR5 ;  /* 0x0000000500007c02 */ /* 0x000fce0008000f00 */
.L_x_182:
[----:B-1----:R1:W2:Y:S02]  /*af40*/  SYNCS.PHASECHK.TRANS64.TRYWAIT P0, [R0+URZ], R3 ;  /* 0x00000003000075a7 */ /* 0x0022a400080011ff */
[----:B--2---:R-:W-:Y:S05]  /*af50*/  @!P0 NANOSLEEP.SYNCS 0x989680 ;  /* 0x009896800000895d */ /* 0x004fea0003900000 */
[----:B------:R-:W2:Y:S02]  /*af60*/  @!P0 SYNCS.PHASECHK.TRANS64 P0, [R0+URZ], R3 ;  /* 0x00000003000085a7 */ /* 0x000ea400080010ff */
[----:B--2---:R-:W-:Y:S05]  /*af70*/  @!P0 BRA `(.L_x_182) ;  /* 0xfffffffc00f08947 */ /* 0x004fea000383ffff */
[----:B------:R-:W-:Y:S05]  /*af80*/  BRA `(.L_x_183) ;  /* 0xffffff8800c47947 */ /* 0x000fea000383ffff */
.L_x_58:
[----:B------:R-:W-:-:S07]  /*af90*/  MOV R0, UR5 ;  /* 0x0000000500007c02 */ /* 0x000fce0008000f00 */
.L_x_184:
[----:B-1----:R1:W2:Y:S02]  /*afa0*/  SYNCS.PHASECHK.TRANS64.TRYWAIT P0, [R0+URZ], R3 ;  /* 0x00000003000075a7 */ /* 0x0022a400080011ff */
[----:B--2---:R-:W-:Y:S05]  /*afb0*/  @!P0 NANOSLEEP.SYNCS 0x989680 ;  /* 0x009896800000895d */ /* 0x004fea0003900000 */
[----:B------:R-:W2:Y:S02]  /*afc0*/  @!P0 SYNCS.PHASECHK.TRANS64 P0, [R0+URZ], R3 ;  /* 0x00000003000085a7 */ /* 0x000ea400080010ff */
[----:B--2---:R-:W-:Y:S05]  /*afd0*/  @!P0 BRA `(.L_x_184) ;  /* 0xfffffffc00f08947 */ /* 0x004fea000383ffff */
[----:B------:R-:W-:Y:S05]  /*afe0*/  BRA `(.L_x_185) ;  /* 0xffffff8800d47947 */ /* 0x000fea000383ffff */
.L_x_59:
[----:B------:R-:W-:-:S07]  /*aff0*/  MOV R0, UR5 ;  /* 0x0000000500007c02 */ /* 0x000fce0008000f00 */
.L_x_186:
[----:B-1----:R1:W2:Y:S02]  /*b000*/  SYNCS.PHASECHK.TRANS64.TRYWAIT P0, [R0+URZ], R3 ;  /* 0x00000003000075a7 */ /* 0x0022a400080011ff */
[----:B--2---:R-:W-:Y:S05]  /*b010*/  @!P0 NANOSLEEP.SYNCS 0x989680 ;  /* 0x009896800000895d */ /* 0x004fea0003900000 */
[----:B------:R-:W2:Y:S02]  /*b020*/  @!P0 SYNCS.PHASECHK.TRANS64 P0, [R0+URZ], R3 ;  /* 0x00000003000085a7 */ /* 0x000ea400080010ff */
[----:B--2---:R-:W-:Y:S05]  /*b030*/  @!P0 BRA `(.L_x_186) ;  /* 0xfffffffc00f08947 */ /* 0x004fea000383ffff */
[----:B------:R-:W-:Y:S05]  /*b040*/  BRA `(.L_x_187) ;  /* 0xffffff8800e47947 */ /* 0x000fea000383ffff */
.L_x_60:
[----:B------:R-:W-:-:S07]  /*b050*/  MOV R0, UR5 ;  /* 0x0000000500007c02 */ /* 0x000fce0008000f00 */
.L_x_188:
[----:B-1----:R1:W2:Y:S02]  /*b060*/  SYNCS.PHASECHK.TRANS64.TRYWAIT P0, [R0+URZ], R3 ;  /* 0x00000003000075a7 */ /* 0x0022a400080011ff */
[----:B--2---:R-:W-:Y:S05]  /*b070*/  @!P0 NANOSLEEP.SYNCS 0x989680 ;  /* 0x009896800000895d */ /* 0x004fea0003900000 */
[----:B------:R-:W2:Y:S02]  /*b080*/  @!P0 SYNCS.PHASECHK.TRANS64 P0, [R0+URZ], R3 ;  /* 0x00000003000085a7 */ /* 0x000ea400080010ff */
[----:B--2---:R-:W-:Y:S05]  /*b090*/  @!P0 BRA `(.L_x_188) ;  /* 0xfffffffc00f08947 */ /* 0x004fea000383ffff */
[----:B------:R-:W-:Y:S05]  /*b0a0*/  BRA `(.L_x_189) ;  /* 0xffffff8800f47947 */ /* 0x000fea000383ffff */
.L_x_61:
[----:B------:R-:W-:-:S07]  /*b0b0*/  MOV R0, UR5 ;  /* 0x0000000500007c02 */ /* 0x000fce0008000f00 */
.L_x_190:
[----:B-1----:R1:W2:Y:S02]  /*b0c0*/  SYNCS.PHASECHK.TRANS64.TRYWAIT P0, [R0+URZ], R3 ;  /* 0x00000003000075a7 */ /* 0x0022a400080011ff */
[----:B--2---:R-:W-:Y:S05]  /*b0d0*/  @!P0 NANOSLEEP.SYNCS 0x989680 ;  /* 0x009896800000895d */ /* 0x004fea0003900000 */
[----:B------:R-:W2:Y:S02]  /*b0e0*/  @!P0 SYNCS.PHASECHK.TRANS64 P0, [R0+URZ], R3 ;  /* 0x00000003000085a7 */ /* 0x000ea400080010ff */
[----:B--2---:R-:W-:Y:S05]  /*b0f0*/  @!P0 BRA `(.L_x_190) ;  /* 0xfffffffc00f08947 */ /* 0x004fea000383ffff */
[----:B------:R-:W-:Y:S05]  /*b100*/  BRA `(.L_x_191) ;  /* 0xffffff8c00047947 */ /* 0x000fea000383ffff */
.L_x_62:
[----:B------:R-:W-:-:S07]  /*b110*/  MOV R0, UR5 ;  /* 0x0000000500007c02 */ /* 0x000fce0008000f00 */
.L_x_192:
[----:B-1----:R1:W2:Y:S02]  /*b120*/  SYNCS.PHASECHK.TRANS64.TRYWAIT P0, [R0+URZ], R3 ;  /* 0x00000003000075a7 */ /* 0x0022a400080011ff */
[----:B--2---:R-:W-:Y:S05]  /*b130*/  @!P0 NANOSLEEP.SYNCS 0x989680 ;  /* 0x009896800000895d */ /* 0x004fea0003900000 */
[----:B------:R-:W2:Y:S02]  /*b140*/  @!P0 SYNCS.PHASECHK.TRANS64 P0, [R0+URZ], R3 ;  /* 0x00000003000085a7 */ /* 0x000ea400080010ff */
[----:B--2---:R-:W-:Y:S05]  /*b150*/  @!P0 BRA `(.L_x_192) ;  /* 0xfffffffc00f08947 */ /* 0x004fea000383ffff */
[----:B------:R-:W-:Y:S05]  /*b160*/  BRA `(.L_x_193) ;  /* 0xffffff8c00147947 */ /* 0x000fea000383ffff */
.L_x_63:
[----:B------:R-:W-:-:S07]  /*b170*/  MOV R0, UR5 ;  /* 0x0000000500007c02 */ /* 0x000fce0008000f00 */
.L_x_194:
[----:B-1----:R1:W2:Y:S02]  /*b180*/  SYNCS.PHASECHK.TRANS64.TRYWAIT P0, [R0+URZ], R3 ;  /* 0x00000003000075a7 */ /* 0x0022a400080011ff */
[----:B--2---:R-:W-:Y:S05]  /*b190*/  @!P0 NANOSLEEP.SYNCS 0x989680 ;  /* 0x009896800000895d */ /* 0x004fea0003900000 */
[----:B------:R-:W2:Y:S02]  /*b1a0*/  @!P0 SYNCS.PHASECHK.TRANS64 P0, [R0+URZ], R3 ;  /* 0x00000003000085a7 */ /* 0x000ea400080010ff */
[----:B--2---:R-:W-:Y:S05]  /*b1b0*/  @!P0 BRA `(.L_x_194) ;  /* 0xfffffffc00f08947 */ /* 0x004fea000383ffff */
[----:B------:R-:W-:Y:S05]  /*b1c0*/  BRA `(.L_x_195) ;  /* 0xffffff8c00247947 */ /* 0x000fea000383ffff */
.L_x_64:
[----:B------:R-:W-:-:S07]  /*b1d0*/  MOV R0, UR5 ;  /* 0x0000000500007c02 */ /* 0x000fce0008000f00 */
.L_x_196:
[----:B-1----:R1:W2:Y:S02]  /*b1e0*/  SYNCS.PHASECHK.TRANS64.TRYWAIT P0, [R0+URZ], R3 ;  /* 0x00000003000075a7 */ /* 0x0022a400080011ff */
[----:B--2---:R-:W-:Y:S05]  /*b1f0*/  @!P0 NANOSLEEP.SYNCS 0x989680 ;  /* 0x009896800000895d */ /* 0x004fea0003900000 */
[----:B------:R-:W2:Y:S02]  /*b200*/  @!P0 SYNCS.PHASECHK.TRANS64 P0, [R0+URZ], R3 ;  /* 0x00000003000085a7 */ /* 0x000ea400080010ff */
[----:B--2---:R-:W-:Y:S05]  /*b210*/  @!P0 BRA `(.L_x_196) ;  /* 0xfffffffc00f08947 */ /* 0x004fea000383ffff */
[----:B------:R-:W-:Y:S05]  /*b220*/  BRA `(.L_x_197) ;  /* 0xffffff8c00347947 */ /* 0x000fea000383ffff */
.L_x_65:
[----:B------:R-:W-:-:S07]  /*b230*/  MOV R0, UR5 ;  /* 0x0000000500007c02 */ /* 0x000fce0008000f00 */
.L_x_198:
[----:B-1----:R1:W2:Y:S02]  /*b240*/  SYNCS.PHASECHK.TRANS64.TRYWAIT P0, [R0+URZ], R3 ;  /* 0x00000003000075a7 */ /* 0x0022a400080011ff */
[----:B--2---:R-:W-:Y:S05]  /*b250*/  @!P0 NANOSLEEP.SYNCS 0x989680 ;  /* 0x009896800000895d */ /* 0x004fea0003900000 */
[----:B------:R-:W2:Y:S02]  /*b260*/  @!P0 SYNCS.PHASECHK.TRANS64 P0, [R0+URZ], R3 ;  /* 0x00000003000085a7 */ /* 0x000ea400080010ff */
[----:B--2---:R-:W-:Y:S05]  /*b270*/  @!P0 BRA `(.L_x_198) ;  /* 0xfffffffc00f08947 */ /* 0x004fea000383ffff */
[----:B------:R-:W-:Y:S05]  /*b280*/  BRA `(.L_x_199) ;  /* 0xffffff8c00447947 */ /* 0x000fea000383ffff */
.L_x_66:
[----:B------:R-:W-:-:S07]  /*b290*/  MOV R0, UR5 ;  /* 0x0000000500007c02 */ /* 0x000fce0008000f00 */
.L_x_200:
[----:B-1----:R1:W2:Y:S02]  /*b2a0*/  SYNCS.PHASECHK.TRANS64.TRYWAIT P0, [R0+URZ], R3 ;  /* 0x00000003000075a7 */ /* 0x0022a400080011ff */
[----:B--2---:R-:W-:Y:S05]  /*b2b0*/  @!P0 NANOSLEEP.SYNCS 0x989680 ;  /* 0x009896800000895d */ /* 0x004fea0003900000 */
[----:B------:R-:W2:Y:S02]  /*b2c0*/  @!P0 SYNCS.PHASECHK.TRANS64 P0, [R0+URZ], R3 ;  /* 0x00000003000085a7 */ /* 0x000ea400080010ff */
[----:B--2---:R-:W-:Y:S05]  /*b2d0*/  @!P0 BRA `(.L_x_200) ;  /* 0xfffffffc00f08947 */ /* 0x004fea000383ffff */
[----:B------:R-:W-:Y:S05]  /*b2e0*/  BRA `(.L_x_201) ;  /* 0xffffff8c00547947 */ /* 0x000fea000383ffff */
.L_x_67:
[----:B------:R-:W-:-:S07]  /*b2f0*/  MOV R0, UR5 ;  /* 0x0000000500007c02 */ /* 0x000fce0008000f00 */
.L_x_202:
[----:B-1----:R1:W2:Y:S02]  /*b300*/  SYNCS.PHASECHK.TRANS64.TRYWAIT P0, [R0+URZ], R3 ;  /* 0x00000003000075a7 */ /* 0x0022a400080011ff */
[----:B--2---:R-:W-:Y:S05]  /*b310*/  @!P0 NANOSLEEP.SYNCS 0x989680 ;  /* 0x009896800000895d */ /* 0x004fea0003900000 */
[----:B------:R-:W2:Y:S02]  /*b320*/  @!P0 SYNCS.PHASECHK.TRANS64 P0, [R0+URZ], R3 ;  /* 0x00000003000085a7 */ /* 0x000ea400080010ff */
[----:B--2---:R-:W-:Y:S05]  /*b330*/  @!P0 BRA `(.L_x_202) ;  /* 0xfffffffc00f08947 */ /* 0x004fea000383ffff */
[----:B------:R-:W-:Y:S05]  /*b340*/  BRA `(.L_x_203) ;  /* 0xffffff8c00647947 */ /* 0x000fea000383ffff */
.L_x_68:
[----:B------:R-:W-:-:S07]  /*b350*/  MOV R0, UR5 ;  /* 0x0000000500007c02 */ /* 0x000fce0008000f00 */
.L_x_204:
[----:B-1----:R1:W2:Y:S02]  /*b360*/  SYNCS.PHASECHK.TRANS64.TRYWAIT P0, [R0+URZ], R3 ;  /* 0x00000003000075a7 */ /* 0x0022a400080011ff */
[----:B--2---:R-:W-:Y:S05]  /*b370*/  @!P0 NANOSLEEP.SYNCS 0x989680 ;  /* 0x009896800000895d */ /* 0x004fea0003900000 */
[----:B------:R-:W2:Y:S02]  /*b380*/  @!P0 SYNCS.PHASECHK.TRANS64 P0, [R0+URZ], R3 ;  /* 0x00000003000085a7 */ /* 0x000ea400080010ff */
[----:B--2---:R-:W-:Y:S05]  /*b390*/  @!P0 BRA `(.L_x_204) ;  /* 0xfffffffc00f08947 */ /* 0x004fea000383ffff */
[----:B------:R-:W-:Y:S05]  /*b3a0*/  BRA `(.L_x_205) ;  /* 0xffffff8c00747947 */ /* 0x000fea000383ffff */
.L_x_69:
[----:B------:R-:W-:-:S07]  /*b3b0*/  MOV R0, UR5 ;  /* 0x0000000500007c02 */ /* 0x000fce0008000f00 */
.L_x_206:
[----:B-1----:R1:W2:Y:S02]  /*b3c0*/  SYNCS.PHASECHK.TRANS64.TRYWAIT P0, [R0+URZ], R3 ;  /* 0x00000003000075a7 */ /* 0x0022a400080011ff */
[----:B--2---:R-:W-:Y:S05]  /*b3d0*/  @!P0 NANOSLEEP.SYNCS 0x989680 ;  /* 0x009896800000895d */ /* 0x004fea0003900000 */
[----:B------:R-:W2:Y:S02]  /*b3e0*/  @!P0 SYNCS.PHASECHK.TRANS64 P0, [R0+URZ], R3 ;  /* 0x00000003000085a7 */ /* 0x000ea400080010ff */
[----:B--2---:R-:W-:Y:S05]  /*b3f0*/  @!P0 BRA `(.L_x_206) ;  /* 0xfffffffc00f08947 */ /* 0x004fea000383ffff */
[----:B------:R-:W-:Y:S05]  /*b400*/  BRA `(.L_x_207) ;  /* 0xffffff8c00847947 */ /* 0x000fea000383ffff */
.L_x_70:
[----:B------:R-:W-:-:S07]  /*b410*/  MOV R0, UR5 ;  /* 0x0000000500007c02 */ /* 0x000fce0008000f00 */
.L_x_208:
[----:B-1----:R1:W2:Y:S02]  /*b420*/  SYNCS.PHASECHK.TRANS64.TRYWAIT P0, [R0+URZ], R3 ;  /* 0x00000003000075a7 */ /* 0x0022a400080011ff */
[----:B--2---:R-:W-:Y:S05]  /*b430*/  @!P0 NANOSLEEP.SYNCS 0x989680 ;  /* 0x009896800000895d */ /* 0x004fea0003900000 */
[----:B------:R-:W2:Y:S02]  /*b440*/  @!P0 SYNCS.PHASECHK.TRANS64 P0, [R0+URZ], R3 ;  /* 0x00000003000085a7 */ /* 0x000ea400080010ff */
[----:B--2---:R-:W-:Y:S05]  /*b450*/  @!P0 BRA `(.L_x_208) ;  /* 0xfffffffc00f08947 */ /* 0x004fea000383ffff */
[----:B------:R-:W-:Y:S05]  /*b460*/  BRA `(.L_x_209) ;  /* 0xffffff8c00947947 */ /* 0x000fea000383ffff */
.L_x_71:
[----:B------:R-:W-:-:S07]  /*b470*/  MOV R0, UR5 ;  /* 0x0000000500007c02 */ /* 0x000fce0008000f00 */
.L_x_210:
[----:B-1----:R1:W2:Y:S02]  /*b480*/  SYNCS.PHASECHK.TRANS64.TRYWAIT P0, [R0+URZ], R3 ;  /* 0x00000003000075a7 */ /* 0x0022a400080011ff */
[----:B--2---:R-:W-:Y:S05]  /*b490*/  @!P0 NANOSLEEP.SYNCS 0x989680 ;  /* 0x009896800000895d */ /* 0x004fea0003900000 */
[----:B------:R-:W2:Y:S02]  /*b4a0*/  @!P0 SYNCS.PHASECHK.TRANS64 P0, [R0+URZ], R3 ;  /* 0x00000003000085a7 */ /* 0x000ea400080010ff */
[----:B--2---:R-:W-:Y:S05]  /*b4b0*/  @!P0 BRA `(.L_x_210) ;  /* 0xfffffffc00f08947 */ /* 0x004fea000383ffff */
[----:B------:R-:W-:Y:S05]  /*b4c0*/  BRA `(.L_x_211) ;  /* 0xffffff8c00a47947 */ /* 0x000fea000383ffff */
.L_x_74:
[----:B------:R-:W-:-:S07]  /*b4d0*/  MOV R4, UR4 ;  /* 0x0000000400047c02 */ /* 0x000fce0008000f00 */
.L_x_212:
[----:B--2---:R2:W3:Y:S02]  /*b4e0*/  SYNCS.PHASECHK.TRANS64.TRYWAIT P1, [R4+URZ+0x238], R7 ;  /* 0x00023807040075a7 */ /* 0x0044e400080211ff */
[----:B---3--:R-:W-:Y:S05]  /*b4f0*/  @!P1 NANOSLEEP.SYNCS 0x989680 ;  /* 0x009896800000995d */ /* 0x008fea0003900000 */
[----:B------:R-:W3:Y:S02]  /*b500*/  @!P1 SYNCS.PHASECHK.TRANS64 P1, [R4+URZ+0x238], R7 ;  /* 0x00023807040095a7 */ /* 0x000ee400080210ff */
[----:B---3--:R-:W-:Y:S05]  /*b510*/  @!P1 BRA `(.L_x_212) ;  /* 0xfffffffc00f09947 */ /* 0x008fea000383ffff */
[----:B------:R-:W-:Y:S05]  /*b520*/  BRA `(.L_x_213) ;  /* 0xffffff90000c7947 */ /* 0x000fea000383ffff */
.L_x_75:
[----:B--2---:R-:W-:-:S07]  /*b530*/  MOV R4, UR4 ;  /* 0x0000000400047c02 */ /* 0x004fce0008000f00 */
.L_x_214:
[----:B--2---:R2:W3:Y:S02]  /*b540*/  SYNCS.PHASECHK.TRANS64.TRYWAIT P1, [R4+URZ+0x230], R5 ;  /* 0x00023005040075a7 */ /* 0x0044e400080211ff */
[----:B---3--:R-:W-:Y:S05]  /*b550*/  @!P1 NANOSLEEP.SYNCS 0x989680 ;  /* 0x009896800000995d */ /* 0x008fea0003900000 */
[----:B------:R-:W3:Y:S02]  /*b560*/  @!P1 SYNCS.PHASECHK.TRANS64 P1, [R4+URZ+0x230], R5 ;  /* 0x00023005040095a7 */ /* 0x000ee400080210ff */
[----:B---3--:R-:W-:Y:S05]  /*b570*/  @!P1 BRA `(.L_x_214) ;  /* 0xfffffffc00f09947 */ /* 0x008fea000383ffff */
[----:B------:R-:W-:Y:S05]  /*b580*/  BRA `(.L_x_215) ;  /* 0xffffff9000147947 */ /* 0x000fea000383ffff */
.L_x_85:
[----:B--2---:R-:W-:-:S04]  /*b590*/  MOV R5, UR5 ;  /* 0x0000000500057c02 */ /* 0x004fc80008000f00 */
[----:B------:R2:W3:Y:S03]  /*b5a0*/  SYNCS.PHASECHK.TRANS64.TRYWAIT P0, [R5+URZ+0x8], R6 ;  /* 0x00000806050075a7 */ /* 0x0004e600080011ff */
[----:B---3--:R-:W-:Y:S05]  /*b5b0*/  @!P0 NANOSLEEP.SYNCS 0x989680 ;  /* 0x009896800000895d */ /* 0x008fea0003900000 */
[----:B------:R-:W3:Y:S02]  /*b5c0*/  @!P0 SYNCS.PHASECHK.TRANS64 P0, [R5+URZ+0x8], R6 ;  /* 0x00000806050085a7 */ /* 0x000ee400080010ff */
[----:B---3--:R-:W-:Y:S05]  /*b5d0*/  @!P0 BRA `(.L_x_85) ;  /* 0xfffffffc00ec8947 */ /* 0x008fea000383ffff */
[----:B------:R-:W-:Y:S05]  /*b5e0*/  BRA `(.L_x_84) ;  /* 0xffffff9000dc7947 */ /* 0x000fea000383ffff */
.L_x_87:
[----:B------:R-:W-:Y:S01]  /*b5f0*/  BSSY B0, `(.L_x_216) ;  /* 0x0000006000007945 */ /* 0x000fe20003800000 */
[----:B------:R-:W-:-:S07]  /*b600*/  MOV R15, 0xffffffff ;  /* 0xffffffff000f7802 */ /* 0x000fce0000000f00 */
[----:B-12--5:R-:W-:Y:S05]  /*b610*/  WARPSYNC.COLLECTIVE R15, `(.L_x_217) ;  /* 0x000000000f0c7348 */ /* 0x026fea0003c00000 */
[----:B------:R-:W-:Y:S02]  /*b620*/  ELECT P6, UR79, PT ;  /* 0x00000000004f782f */ /* 0x000fe400038c0000 */
[----:B------:R-:W-:Y:S01]  /*b630*/  MOV R14, UR79 ;  /* 0x0000004f000e7c02 */ /* 0x000fe20008000f00 */
[----:B-12--5:R-:W-:Y:S10]  /*b640*/  ENDCOLLECTIVE ;  /* 0x000000000000791b */ /* 0x026ff40003800000 */
.L_x_217:
[----:B------:R-:W-:Y:S05]  /*b650*/  BSYNC B0 ;  /* 0x0000000000007941 */ /* 0x000fea0003800000 */
.L_x_216:
[----:B------:R-:W-:Y:S01]  /*b660*/  PLOP3.LUT P0, PT, P6, PT, PT, 0x80, 0x8 ;  /* 0x000000000008781c */ /* 0x000fe2000370f070 */
[----:B------:R-:W-:-:S12]  /*b670*/  BRA `(.L_x_218) ;  /* 0xffffff9400087947 */ /* 0x000fd8000383ffff */
.L_x_89:
[----:B--2---:R-:W-:-:S04]  /*b680*/  MOV R3, UR5 ;  /* 0x0000000500037c02 */ /* 0x004fc80008000f00 */
[----:B------:R2:W3:Y:S03]  /*b690*/  SYNCS.PHASECHK.TRANS64.TRYWAIT P0, [R3+URZ+0x8], R4 ;  /* 0x00000804030075a7 */ /* 0x0004e600080011ff */
[----:B---3--:R-:W-:Y:S05]  /*b6a0*/  @!P0 NANOSLEEP.SYNCS 0x989680 ;  /* 0x009896800000895d */ /* 0x008fea0003900000 */
[----:B------:R-:W3:Y:S02]  /*b6b0*/  @!P0 SYNCS.PHASECHK.TRANS64 P0, [R3+URZ+0x8], R4 ;  /* 0x00000804030085a7 */ /* 0x000ee400080010ff */
[----:B---3--:R-:W-:Y:S05]  /*b6c0*/  @!P0 BRA `(.L_x_89) ;  /* 0xfffffffc00ec8947 */ /* 0x008fea000383ffff */
[----:B------:R-:W-:Y:S05]  /*b6d0*/  BRA `(.L_x_88) ;  /* 0xffffff94000c7947 */ /* 0x000fea000383ffff */
.L_x_90:
[----:B------:R-:W-:-:S07]  /*b6e0*/  MOV R4, UR14 ;  /* 0x0000000e00047c02 */ /* 0x000fce0008000f00 */
.L_x_219:
[----:B-1----:R1:W2:Y:S02]  /*b6f0*/  SYNCS.PHASECHK.TRANS64.TRYWAIT P0, [R4+URZ+0x230], R5 ;  /* 0x00023005040075a7 */ /* 0x0022a400080011ff */
[----:B--2---:R-:W-:Y:S05]  /*b700*/  @!P0 NANOSLEEP.SYNCS 0x989680 ;  /* 0x009896800000895d */ /* 0x004fea0003900000 */
[----:B------:R-:W2:Y:S02]  /*b710*/  @!P0 SYNCS.PHASECHK.TRANS64 P0, [R4+URZ+0x230], R5 ;  /* 0x00023005040085a7 */ /* 0x000ea400080010ff */
[----:B--2---:R-:W-:Y:S05]  /*b720*/  @!P0 BRA `(.L_x_219) ;  /* 0xfffffffc00f08947 */ /* 0x004fea000383ffff */
[----:B------:R-:W-:Y:S05]  /*b730*/  BRA `(.L_x_220) ;  /* 0xffffff9400f07947 */ /* 0x000fea000383ffff */
.L_x_92:
[----:B------:R-:W-:-:S07]  /*b740*/  MOV R4, UR19 ;  /* 0x0000001300047c02 */ /* 0x000fce0008000f00 */
.L_x_221:
[----:B-1----:R1:W2:Y:S02]  /*b750*/  SYNCS.PHASECHK.TRANS64.TRYWAIT P0, [R4+URZ+0x250], R5 ;  /* 0x00025005040075a7 */ /* 0x0022a400080011ff */
[----:B--2---:R-:W-:Y:S05]  /*b760*/  @!P0 NANOSLEEP.SYNCS 0x989680 ;  /* 0x009896800000895d */ /* 0x004fea0003900000 */
[----:B------:R-:W2:Y:S02]  /*b770*/  @!P0 SYNCS.PHASECHK.TRANS64 P0, [R4+URZ+0x250], R5 ;  /* 0x00025005040085a7 */ /* 0x000ea400080010ff */
[----:B--2---:R-:W-:Y:S05]  /*b780*/  @!P0 BRA `(.L_x_221) ;  /* 0xfffffffc00f08947 */ /* 0x004fea000383ffff */
[----:B------:R-:W-:Y:S05]  /*b790*/  BRA `(.L_x_91) ;  /* 0xffffff9800107947 */ /* 0x000fea000383ffff */
.L_x_96:
[----:B-1----:R-:W-:Y:S07]  /*b7a0*/  MOV R4, UR11 ;  /* 0x0000000b00047c02 */ /* 0x002fee0008000f00 */
.L_x_222:
[----:B-1----:R1:W2:Y:S02]  /*b7b0*/  SYNCS.PHASECHK.TRANS64.TRYWAIT P0, [R4+URZ], R7 ;  /* 0x00000007040075a7 */ /* 0x0022a400080011ff */
[----:B--2---:R-:W-:Y:S05]  /*b7c0*/  @!P0 NANOSLEEP.SYNCS 0x989680 ;  /* 0x009896800000895d */ /* 0x004fea0003900000 */
[----:B------:R-:W2:Y:S02]  /*b7d0*/  @!P0 SYNCS.PHASECHK.TRANS64 P0, [R4+URZ], R7 ;  /* 0x00000007040085a7 */ /* 0x000ea400080010ff */
[----:B--2---:R-:W-:Y:S05]  /*b7e0*/  @!P0 BRA `(.L_x_222) ;  /* 0xfffffffc00f08947 */ /* 0x004fea000383ffff */
[----:B------:R-:W-:Y:S05]  /*b7f0*/  BRA `(.L_x_95) ;  /* 0xffffff9800347947 */ /* 0x000fea000383ffff */
.L_x_100:
[----:B--2---:R-:W-:-:S07]  /*b800*/  MOV R0, UR4 ;  /* 0x0000000400007c02 */ /* 0x004fce0008000f00 */
.L_x_223:
[----:B-1----:R1:W2:Y:S02]  /*b810*/  SYNCS.PHASECHK.TRANS64.TRYWAIT P0, [R0+URZ], R5 ;  /* 0x00000005000075a7 */ /* 0x0022a400080011ff */
[----:B--2---:R-:W-:Y:S05]  /*b820*/  @!P0 NANOSLEEP.SYNCS 0x989680 ;  /* 0x009896800000895d */ /* 0x004fea0003900000 */
[----:B------:R-:W2:Y:S02]  /*b830*/  @!P0 SYNCS.PHASECHK.TRANS64 P0, [R0+URZ], R5 ;  /* 0x00000005000085a7 */ /* 0x000ea400080010ff */
[----:B--2---:R-:W-:Y:S05]  /*b840*/  @!P0 BRA `(.L_x_223) ;  /* 0xfffffffc00f08947 */ /* 0x004fea000383ffff */
[----:B------:R-:W-:Y:S05]  /*b850*/  BRA `(.L_x_224) ;  /* 0xffffff9800e87947 */ /* 0x000fea000383ffff */
.L_x_103:
[----:B------:R-:W-:-:S07]  /*b860*/  MOV R0, UR14 ;  /* 0x0000000e00007c02 */ /* 0x000fce0008000f00 */
.L_x_225:
[----:B-1----:R1:W2:Y:S02]  /*b870*/  SYNCS.PHASECHK.TRANS64.TRYWAIT P1, [R0+URZ+0x260], R5 ;  /* 0x00026005000075a7 */ /* 0x0022a400080211ff */
[----:B--2---:R-:W-:Y:S05]  /*b880*/  @!P1 NANOSLEEP.SYNCS 0x989680 ;  /* 0x009896800000995d */ /* 0x004fea0003900000 */
[----:B------:R-:W2:Y:S02]  /*b890*/  @!P1 SYNCS.PHASECHK.TRANS64 P1, [R0+URZ+0x260], R5 ;  /* 0x00026005000095a7 */ /* 0x000ea400080210ff */
[----:B--2---:R-:W-:Y:S05]  /*b8a0*/  @!P1 BRA `(.L_x_225) ;  /* 0xfffffffc00f09947 */ /* 0x004fea000383ffff */
[----:B------:R-:W-:Y:S05]  /*b8b0*/  BRA `(.L_x_226) ;  /* 0xffffff9c00347947 */ /* 0x000fea000383ffff */
.L_x_108:
[----:B------:R-:W-:Y:S07]  /*b8c0*/  MOV R0, UR22 ;  /* 0x0000001600007c02 */ /* 0x000fee0008000f00 */
.L_x_227:
[----:B---3--:R3:W4:Y:S02]  /*b8d0*/  SYNCS.PHASECHK.TRANS64.TRYWAIT P0, [R0+URZ+0x230], R5 ;  /* 0x00023005000075a7 */ /* 0x00872400080011ff */
[----:B----4-:R-:W-:Y:S05]  /*b8e0*/  @!P0 NANOSLEEP.SYNCS 0x989680 ;  /* 0x009896800000895d */ /* 0x010fea0003900000 */
[----:B------:R-:W4:Y:S02]  /*b8f0*/  @!P0 SYNCS.PHASECHK.TRANS64 P0, [R0+URZ+0x230], R5 ;  /* 0x00023005000085a7 */ /* 0x000f2400080010ff */
[----:B----4-:R-:W-:Y:S05]  /*b900*/  @!P0 BRA `(.L_x_227) ;  /* 0xfffffffc00f08947 */ /* 0x010fea000383ffff */
[----:B------:R-:W-:Y:S05]  /*b910*/  BRA `(.L_x_228) ;  /* 0xffffffa0007c7947 */ /* 0x000fea000383ffff */
.L_x_111:
[----:B------:R-:W-:Y:S07]  /*b920*/  MOV R0, UR22 ;  /* 0x0000001600007c02 */ /* 0x000fee0008000f00 */
.L_x_229:
[----:B---3--:R3:W4:Y:S02]  /*b930*/  SYNCS.PHASECHK.TRANS64.TRYWAIT P2, [R0+URZ+0x228], R11 ;  /* 0x0002280b000075a7 */ /* 0x00872400080411ff */
[----:B----4-:R-:W-:Y:S05]  /*b940*/  @!P2 NANOSLEEP.SYNCS 0x989680 ;  /* 0x009896800000a95d */ /* 0x010fea0003900000 */
[----:B------:R-:W4:Y:S02]  /*b950*/  @!P2 SYNCS.PHASECHK.TRANS64 P2, [R0+URZ+0x228], R11 ;  /* 0x0002280b0000a5a7 */ /* 0x000f2400080410ff */
[----:B----4-:R-:W-:Y:S05]  /*b960*/  @!P2 BRA `(.L_x_229) ;  /* 0xfffffffc00f0a947 */ /* 0x010fea000383ffff */
[----:B------:R-:W-:Y:S05]  /*b970*/  BRA `(.L_x_110) ;  /* 0xffffffa400e07947 */ /* 0x000fea000383ffff */
.L_x_114:
[----:B------:R-:W-:Y:S07]  /*b980*/  MOV R2, UR22 ;  /* 0x0000001600027c02 */ /* 0x000fee0008000f00 */
.L_x_230:
[----:B-1----:R1:W3:Y:S02]  /*b990*/  SYNCS.PHASECHK.TRANS64.TRYWAIT P1, [R2+URZ+0x210], R9 ;  /* 0x00021009020075a7 */ /* 0x0022e400080211ff */
[----:B---3--:R-:W-:Y:S05]  /*b9a0*/  @!P1 NANOSLEEP.SYNCS 0x989680 ;  /* 0x009896800000995d */ /* 0x008fea0003900000 */
[----:B------:R-:W3:Y:S02]  /*b9b0*/  @!P1 SYNCS.PHASECHK.TRANS64 P1, [R2+URZ+0x210], R9 ;  /* 0x00021009020095a7 */ /* 0x000ee400080210ff */
[----:B---3--:R-:W-:Y:S05]  /*b9c0*/  @!P1 BRA `(.L_x_230) ;  /* 0xfffffffc00f09947 */ /* 0x008fea000383ffff */
[----:B------:R-:W-:Y:S05]  /*b9d0*/  BRA `(.L_x_231) ;  /* 0xffffffa800947947 */ /* 0x000fea000383ffff */
.L_x_115:
[----:B------:R-:W-:Y:S07]  /*b9e0*/  MOV R0, UR22 ;  /* 0x0000001600007c02 */ /* 0x000fee0008000f00 */
.L_x_232:
[----:B-1----:R1:W3:Y:S02]  /*b9f0*/  SYNCS.PHASECHK.TRANS64.TRYWAIT P0, [R0+URZ+0x218], R9 ;  /* 0x00021809000075a7 */ /* 0x0022e400080011ff */
[----:B---3--:R-:W-:Y:S05]  /*ba00*/  @!P0 NANOSLEEP.SYNCS 0x989680 ;  /* 0x009896800000895d */ /* 0x008fea0003900000 */
[----:B------:R-:W3:Y:S02]  /*ba10*/  @!P0 SYNCS.PHASECHK.TRANS64 P0, [R0+URZ+0x218], R9 ;  /* 0x00021809000085a7 */ /* 0x000ee400080010ff */
[----:B---3--:R-:W-:Y:S05]  /*ba20*/  @!P0 BRA `(.L_x_232) ;  /* 0xfffffffc00f08947 */ /* 0x008fea000383ffff */
[----:B------:R-:W-:Y:S05]  /*ba30*/  BRA `(.L_x_233) ;  /* 0xffffffa800dc7947 */ /* 0x000fea000383ffff */
.L_x_117:
[----:B------:R-:W-:-:S07]  /*ba40*/  MOV R0, UR22 ;  /* 0x0000001600007c02 */ /* 0x000fce0008000f00 */
.L_x_234:
[----:B-1----:R1:W3:Y:S02]  /*ba50*/  SYNCS.PHASECHK.TRANS64.TRYWAIT P0, [R0+URZ+0x210], R3 ;  /* 0x00021003000075a7 */ /* 0x0022e400080011ff */
[----:B---3--:R-:W-:Y:S05]  /*ba60*/  @!P0 NANOSLEEP.SYNCS 0x989680 ;  /* 0x009896800000895d */ /* 0x008fea0003900000 */
[----:B------:R-:W3:Y:S02]  /*ba70*/  @!P0 SYNCS.PHASECHK.TRANS64 P0, [R0+URZ+0x210], R3 ;  /* 0x00021003000085a7 */ /* 0x000ee400080010ff */
[----:B---3--:R-:W-:Y:S05]  /*ba80*/  @!P0 BRA `(.L_x_234) ;  /* 0xfffffffc00f08947 */ /* 0x008fea000383ffff */
[----:B------:R-:W-:Y:S05]  /*ba90*/  BRA `(.L_x_235) ;  /* 0xffffffac00487947 */ /* 0x000fea000383ffff */
.L_x_119:
[----:B------:R-:W-:Y:S07]  /*baa0*/  MOV R0, UR50 ;  /* 0x0000003200007c02 */ /* 0x000fee0008000f00 */
.L_x_236:
[----:B-1----:R1:W2:Y:S02]  /*bab0*/  SYNCS.PHASECHK.TRANS64.TRYWAIT P0, [R0+URZ+0x230], R3 ;  /* 0x00023003000075a7 */ /* 0x0022a400080011ff */
[----:B--2---:R-:W-:Y:S05]  /*bac0*/  @!P0 NANOSLEEP.SYNCS 0x989680 ;  /* 0x009896800000895d */ /* 0x004fea0003900000 */
[----:B------:R-:W2:Y:S02]  /*bad0*/  @!P0 SYNCS.PHASECHK.TRANS64 P0, [R0+URZ+0x230], R3 ;  /* 0x00023003000085a7 */ /* 0x000ea400080010ff */
[----:B--2---:R-:W-:Y:S05]  /*bae0*/  @!P0 BRA `(.L_x_236) ;  /* 0xfffffffc00f08947 */ /* 0x004fea000383ffff */
[----:B------:R-:W-:Y:S05]  /*baf0*/  BRA `(.L_x_237) ;  /* 0xffffffb000207947 */ /* 0x000fea000383ffff */
.L_x_130:
[----:B---3--:R3:W4:Y:S02]  /*bb00*/  SYNCS.PHASECHK.TRANS64.TRYWAIT P1, [R0+URZ+0x200], R3 ;  /* 0x00020003000075a7 */ /* 0x00872400080211ff */
[----:B----4-:R-:W-:Y:S05]  /*bb10*/  @!P1 NANOSLEEP.SYNCS 0x989680 ;  /* 0x009896800000995d */ /* 0x010fea0003900000 */
[----:B------:R-:W4:Y:S02]  /*bb20*/  @!P1 SYNCS.PHASECHK.TRANS64 P1, [R0+URZ+0x200], R3 ;  /* 0x00020003000095a7 */ /* 0x000f2400080210ff */
[----:B----4-:R-:W-:Y:S05]  /*bb30*/  @!P1 BRA `(.L_x_130) ;  /* 0xfffffffc00f09947 */ /* 0x010fea000383ffff */
[----:B------:R-:W-:Y:S05]  /*bb40*/  BRA `(.L_x_129) ;  /* 0xffffffc000287947 */ /* 0x000fea000383ffff */
.L_x_132:
[----:B--2---:R2:W1:Y:S02]  /*bb50*/  SYNCS.PHASECHK.TRANS64.TRYWAIT P0, [R187+URZ+0x240], R4 ;  /* 0x00024004bb0075a7 */ /* 0x00446400080011ff */
[----:B-1----:R-:W-:Y:S05]  /*bb60*/  @!P0 NANOSLEEP.SYNCS 0x989680 ;  /* 0x009896800000895d */ /* 0x002fea0003900000 */
[----:B------:R-:W1:Y:S02]  /*bb70*/  @!P0 SYNCS.PHASECHK.TRANS64 P0, [R187+URZ+0x240], R4 ;  /* 0x00024004bb0085a7 */ /* 0x000e6400080010ff */
[----:B-1----:R-:W-:Y:S05]  /*bb80*/  @!P0 BRA `(.L_x_132) ;  /* 0xfffffffc00f08947 */ /* 0x002fea000383ffff */
[----:B------:R-:W-:Y:S05]  /*bb90*/  BRA `(.L_x_131) ;  /* 0xffffffc000807947 */ /* 0x000fea000383ffff */
.L_x_141:
[----:B---3--:R3:W4:Y:S02]  /*bba0*/  SYNCS.PHASECHK.TRANS64.TRYWAIT P0, [R199+URZ+0x200], R2 ;  /* 0x00020002c70075a7 */ /* 0x00872400080011ff */
[----:B----4-:R-:W-:Y:S05]  /*bbb0*/  @!P0 NANOSLEEP.SYNCS 0x989680 ;  /* 0x009896800000895d */ /* 0x010fea0003900000 */
[----:B------:R-:W4:Y:S02]  /*bbc0*/  @!P0 SYNCS.PHASECHK.TRANS64 P0, [R199+URZ+0x200], R2 ;  /* 0x00020002c70085a7 */ /* 0x000f2400080010ff */
[----:B----4-:R-:W-:Y:S05]  /*bbd0*/  @!P0 BRA `(.L_x_141) ;  /* 0xfffffffc00f08947 */ /* 0x010fea000383ffff */
[----:B------:R-:W-:Y:S05]  /*bbe0*/  BRA `(.L_x_140) ;  /* 0xffffffd4009c7947 */ /* 0x000fea000383ffff */
        .weak           $__internal_0_$__cuda_sm10x_tcgen05_guardrail_trap_col_being_dealloced_not_returned_by_alloc
        .type           $__internal_0_$__cuda_sm10x_tcgen05_guardrail_trap_col_being_dealloced_not_returned_by_alloc,@function
        .size           $__internal_0_$__cuda_sm10x_tcgen05_guardrail_trap_col_being_dealloced_not_returned_by_alloc,($__internal_1_$__cuda_sm10x_tcgen05_guardrail_trap_phase_invalid_during_alloc - $__internal_0_$__cuda_sm10x_tcgen05_guardrail_trap_col_being_dealloced_not_returned_by_alloc)
$__internal_0_$__cuda_sm10x_tcgen05_guardrail_trap_col_being_dealloced_not_returned_by_alloc:
[----:B------:R-:W-:Y:S05]  /*bbf0*/  BPT.TRAP 0x1 ;  /* 0x000000040000795c */ /* 0x000fea0000300000 */
[----:B------:R-:W-:-:S04]  /*bc00*/  HFMA2 R3, -RZ, RZ, 0, 0 ;  /* 0x00000000ff037431 */ /* 0x000fc800000001ff */
[----:B------:R-:W-:Y:S05]  /*bc10*/  RET.REL.NODEC R2 `(_ZN7cutlass13device_kernelINS_4conv6kernel13ConvUniversalINS1_16ConvProblemShapeILNS1_8OperatorE1ELi3EEENS1_10collective14CollectiveConvINS1_47MainloopSm100TmaUmmaWarpSpecializedImplicitGemmILS5_1ELi32ELi3ELi1ELi2EN4cute5tupleIJNSA_1CILi2EEENSC_ILi1EEESE_EEEEENSB_IJNSC_ILi256EEENSC_ILi128EEENSB_IJNSC_ILi32EEEEEEEEENS_12float_e4m3_tESM_NSA_8TiledMMAINSA_8MMA_AtomIJNSA_10MMA_TraitsINSA_25SM100_MMA_F8F6F4_2x1SM_SSEJSM_SM_fSH_SI_NSA_17integral_constantINSA_4UMMA5MajorELST_0EEENSR_IST_LST_1EEENSR_INSS_7ScaleInELSW_0EEESX_EEEEEENSA_6LayoutINSB_IJSE_SE_SE_EEENSB_IJNSC_ILi0EEES12_S12_EEEEENSB_IJNSA_10UnderscoreES15_S15_EEEEENS7_6detail27Sm100ImplicitGemmTileTraitsINSA_25SM100_TMA_2SM_LOAD_IM2COLENSA_14ComposedLayoutINSA_7SwizzleILi1ELi4ELi3EEENSA_18smem_ptr_flag_bitsILi8EEENS10_INSB_IJNSC_ILi8EEESJ_EEENSB_IJSJ_SE_EEEEEEEvEENS19_INSA_18SM100_TMA_2SM_LOADENS1B_INS1C_ILi2ELi4ELi3EEES1F_NS10_INSB_IJNSC_ILi64EEES1G_EEENSB_IJSE_S1O_EEEEEEEvEEEENS_8epilogue10collective18CollectiveEpilogueINS1V_23Sm100TmaWarpSpecializedILi2ELi2ELi64ELb0ELb0EEEJNSB_IJSI_SI_SK_EEENSB_IJNS10_ISI_SE_EENS10_IS1O_SE_EEEEESM_NSB_IJNSB_IJllllEEESE_S12_EEESM_S25_NS1V_6fusion15FusionCallbacksIS1Z_NS26_17LinearCombinationISM_fSM_fLNS_15FloatRoundStyleE2EEES20_S23_JEEENSA_5SM1004TMEM4LOAD26SM100_TMEM_LOAD_32dp32b64xENSA_20SM90_TMA_LOAD_IM2COLENS1B_IS1N_S1F_NS10_INSB_IJS1G_S1O_EEENSB_IJS1O_SE_EEEEEEENSA_39AutoVectorizingCopyWithAssumedAlignmentILi128EEENSA_21SM90_TMA_STORE_IM2COLES2K_S2M_S2M_EEEvvEEEEvNT_6ParamsE) ;  /* 0xffffff4002f87950 */ /* 0x000fea0003c3ffff */
        .weak           $__internal_1_$__cuda_sm10x_tcgen05_guardrail_trap_phase_invalid_during_alloc
        .type           $__internal_1_$__cuda_sm10x_tcgen05_guardrail_trap_phase_invalid_during_alloc,@function
        .size           $__internal_1_$__cuda_sm10x_tcgen05_guardrail_trap_phase_invalid_during_alloc,($__internal_2_$__cuda_sm10x_tcgen05_guardrail_trap_unallocated_columns_being_dealloced - $__internal_1_$__cuda_sm10x_tcgen05_guardrail_trap_phase_invalid_during_alloc)
$__internal_1_$__cuda_sm10x_tcgen05_guardrail_trap_phase_invalid_during_alloc:
[----:B------:R-:W-:Y:S05]  /*bc20*/  BPT.TRAP 0x1 ;  /* 0x000000040000795c */ /* 0x000fea0000300000 */
[----:B------:R-:W-:-:S04]  /*bc30*/  MOV R5, 0x0 ;  /* 0x0000000000057802 */ /* 0x000fc80000000f00 */
[----:B------:R-:W-:Y:S05]  /*bc40*/  RET.REL.NODEC R4 `(_ZN7cutlass13device_kernelINS_4conv6kernel13ConvUniversalINS1_16ConvProblemShapeILNS1_8OperatorE1ELi3EEENS1_10collective14CollectiveConvINS1_47MainloopSm100TmaUmmaWarpSpecializedImplicitGemmILS5_1ELi32ELi3ELi1ELi2EN4cute5tupleIJNSA_1CILi2EEENSC_ILi1EEESE_EEEEENSB_IJNSC_ILi256EEENSC_ILi128EEENSB_IJNSC_ILi32EEEEEEEEENS_12float_e4m3_tESM_NSA_8TiledMMAINSA_8MMA_AtomIJNSA_10MMA_TraitsINSA_25SM100_MMA_F8F6F4_2x1SM_SSEJSM_SM_fSH_SI_NSA_17integral_constantINSA_4UMMA5MajorELST_0EEENSR_IST_LST_1EEENSR_INSS_7ScaleInELSW_0EEESX_EEEEEENSA_6LayoutINSB_IJSE_SE_SE_EEENSB_IJNSC_ILi0EEES12_S12_EEEEENSB_IJNSA_10UnderscoreES15_S15_EEEEENS7_6detail27Sm100ImplicitGemmTileTraitsINSA_25SM100_TMA_2SM_LOAD_IM2COLENSA_14ComposedLayoutINSA_7SwizzleILi1ELi4ELi3EEENSA_18smem_ptr_flag_bitsILi8EEENS10_INSB_IJNSC_ILi8EEESJ_EEENSB_IJSJ_SE_EEEEEEEvEENS19_INSA_18SM100_TMA_2SM_LOADENS1B_INS1C_ILi2ELi4ELi3EEES1F_NS10_INSB_IJNSC_ILi64EEES1G_EEENSB_IJSE_S1O_EEEEEEEvEEEENS_8epilogue10collective18CollectiveEpilogueINS1V_23Sm100TmaWarpSpecializedILi2ELi2ELi64ELb0ELb0EEEJNSB_IJSI_SI_SK_EEENSB_IJNS10_ISI_SE_EENS10_IS1O_SE_EEEEESM_NSB_IJNSB_IJllllEEESE_S12_EEESM_S25_NS1V_6fusion15FusionCallbacksIS1Z_NS26_17LinearCombinationISM_fSM_fLNS_15FloatRoundStyleE2EEES20_S23_JEEENSA_5SM1004TMEM4LOAD26SM100_TMEM_LOAD_32dp32b64xENSA_20SM90_TMA_LOAD_IM2COLENS1B_IS1N_S1F_NS10_INSB_IJS1G_S1O_EEENSB_IJS1O_SE_EEEEEEENSA_39AutoVectorizingCopyWithAssumedAlignmentILi128EEENSA_21SM90_TMA_STORE_IM2COLES2K_S2M_S2M_EEEvvEEEEvNT_6ParamsE) ;  /* 0xffffff4004ec7950 */ /* 0x000fea0003c3ffff */
        .weak           $__internal_2_$__cuda_sm10x_tcgen05_guardrail_trap_unallocated_columns_being_dealloced
        .type           $__internal_2_$__cuda_sm10x_tcgen05_guardrail_trap_unallocated_columns_being_dealloced,@function
        .size           $__internal_2_$__cuda_sm10x_tcgen05_guardrail_trap_unallocated_columns_being_dealloced,(.L_x_239 - $__internal_2_$__cuda_sm10x_tcgen05_guardrail_trap_unallocated_columns_being_dealloced)
$__internal_2_$__cuda_sm10x_tcgen05_guardrail_trap_unallocated_columns_being_dealloced:
[----:B------:R-:W-:Y:S05]  /*bc50*/  BPT.TRAP 0x1 ;  /* 0x000000040000795c */ /* 0x000fea0000300000 */
[----:B------:R-:W-:-:S04]  /*bc60*/  HFMA2 R3, -RZ, RZ, 0, 0 ;  /* 0x00000000ff037431 */ /* 0x000fc800000001ff */
[----:B------:R-:W-:Y:S05]  /*bc70*/  RET.REL.NODEC R2 `(_ZN7cutlass13device_kernelINS_4conv6kernel13ConvUniversalINS1_16ConvProblemShapeILNS1_8OperatorE1ELi3EEENS1_10collective14CollectiveConvINS1_47MainloopSm100TmaUmmaWarpSpecializedImplicitGemmILS5_1ELi32ELi3ELi1ELi2EN4cute5tupleIJNSA_1CILi2EEENSC_ILi1EEESE_EEEEENSB_IJNSC_ILi256EEENSC_ILi128EEENSB_IJNSC_ILi32EEEEEEEEENS_12float_e4m3_tESM_NSA_8TiledMMAINSA_8MMA_AtomIJNSA_10MMA_TraitsINSA_25SM100_MMA_F8F6F4_2x1SM_SSEJSM_SM_fSH_SI_NSA_17integral_constantINSA_4UMMA5MajorELST_0EEENSR_IST_LST_1EEENSR_INSS_7ScaleInELSW_0EEESX_EEEEEENSA_6LayoutINSB_IJSE_SE_SE_EEENSB_IJNSC_ILi0EEES12_S12_EEEEENSB_IJNSA_10UnderscoreES15_S15_EEEEENS7_6detail27Sm100ImplicitGemmTileTraitsINSA_25SM100_TMA_2SM_LOAD_IM2COLENSA_14ComposedLayoutINSA_7SwizzleILi1ELi4ELi3EEENSA_18smem_ptr_flag_bitsILi8EEENS10_INSB_IJNSC_ILi8EEESJ_EEENSB_IJSJ_SE_EEEEEEEvEENS19_INSA_18SM100_TMA_2SM_LOADENS1B_INS1C_ILi2ELi4ELi3EEES1F_NS10_INSB_IJNSC_ILi64EEES1G_EEENSB_IJSE_S1O_EEEEEEEvEEEENS_8epilogue10collective18CollectiveEpilogueINS1V_23Sm100TmaWarpSpecializedILi2ELi2ELi64ELb0ELb0EEEJNSB_IJSI_SI_SK_EEENSB_IJNS10_ISI_SE_EENS10_IS1O_SE_EEEEESM_NSB_IJNSB_IJllllEEESE_S12_EEESM_S25_NS1V_6fusion15FusionCallbacksIS1Z_NS26_17LinearCombinationISM_fSM_fLNS_15FloatRoundStyleE2EEES20_S23_JEEENSA_5SM1004TMEM4LOAD26SM100_TMEM_LOAD_32dp32b64xENSA_20SM90_TMA_LOAD_IM2COLENS1B_IS1N_S1F_NS10_INSB_IJS1G_S1O_EEENSB_IJS1O_SE_EEEEEEENSA_39AutoVectorizingCopyWithAssumedAlignmentILi128EEENSA_21SM90_TMA_STORE_IM2COLES2K_S2M_S2M_EEEvvEEEEvNT_6ParamsE) ;  /* 0xffffff4002e07950 */ /* 0x000fea0003c3ffff */
.L_x_238:
[----:B------:R-:W-:-:S00]  /*bc80*/  BRA `(.L_x_238) ;  /* 0xfffffffc00fc7947 */ /* 0x000fc0000383ffff */
[----:B------:R-:W-:-:S00]  /*bc90*/  NOP ;  /* 0x0000000000007918 */ /* 0x000fc00000000000 */
        /* <DEDUP_REMOVED lines=14> */
.L_x_239:


//--------------------- .nv.global.init           --------------------------
	.section	.nv.global.init,"aw",@progbits
.nv.global.init:
	.type		$str$29,@object
	.size		$str$29,($str$30 - $str$29)
$str$29:
        /*0000*/ 	.byte	0x28, 0x61, 0x64, 0x64, 0x72, 0x65, 0x73, 0x73, 0x20, 0x26, 0x20, 0x6d, 0x61, 0x73, 0x6b, 0x29
        /*0010*/ 	.byte	0x20, 0x3d, 0x3d, 0x20, 0x30, 0x00
	.type		$str$30,@object
	.size		$str$30,($str$28 - $str$30)
$str$30:
        /*0016*/ 	.byte	0x2f, 0x74, 0x6d, 0x70, 0x2f, 0x63, 0x75, 0x74, 0x6c, 0x61, 0x73, 0x73, 0x5f, 0x73, 0x77, 0x65
        /*0026*/ 	.byte	0x65, 0x70, 0x5f, 0x73, 0x72, 0x63, 0x2f, 0x69, 0x6e, 0x63, 0x6c, 0x75, 0x64, 0x65, 0x2f, 0x63
        /*0036*/ 	.byte	0x75, 0x74, 0x65, 0x2f, 0x70, 0x6f, 0x69, 0x6e, 0x74, 0x65, 0x72, 0x5f, 0x66, 0x6c, 0x61, 0x67
        /*0046*/ 	.byte	0x67, 0x65, 0x64, 0x2e, 0x68, 0x70, 0x70, 0x00
	.type		$str$28,@object
	.size		$str$28,($str$27 - $str$28)
$str$28:
        /*004e*/ 	.byte	0x2f, 0x74, 0x6d, 0x70, 0x2f, 0x63, 0x75, 0x74, 0x6c, 0x61, 0x73, 0x73, 0x5f, 0x73, 0x77, 0x65
        /*005e*/ 	.byte	0x65, 0x70, 0x5f, 0x73, 0x72, 0x63, 0x2f, 0x69, 0x6e, 0x63, 0x6c, 0x75, 0x64, 0x65, 0x2f, 0x63
        /*006e*/ 	.byte	0x75, 0x74, 0x65, 0x2f, 0x61, 0x74, 0x6f, 0x6d, 0x2f, 0x63, 0x6f, 0x70, 0x79, 0x5f, 0x74, 0x72
        /*007e*/ 	.byte	0x61, 0x69, 0x74, 0x73, 0x5f, 0x73, 0x6d, 0x31, 0x30, 0x30, 0x2e, 0x68, 0x70, 0x70, 0x00
	.type		$str$27,@object
	.size		$str$27,(__unnamed_1 - $str$27)
$str$27:
        /*008d*/ 	.byte	0x28, 0x28, 0x75, 0x69, 0x6e, 0x74, 0x33, 0x32, 0x5f, 0x74, 0x28, 0x74, 0x68, 0x72, 0x65, 0x61
        /*009d*/ 	.byte	0x64, 0x49, 0x64, 0x78, 0x2e, 0x78, 0x29, 0x20, 0x2f, 0x20, 0x33, 0x32, 0x29, 0x20, 0x25, 0x20
        /*00ad*/ 	.byte	0x34, 0x29, 0x20, 0x3d, 0x3d, 0x20, 0x28, 0x28, 0x28, 0x74, 0x6d, 0x65, 0x6d, 0x5f, 0x61, 0x64
        /*00bd*/ 	.byte	0x64, 0x72, 0x20, 0x3e, 0x3e, 0x20, 0x31, 0x36, 0x29, 0x20, 0x2f, 0x20, 0x33, 0x32, 0x29, 0x20
        /*00cd*/ 	.byte	0x25, 0x20, 0x34, 0x29, 0x00
	.type		__unnamed_1,@object
	.size		__unnamed_1,(__unnamed_2 - __unnamed_1)
__unnamed_1:
        /*00d2*/ 	.byte	0x61, 0x75, 0x74, 0x6f, 0x20, 0x63, 0x75, 0x74, 0x65, 0x3a, 0x3a, 0x61, 0x73, 0x5f, 0x70, 0x6f
        /* <DEDUP_REMOVED lines=24> */
        /*0262*/ 	.byte	0x43, 0x3c, 0x38, 0x31, 0x39, 0x32, 0x3e, 0x3e, 0x3e, 0x3e, 0x5d, 0x00
	.type		__unnamed_2,@object
	.size		__unnamed_2,(.L_2 - __unnamed_2)
__unnamed_2:
        /* <DEDUP_REMOVED lines=42> */
        /*050e*/ 	.byte	0x3e, 0x3e, 0x3e, 0x3e, 0x5d, 0x00
.L_2:


//--------------------- .nv.shared._ZN7cutlass13device_kernelINS_4conv6kernel13ConvUniversalINS1_16ConvProblemShapeILNS1_8OperatorE1ELi3EEENS1_10collective14CollectiveConvINS1_47MainloopSm100TmaUmmaWarpSpecializedImplicitGemmILS5_1ELi32ELi3ELi1ELi2EN4cute5tupleIJNSA_1CILi2EEENSC_ILi1EEESE_EEEEENSB_IJNSC_ILi256EEENSC_ILi128EEENSB_IJNSC_ILi32EEEEEEEEENS_12float_e4m3_tESM_NSA_8TiledMMAINSA_8MMA_AtomIJNSA_10MMA_TraitsINSA_25SM100_MMA_F8F6F4_2x1SM_SSEJSM_SM_fSH_SI_NSA_17integral_constantINSA_4UMMA5MajorELST_0EEENSR_IST_LST_1EEENSR_INSS_7ScaleInELSW_0EEESX_EEEEEENSA_6LayoutINSB_IJSE_SE_SE_EEENSB_IJNSC_ILi0EEES12_S12_EEEEENSB_IJNSA_10UnderscoreES15_S15_EEEEENS7_6detail27Sm100ImplicitGemmTileTraitsINSA_25SM100_TMA_2SM_LOAD_IM2COLENSA_14ComposedLayoutINSA_7SwizzleILi1ELi4ELi3EEENSA_18smem_ptr_flag_bitsILi8EEENS10_INSB_IJNSC_ILi8EEESJ_EEENSB_IJSJ_SE_EEEEEEEvEENS19_INSA_18SM100_TMA_2SM_LOADENS1B_INS1C_ILi2ELi4ELi3EEES1F_NS10_INSB_IJNSC_ILi64EEES1G_EEENSB_IJSE_S1O_EEEEEEEvEEEENS_8epilogue10collective18CollectiveEpilogueINS1V_23Sm100TmaWarpSpecializedILi2ELi2ELi64ELb0ELb0EEEJNSB_IJSI_SI_SK_EEENSB_IJNS10_ISI_SE_EENS10_IS1O_SE_EEEEESM_NSB_IJNSB_IJllllEEESE_S12_EEESM_S25_NS1V_6fusion15FusionCallbacksIS1Z_NS26_17LinearCombinationISM_fSM_fLNS_15FloatRoundStyleE2EEES20_S23_JEEENSA_5SM1004TMEM4LOAD26SM100_TMEM_LOAD_32dp32b64xENSA_20SM90_TMA_LOAD_IM2COLENS1B_IS1N_S1F_NS10_INSB_IJS1G_S1O_EEENSB_IJS1O_SE_EEEEEEENSA_39AutoVectorizingCopyWithAssumedAlignmentILi128EEENSA_21SM90_TMA_STORE_IM2COLES2K_S2M_S2M_EEEvvEEEEvNT_6ParamsE --------------------------
	.section	.nv.shared._ZN7cutlass13device_kernelINS_4conv6kernel13ConvUniversalINS1_16ConvProblemShapeILNS1_8OperatorE1ELi3EEENS1_10collective14CollectiveConvINS1_47MainloopSm100TmaUmmaWarpSpecializedImplicitGemmILS5_1ELi32ELi3ELi1ELi2EN4cute5tupleIJNSA_1CILi2EEENSC_ILi1EEESE_EEEEENSB_IJNSC_ILi256EEENSC_ILi128EEENSB_IJNSC_ILi32EEEEEEEEENS_12float_e4m3_tESM_NSA_8TiledMMAINSA_8MMA_AtomIJNSA_10MMA_TraitsINSA_25SM100_MMA_F8F6F4_2x1SM_SSEJSM_SM_fSH_SI_NSA_17integral_constantINSA_4UMMA5MajorELST_0EEENSR_IST_LST_1EEENSR_INSS_7ScaleInELSW_0EEESX_EEEEEENSA_6LayoutINSB_IJSE_SE_SE_EEENSB_IJNSC_ILi0EEES12_S12_EEEEENSB_IJNSA_10UnderscoreES15_S15_EEEEENS7_6detail27Sm100ImplicitGemmTileTraitsINSA_25SM100_TMA_2SM_LOAD_IM2COLENSA_14ComposedLayoutINSA_7SwizzleILi1ELi4ELi3EEENSA_18smem_ptr_flag_bitsILi8EEENS10_INSB_IJNSC_ILi8EEESJ_EEENSB_IJSJ_SE_EEEEEEEvEENS19_INSA_18SM100_TMA_2SM_LOADENS1B_INS1C_ILi2ELi4ELi3EEES1F_NS10_INSB_IJNSC_ILi64EEES1G_EEENSB_IJSE_S1O_EEEEEEEvEEEENS_8epilogue10collective18CollectiveEpilogueINS1V_23Sm100TmaWarpSpecializedILi2ELi2ELi64ELb0ELb0EEEJNSB_IJSI_SI_SK_EEENSB_IJNS10_ISI_SE_EENS10_IS1O_SE_EEEEESM_NSB_IJNSB_IJllllEEESE_S12_EEESM_S25_NS1V_6fusion15FusionCallbacksIS1Z_NS26_17LinearCombinationISM_fSM_fLNS_15FloatRoundStyleE2EEES20_S23_JEEENSA_5SM1004TMEM4LOAD26SM100_TMEM_LOAD_32dp32b64xENSA_20SM90_TMA_LOAD_IM2COLENS1B_IS1N_S1F_NS10_INSB_IJS1G_S1O_EEENSB_IJS1O_SE_EEEEEEENSA_39AutoVectorizingCopyWithAssumedAlignmentILi128EEENSA_21SM90_TMA_STORE_IM2COLES2K_S2M_S2M_EEEvvEEEEvNT_6ParamsE,"aw",@nobits
	.sectionflags	@""
	.align	16
	.zero		1024


//--------------------- .nv.shared.reserved.0     --------------------------
	.section	.nv.shared.reserved.0,"aw",@nobits
	.weak		__nv_reservedSMEM_offset_0_alias
	.size		__nv_reservedSMEM_offset_0_alias, 0, 64
	.other		__nv_reservedSMEM_offset_0_alias,@"STO_CUDA_RESERVED_SHARED STV_DEFAULT"
__nv_reservedSMEM_offset_0_alias:
	.zero		0
.nv.shared.reserved.0:
	.zero		64
	.weak		__nv_reservedSMEM_tcgen05_partition
	.type		__nv_reservedSMEM_tcgen05_partition,@object
	.size		__nv_reservedSMEM_tcgen05_partition,(.L_0 - __nv_reservedSMEM_tcgen05_partition)
__nv_reservedSMEM_tcgen05_partition:
	.zero		32
.L_0:


//--------------------- .nv.global                --------------------------
	.section	.nv.global,"aw",@nobits
.nv.global:
	.type		_ZN39_INTERNAL_1c9ab3d7_4_k_cu_a9b7b1ce_34664cute1_E,@object
	.size		_ZN39_INTERNAL_1c9ab3d7_4_k_cu_a9b7b1ce_34664cute1_E,(_ZN39_INTERNAL_1c9ab3d7_4_k_cu_a9b7b1ce_34664cuda3std3__45__cpo6cbeginE - _ZN39_INTERNAL_1c9ab3d7_4_k_cu_a9b7b1ce_34664cute1_E)
_ZN39_INTERNAL_1c9ab3d7_4_k_cu_a9b7b1ce_34664cute1_E:
	.zero		1
	.type		_ZN39_INTERNAL_1c9ab3d7_4_k_cu_a9b7b1ce_34664cuda3std3__45__cpo6cbeginE,@object
	.size		_ZN39_INTERNAL_1c9ab3d7_4_k_cu_a9b7b1ce_34664cuda3std3__45__cpo6cbeginE,(_ZN39_INTERNAL_1c9ab3d7_4_k_cu_a9b7b1ce_34664cuda3std3__48in_placeE - _ZN39_INTERNAL_1c9ab3d7_4_k_cu_a9b7b1ce_34664cuda3std3__45__cpo6cbeginE)
_ZN39_INTERNAL_1c9ab3d7_4_k_cu_a9b7b1ce_34664cuda3std3__45__cpo6cbeginE:
	.zero		1
	.type		_ZN39_INTERNAL_1c9ab3d7_4_k_cu_a9b7b1ce_34664cuda3std3__48in_placeE,@object
	.size		_ZN39_INTERNAL_1c9ab3d7_4_k_cu_a9b7b1ce_34664cuda3std3__48in_placeE,(_ZN39_INTERNAL_1c9ab3d7_4_k_cu_a9b7b1ce_34664cuda3std6ranges3__45__cpo9iter_moveE - _ZN39_INTERNAL_1c9ab3d7_4_k_cu_a9b7b1ce_34664cuda3std3__48in_placeE)
_ZN39_INTERNAL_1c9ab3d7_4_k_cu_a9b7b1ce_34664cuda3std3__48in_placeE:
	.zero		1
	.type		_ZN39_INTERNAL_1c9ab3d7_4_k_cu_a9b7b1ce_34664cuda3std6ranges3__45__cpo9iter_moveE,@object
	.size		_ZN39_INTERNAL_1c9ab3d7_4_k_cu_a9b7b1ce_34664cuda3std6ranges3__45__cpo9iter_moveE,(_ZN39_INTERNAL_1c9ab3d7_4_k_cu_a9b7b1ce_34664cuda3std3__45__cpo5beginE - _ZN39_INTERNAL_1c9ab3d7_4_k_cu_a9b7b1ce_34664cuda3std6ranges3__45__cpo9iter_moveE)
_ZN39_INTERNAL_1c9ab3d7_4_k_cu_a9b7b1ce_34664cuda3std6ranges3__45__cpo9iter_moveE:
	.zero		1
	.type		_ZN39_INTERNAL_1c9ab3d7_4_k_cu_a9b7b1ce_34664cuda3std3__45__cpo5beginE,@object
	.size		_ZN39_INTERNAL_1c9ab3d7_4_k_cu_a9b7b1ce_34664cuda3std3__45__cpo5beginE,(_ZN39_INTERNAL_1c9ab3d7_4_k_cu_a9b7b1ce_34664cuda3std3__441_GLOBAL__N__1c9ab3d7_4_k_cu_a9b7b1ce_34666ignoreE - _ZN39_INTERNAL_1c9ab3d7_4_k_cu_a9b7b1ce_34664cuda3std3__45__cpo5beginE)
_ZN39_INTERNAL_1c9ab3d7_4_k_cu_a9b7b1ce_34664cuda3std3__45__cpo5beginE:
	.zero		1
	.type		_ZN39_INTERNAL_1c9ab3d7_4_k_cu_a9b7b1ce_34664cuda3std3__441_GLOBAL__N__1c9ab3d7_4_k_cu_a9b7b1ce_34666ignoreE,@object
	.size		_ZN39_INTERNAL_1c9ab3d7_4_k_cu_a9b7b1ce_34664cuda3std3__441_GLOBAL__N__1c9ab3d7_4_k_cu_a9b7b1ce_34666ignoreE,(_ZN39_INTERNAL_1c9ab3d7_4_k_cu_a9b7b1ce_34664cute7productE - _ZN39_INTERNAL_1c9ab3d7_4_k_cu_a9b7b1ce_34664cuda3std3__441_GLOBAL__N__1c9ab3d7_4_k_cu_a9b7b1ce_34666ignoreE)
_ZN39_INTERNAL_1c9ab3d7_4_k_cu_a9b7b1ce_34664cuda3std3__441_GLOBAL__N__1c9ab3d7_4_k_cu_a9b7b1ce_34666ignoreE:
	.zero		1
	.type		_ZN39_INTERNAL_1c9ab3d7_4_k_cu_a9b7b1ce_34664cute7productE,@object
	.size		_ZN39_INTERNAL_1c9ab3d7_4_k_cu_a9b7b1ce_34664cute7productE,(_ZN39_INTERNAL_1c9ab3d7_4_k_cu_a9b7b1ce_34664cuda3std3__45__cpo3endE - _ZN39_INTERNAL_1c9ab3d7_4_k_cu_a9b7b1ce_34664cute7productE)
_ZN39_INTERNAL_1c9ab3d7_4_k_cu_a9b7b1ce_34664cute7productE:
	.zero		1
	.type		_ZN39_INTERNAL_1c9ab3d7_4_k_cu_a9b7b1ce_34664cuda3std3__45__cpo3endE,@object
	.size		_ZN39_INTERNAL_1c9ab3d7_4_k_cu_a9b7b1ce_34664cuda3std3__45__cpo3endE,(_ZN39_INTERNAL_1c9ab3d7_4_k_cu_a9b7b1ce_34664cuda3std3__419piecewise_constructE - _ZN39_INTERNAL_1c9ab3d7_4_k_cu_a9b7b1ce_34664cuda3std3__45__cpo3endE)
_ZN39_INTERNAL_1c9ab3d7_4_k_cu_a9b7b1ce_34664cuda3std3__45__cpo3endE:
	.zero		1
	.type		_ZN39_INTERNAL_1c9ab3d7_4_k_cu_a9b7b1ce_34664cuda3std3__419piecewise_constructE,@object
	.size		_ZN39_INTERNAL_1c9ab3d7_4_k_cu_a9b7b1ce_34664cuda3std3__419piecewise_constructE,(_ZN39_INTERNAL_1c9ab3d7_4_k_cu_a9b7b1ce_34664cuda3std3__45__cpo4cendE - _ZN39_INTERNAL_1c9ab3d7_4_k_cu_a9b7b1ce_34664cuda3std3__419piecewise_constructE)
_ZN39_INTERNAL_1c9ab3d7_4_k_cu_a9b7b1ce_34664cuda3std3__419piecewise_constructE:
	.zero		1
	.type		_ZN39_INTERNAL_1c9ab3d7_4_k_cu_a9b7b1ce_34664cuda3std3__45__cpo4cendE,@object
	.size		_ZN39_INTERNAL_1c9ab3d7_4_k_cu_a9b7b1ce_34664cuda3std3__45__cpo4cendE,(_ZN39_INTERNAL_1c9ab3d7_4_k_cu_a9b7b1ce_34664cuda3std6ranges3__45__cpo4swapE - _ZN39_INTERNAL_1c9ab3d7_4_k_cu_a9b7b1ce_34664cuda3std3__45__cpo4cendE)
_ZN39_INTERNAL_1c9ab3d7_4_k_cu_a9b7b1ce_34664cuda3std3__45__cpo4cendE:
	.zero		1
	.type		_ZN39_INTERNAL_1c9ab3d7_4_k_cu_a9b7b1ce_34664cuda3std6ranges3__45__cpo4swapE,@object
	.size		_ZN39_INTERNAL_1c9ab3d7_4_k_cu_a9b7b1ce_34664cuda3std6ranges3__45__cpo4swapE,(.L_10 - _ZN39_INTERNAL_1c9ab3d7_4_k_cu_a9b7b1ce_34664cuda3std6ranges3__45__cpo4swapE)
_ZN39_INTERNAL_1c9ab3d7_4_k_cu_a9b7b1ce_34664cuda3std6ranges3__45__cpo4swapE:
	.zero		1
.L_10:


//--------------------- .nv.constant0._ZN7cutlass13device_kernelINS_4conv6kernel13ConvUniversalINS1_16ConvProblemShapeILNS1_8OperatorE1ELi3EEENS1_10collective14CollectiveConvINS1_47MainloopSm100TmaUmmaWarpSpecializedImplicitGemmILS5_1ELi32ELi3ELi1ELi2EN4cute5tupleIJNSA_1CILi2EEENSC_ILi1EEESE_EEEEENSB_IJNSC_ILi256EEENSC_ILi128EEENSB_IJNSC_ILi32EEEEEEEEENS_12float_e4m3_tESM_NSA_8TiledMMAINSA_8MMA_AtomIJNSA_10MMA_TraitsINSA_25SM100_MMA_F8F6F4_2x1SM_SSEJSM_SM_fSH_SI_NSA_17integral_constantINSA_4UMMA5MajorELST_0EEENSR_IST_LST_1EEENSR_INSS_7ScaleInELSW_0EEESX_EEEEEENSA_6LayoutINSB_IJSE_SE_SE_EEENSB_IJNSC_ILi0EEES12_S12_EEEEENSB_IJNSA_10UnderscoreES15_S15_EEEEENS7_6detail27Sm100ImplicitGemmTileTraitsINSA_25SM100_TMA_2SM_LOAD_IM2COLENSA_14ComposedLayoutINSA_7SwizzleILi1ELi4ELi3EEENSA_18smem_ptr_flag_bitsILi8EEENS10_INSB_IJNSC_ILi8EEESJ_EEENSB_IJSJ_SE_EEEEEEEvEENS19_INSA_18SM100_TMA_2SM_LOADENS1B_INS1C_ILi2ELi4ELi3EEES1F_NS10_INSB_IJNSC_ILi64EEES1G_EEENSB_IJSE_S1O_EEEEEEEvEEEENS_8epilogue10collective18CollectiveEpilogueINS1V_23Sm100TmaWarpSpecializedILi2ELi2ELi64ELb0ELb0EEEJNSB_IJSI_SI_SK_EEENSB_IJNS10_ISI_SE_EENS10_IS1O_SE_EEEEESM_NSB_IJNSB_IJllllEEESE_S12_EEESM_S25_NS1V_6fusion15FusionCallbacksIS1Z_NS26_17LinearCombinationISM_fSM_fLNS_15FloatRoundStyleE2EEES20_S23_JEEENSA_5SM1004TMEM4LOAD26SM100_TMEM_LOAD_32dp32b64xENSA_20SM90_TMA_LOAD_IM2COLENS1B_IS1N_S1F_NS10_INSB_IJS1G_S1O_EEENSB_IJS1O_SE_EEEEEEENSA_39AutoVectorizingCopyWithAssumedAlignmentILi128EEENSA_21SM90_TMA_STORE_IM2COLES2K_S2M_S2M_EEEvvEEEEvNT_6ParamsE --------------------------
	.section	.nv.constant0._ZN7cutlass13device_kernelINS_4conv6kernel13ConvUniversalINS1_16ConvProblemShapeILNS1_8OperatorE1ELi3EEENS1_10collective14CollectiveConvINS1_47MainloopSm100TmaUmmaWarpSpecializedImplicitGemmILS5_1ELi32ELi3ELi1ELi2EN4cute5tupleIJNSA_1CILi2EEENSC_ILi1EEESE_EEEEENSB_IJNSC_ILi256EEENSC_ILi128EEENSB_IJNSC_ILi32EEEEEEEEENS_12float_e4m3_tESM_NSA_8TiledMMAINSA_8MMA_AtomIJNSA_10MMA_TraitsINSA_25SM100_MMA_F8F6F4_2x1SM_SSEJSM_SM_fSH_SI_NSA_17integral_constantINSA_4UMMA5MajorELST_0EEENSR_IST_LST_1EEENSR_INSS_7ScaleInELSW_0EEESX_EEEEEENSA_6LayoutINSB_IJSE_SE_SE_EEENSB_IJNSC_ILi0EEES12_S12_EEEEENSB_IJNSA_10UnderscoreES15_S15_EEEEENS7_6detail27Sm100ImplicitGemmTileTraitsINSA_25SM100_TMA_2SM_LOAD_IM2COLENSA_14ComposedLayoutINSA_7SwizzleILi1ELi4ELi3EEENSA_18smem_ptr_flag_bitsILi8EEENS10_INSB_IJNSC_ILi8EEESJ_EEENSB_IJSJ_SE_EEEEEEEvEENS19_INSA_18SM100_TMA_2SM_LOADENS1B_INS1C_ILi2ELi4ELi3EEES1F_NS10_INSB_IJNSC_ILi64EEES1G_EEENSB_IJSE_S1O_EEEEEEEvEEEENS_8epilogue10collective18CollectiveEpilogueINS1V_23Sm100TmaWarpSpecializedILi2ELi2ELi64ELb0ELb0EEEJNSB_IJSI_SI_SK_EEENSB_IJNS10_ISI_SE_EENS10_IS1O_SE_EEEEESM_NSB_IJNSB_IJllllEEESE_S12_EEESM_S25_NS1V_6fusion15FusionCallbacksIS1Z_NS26_17LinearCombinationISM_fSM_fLNS_15FloatRoundStyleE2EEES20_S23_JEEENSA_5SM1004TMEM4LOAD26SM100_TMEM_LOAD_32dp32b64xENSA_20SM90_TMA_LOAD_IM2COLENS1B_IS1N_S1F_NS10_INSB_IJS1G_S1O_EEENSB_IJS1O_SE_EEEEEEENSA_39AutoVectorizingCopyWithAssumedAlignmentILi128EEENSA_21SM90_TMA_STORE_IM2COLES2K_S2M_S2M_EEEvvEEEEvNT_6ParamsE,"a",@progbits
	.sectionflags	@""
	.align	4
.nv.constant0._ZN7cutlass13device_kernelINS_4conv6kernel13ConvUniversalINS1_16ConvProblemShapeILNS1_8OperatorE1ELi3EEENS1_10collective14CollectiveConvINS1_47MainloopSm100TmaUmmaWarpSpecializedImplicitGemmILS5_1ELi32ELi3ELi1ELi2EN4cute5tupleIJNSA_1CILi2EEENSC_ILi1EEESE_EEEEENSB_IJNSC_ILi256EEENSC_ILi128EEENSB_IJNSC_ILi32EEEEEEEEENS_12float_e4m3_tESM_NSA_8TiledMMAINSA_8MMA_AtomIJNSA_10MMA_TraitsINSA_25SM100_MMA_F8F6F4_2x1SM_SSEJSM_SM_fSH_SI_NSA_17integral_constantINSA_4UMMA5MajorELST_0EEENSR_IST_LST_1EEENSR_INSS_7ScaleInELSW_0EEESX_EEEEEENSA_6LayoutINSB_IJSE_SE_SE_EEENSB_IJNSC_ILi0EEES12_S12_EEEEENSB_IJNSA_10UnderscoreES15_S15_EEEEENS7_6detail27Sm100ImplicitGemmTileTraitsINSA_25SM100_TMA_2SM_LOAD_IM2COLENSA_14ComposedLayoutINSA_7SwizzleILi1ELi4ELi3EEENSA_18smem_ptr_flag_bitsILi8EEENS10_INSB_IJNSC_ILi8EEESJ_EEENSB_IJSJ_SE_EEEEEEEvEENS19_INSA_18SM100_TMA_2SM_LOADENS1B_INS1C_ILi2ELi4ELi3EEES1F_NS10_INSB_IJNSC_ILi64EEES1G_EEENSB_IJSE_S1O_EEEEEEEvEEEENS_8epilogue10collective18CollectiveEpilogueINS1V_23Sm100TmaWarpSpecializedILi2ELi2ELi64ELb0ELb0EEEJNSB_IJSI_SI_SK_EEENSB_IJNS10_ISI_SE_EENS10_IS1O_SE_EEEEESM_NSB_IJNSB_IJllllEEESE_S12_EEESM_S25_NS1V_6fusion15FusionCallbacksIS1Z_NS26_17LinearCombinationISM_fSM_fLNS_15FloatRoundStyleE2EEES20_S23_JEEENSA_5SM1004TMEM4LOAD26SM100_TMEM_LOAD_32dp32b64xENSA_20SM90_TMA_LOAD_IM2COLENS1B_IS1N_S1F_NS10_INSB_IJS1G_S1O_EEENSB_IJS1O_SE_EEEEEEENSA_39AutoVectorizingCopyWithAssumedAlignmentILi128EEENSA_21SM90_TMA_STORE_IM2COLES2K_S2M_S2M_EEEvvEEEEvNT_6ParamsE:
	.zero		3200


//--------------------- SYMBOLS --------------------------

	.type		.nv.reservedSmem.offset0,@object
	.size		.nv.reservedSmem.offset0,0x4
	.type		.nv.reservedSmem.cap,@object
	.size		.nv.reservedSmem.cap,0x4
	.type		__assertfail,@function
